	.target	sm_90a

	.elftype	@"ET_EXEC"


//--------------------- .note.nv.tkinfo           --------------------------
	.section	.note.nv.tkinfo,"",@"SHT_NOTE"
	.sectionflags	@"SHF_NOTE_NV_TKINFO"
	.tkinfo
        /*0018*/ 	.word	0x00000002
        /*0030*/ 	.string	""
        /*0030*/ 	.string	"ptxas"
        /*0030*/ 	.string	"Cuda compilation tools, release 13.0, V13.0.88"
        /*0030*/ 	.string	"Build cuda_13.0.r13.0/compiler.36424714_0"
        /*0030*/ 	.string	"-arch sm_90a -m 64 "



//--------------------- .note.nv.cuinfo           --------------------------
	.section	.note.nv.cuinfo,"",@"SHT_NOTE"
	.sectionflags	@"SHF_NOTE_NV_CUINFO"
        /*0018*/ 	.short	0x0002
        /*001a*/ 	.short	0x005a
        /*001c*/ 	.short	0x0082
	.zero		2


//--------------------- .nv.info                  --------------------------
	.section	.nv.info,"",@"SHT_CUDA_INFO"
	.align	4


	//----- nvinfo : EIATTR_REGCOUNT
	.align		4
        /*0000*/ 	.byte	0x04, 0x2f
        /*0002*/ 	.short	(.L_15 - .L_14)
	.align		4
.L_14:
        /*0004*/ 	.word	index@(_ZN7cutlass13device_kernelINS_4gemm6kernel13GemmUniversalINS1_17GroupProblemShapeIN4cute5tupleIJiiiEEEEENS1_10collective13CollectiveMmaINS1_39MainloopSm90ArrayTmaGmmaWarpSpecializedILi4ENS6_IJNS5_1CILi1EEESD_SD_EEENS1_52KernelPtrArrayTmaWarpSpecializedPingpongFP8FastAccumEEENS6_IJNSC_ILi128EEENSC_ILi256EEESH_EEENS_12float_e4m3_tEPNS6_IJlSD_NSC_ILi0EEEEEESK_SN_NS5_8TiledMMAINS5_8MMA_AtomIJNS5_4SM904GMMA31MMA_64x256x32_F32E4M3E4M3_SS_TNILNSR_7ScaleInE1ELST_1EEEEEENS5_6LayoutISE_NS6_IJSL_SL_SL_EEEEENS6_IJNS5_10UnderscoreESZ_SZ_EEEEENS5_13SM90_TMA_LOADENS5_14ComposedLayoutINS5_7SwizzleILi3ELi4ELi3EEENS5_18smem_ptr_flag_bitsILi8EEENSW_INS6_IJNSC_ILi8EEESH_EEENS6_IJSH_SD_EEEEEEEvNS5_8identityES12_S1C_vS1D_EENS_8epilogue10collective18CollectiveEpilogueINS1F_30Sm90PtrArrayTmaWarpSpecializedILi4ELi2ELi16ELb1ELb0ELi2EEEJSJ_NS6_IJNSC_ILi64EEENSC_ILi32EEEEEENS_6half_tEPNS6_IJSD_lSL_EEES1N_S1P_NS1F_6fusion15FusionCallbacksIS1J_NS1Q_17LinearCombinationIS1N_fS1N_fLNS_15FloatRoundStyleE2EEESJ_S1M_JEEES12_NS13_IS15_NS16_ILi16EEENSW_INS6_IJS1K_S18_EEENS6_IJSD_S1K_EEEEEEENS5_17SM75_U16x8_LDSM_TENS5_14SM90_TMA_STOREES20_NS5_17SM90_U16x8_STSM_TENS5_9Copy_AtomIJNS5_17SM90_U32x4_STSM_NES1N_EEEvEEEvvEEEEvNT_6ParamsE)
        /*0008*/ 	.word	0x000000a8


	//----- nvinfo : EIATTR_FRAME_SIZE
	.align		4
.L_15:
        /*000c*/ 	.byte	0x04, 0x11
        /*000e*/ 	.short	(.L_17 - .L_16)
	.align		4
.L_16:
        /*0010*/ 	.word	index@($__internal_0_$__cuda_sm20_div_u64)
        /*0014*/ 	.word	0x000007f0


	//----- nvinfo : EIATTR_FRAME_SIZE
	.align		4
.L_17:
        /*0018*/ 	.byte	0x04, 0x11
        /*001a*/ 	.short	(.L_19 - .L_18)
	.align		4
.L_18:
        /*001c*/ 	.word	index@(_ZN7cutlass13device_kernelINS_4gemm6kernel13GemmUniversalINS1_17GroupProblemShapeIN4cute5tupleIJiiiEEEEENS1_10collective13CollectiveMmaINS1_39MainloopSm90ArrayTmaGmmaWarpSpecializedILi4ENS6_IJNS5_1CILi1EEESD_SD_EEENS1_52KernelPtrArrayTmaWarpSpecializedPingpongFP8FastAccumEEENS6_IJNSC_ILi128EEENSC_ILi256EEESH_EEENS_12float_e4m3_tEPNS6_IJlSD_NSC_ILi0EEEEEESK_SN_NS5_8TiledMMAINS5_8MMA_AtomIJNS5_4SM904GMMA31MMA_64x256x32_F32E4M3E4M3_SS_TNILNSR_7ScaleInE1ELST_1EEEEEENS5_6LayoutISE_NS6_IJSL_SL_SL_EEEEENS6_IJNS5_10UnderscoreESZ_SZ_EEEEENS5_13SM90_TMA_LOADENS5_14ComposedLayoutINS5_7SwizzleILi3ELi4ELi3EEENS5_18smem_ptr_flag_bitsILi8EEENSW_INS6_IJNSC_ILi8EEESH_EEENS6_IJSH_SD_EEEEEEEvNS5_8identityES12_S1C_vS1D_EENS_8epilogue10collective18CollectiveEpilogueINS1F_30Sm90PtrArrayTmaWarpSpecializedILi4ELi2ELi16ELb1ELb0ELi2EEEJSJ_NS6_IJNSC_ILi64EEENSC_ILi32EEEEEENS_6half_tEPNS6_IJSD_lSL_EEES1N_S1P_NS1F_6fusion15FusionCallbacksIS1J_NS1Q_17LinearCombinationIS1N_fS1N_fLNS_15FloatRoundStyleE2EEESJ_S1M_JEEES12_NS13_IS15_NS16_ILi16EEENSW_INS6_IJS1K_S18_EEENS6_IJSD_S1K_EEEEEEENS5_17SM75_U16x8_LDSM_TENS5_14SM90_TMA_STOREES20_NS5_17SM90_U16x8_STSM_TENS5_9Copy_AtomIJNS5_17SM90_U32x4_STSM_NES1N_EEEvEEEvvEEEEvNT_6ParamsE)
        /*0020*/ 	.word	0x000007f0


	//----- nvinfo : EIATTR_MIN_STACK_SIZE
	.align		4
.L_19:
        /*0024*/ 	.byte	0x04, 0x12
        /*0026*/ 	.short	(.L_21 - .L_20)
	.align		4
.L_20:
        /*0028*/ 	.word	index@(_ZN7cutlass13device_kernelINS_4gemm6kernel13GemmUniversalINS1_17GroupProblemShapeIN4cute5tupleIJiiiEEEEENS1_10collective13CollectiveMmaINS1_39MainloopSm90ArrayTmaGmmaWarpSpecializedILi4ENS6_IJNS5_1CILi1EEESD_SD_EEENS1_52KernelPtrArrayTmaWarpSpecializedPingpongFP8FastAccumEEENS6_IJNSC_ILi128EEENSC_ILi256EEESH_EEENS_12float_e4m3_tEPNS6_IJlSD_NSC_ILi0EEEEEESK_SN_NS5_8TiledMMAINS5_8MMA_AtomIJNS5_4SM904GMMA31MMA_64x256x32_F32E4M3E4M3_SS_TNILNSR_7ScaleInE1ELST_1EEEEEENS5_6LayoutISE_NS6_IJSL_SL_SL_EEEEENS6_IJNS5_10UnderscoreESZ_SZ_EEEEENS5_13SM90_TMA_LOADENS5_14ComposedLayoutINS5_7SwizzleILi3ELi4ELi3EEENS5_18smem_ptr_flag_bitsILi8EEENSW_INS6_IJNSC_ILi8EEESH_EEENS6_IJSH_SD_EEEEEEEvNS5_8identityES12_S1C_vS1D_EENS_8epilogue10collective18CollectiveEpilogueINS1F_30Sm90PtrArrayTmaWarpSpecializedILi4ELi2ELi16ELb1ELb0ELi2EEEJSJ_NS6_IJNSC_ILi64EEENSC_ILi32EEEEEENS_6half_tEPNS6_IJSD_lSL_EEES1N_S1P_NS1F_6fusion15FusionCallbacksIS1J_NS1Q_17LinearCombinationIS1N_fS1N_fLNS_15FloatRoundStyleE2EEESJ_S1M_JEEES12_NS13_IS15_NS16_ILi16EEENSW_INS6_IJS1K_S18_EEENS6_IJSD_S1K_EEEEEEENS5_17SM75_U16x8_LDSM_TENS5_14SM90_TMA_STOREES20_NS5_17SM90_U16x8_STSM_TENS5_9Copy_AtomIJNS5_17SM90_U32x4_STSM_NES1N_EEEvEEEvvEEEEvNT_6ParamsE)
        /*002c*/ 	.word	0x000007f0
.L_21:


//--------------------- .nv.compat                --------------------------
	.section	.nv.compat,"",@"SHT_CUDA_COMPAT_INFO"
	.align	4
        /*0000*/ 	.byte	0x02, 0x09, 0x01, 0x00, 0x02, 0x02, 0x04, 0x00, 0x02, 0x05, 0x05, 0x00, 0x03, 0x07, 0x01, 0x01
        /*0010*/ 	.byte	0x02, 0x03, 0x03, 0x00, 0x02, 0x06, 0x01, 0x00, 0x04, 0x0b, 0x08, 0x00, 0x00, 0x00, 0x00, 0x00
        /*0020*/ 	.byte	0x00, 0x00, 0x00, 0x00


//--------------------- .nv.info._ZN7cutlass13device_kernelINS_4gemm6kernel13GemmUniversalINS1_17GroupProblemShapeIN4cute5tupleIJiiiEEEEENS1_10collective13CollectiveMmaINS1_39MainloopSm90ArrayTmaGmmaWarpSpecializedILi4ENS6_IJNS5_1CILi1EEESD_SD_EEENS1_52KernelPtrArrayTmaWarpSpecializedPingpongFP8FastAccumEEENS6_IJNSC_ILi128EEENSC_ILi256EEESH_EEENS_12float_e4m3_tEPNS6_IJlSD_NSC_ILi0EEEEEESK_SN_NS5_8TiledMMAINS5_8MMA_AtomIJNS5_4SM904GMMA31MMA_64x256x32_F32E4M3E4M3_SS_TNILNSR_7ScaleInE1ELST_1EEEEEENS5_6LayoutISE_NS6_IJSL_SL_SL_EEEEENS6_IJNS5_10UnderscoreESZ_SZ_EEEEENS5_13SM90_TMA_LOADENS5_14ComposedLayoutINS5_7SwizzleILi3ELi4ELi3EEENS5_18smem_ptr_flag_bitsILi8EEENSW_INS6_IJNSC_ILi8EEESH_EEENS6_IJSH_SD_EEEEEEEvNS5_8identityES12_S1C_vS1D_EENS_8epilogue10collective18CollectiveEpilogueINS1F_30Sm90PtrArrayTmaWarpSpecializedILi4ELi2ELi16ELb1ELb0ELi2EEEJSJ_NS6_IJNSC_ILi64EEENSC_ILi32EEEEEENS_6half_tEPNS6_IJSD_lSL_EEES1N_S1P_NS1F_6fusion15FusionCallbacksIS1J_NS1Q_17LinearCombinationIS1N_fS1N_fLNS_15FloatRoundStyleE2EEESJ_S1M_JEEES12_NS13_IS15_NS16_ILi16EEENSW_INS6_IJS1K_S18_EEENS6_IJSD_S1K_EEEEEEENS5_17SM75_U16x8_LDSM_TENS5_14SM90_TMA_STOREES20_NS5_17SM90_U16x8_STSM_TENS5_9Copy_AtomIJNS5_17SM90_U32x4_STSM_NES1N_EEEvEEEvvEEEEvNT_6ParamsE --------------------------
	.section	.nv.info._ZN7cutlass13device_kernelINS_4gemm6kernel13GemmUniversalINS1_17GroupProblemShapeIN4cute5tupleIJiiiEEEEENS1_10collective13CollectiveMmaINS1_39MainloopSm90ArrayTmaGmmaWarpSpecializedILi4ENS6_IJNS5_1CILi1EEESD_SD_EEENS1_52KernelPtrArrayTmaWarpSpecializedPingpongFP8FastAccumEEENS6_IJNSC_ILi128EEENSC_ILi256EEESH_EEENS_12float_e4m3_tEPNS6_IJlSD_NSC_ILi0EEEEEESK_SN_NS5_8TiledMMAINS5_8MMA_AtomIJNS5_4SM904GMMA31MMA_64x256x32_F32E4M3E4M3_SS_TNILNSR_7ScaleInE1ELST_1EEEEEENS5_6LayoutISE_NS6_IJSL_SL_SL_EEEEENS6_IJNS5_10UnderscoreESZ_SZ_EEEEENS5_13SM90_TMA_LOADENS5_14ComposedLayoutINS5_7SwizzleILi3ELi4ELi3EEENS5_18smem_ptr_flag_bitsILi8EEENSW_INS6_IJNSC_ILi8EEESH_EEENS6_IJSH_SD_EEEEEEEvNS5_8identityES12_S1C_vS1D_EENS_8epilogue10collective18CollectiveEpilogueINS1F_30Sm90PtrArrayTmaWarpSpecializedILi4ELi2ELi16ELb1ELb0ELi2EEEJSJ_NS6_IJNSC_ILi64EEENSC_ILi32EEEEEENS_6half_tEPNS6_IJSD_lSL_EEES1N_S1P_NS1F_6fusion15FusionCallbacksIS1J_NS1Q_17LinearCombinationIS1N_fS1N_fLNS_15FloatRoundStyleE2EEESJ_S1M_JEEES12_NS13_IS15_NS16_ILi16EEENSW_INS6_IJS1K_S18_EEENS6_IJSD_S1K_EEEEEEENS5_17SM75_U16x8_LDSM_TENS5_14SM90_TMA_STOREES20_NS5_17SM90_U16x8_STSM_TENS5_9Copy_AtomIJNS5_17SM90_U32x4_STSM_NES1N_EEEvEEEvvEEEEvNT_6ParamsE,"",@"SHT_CUDA_INFO"
	.sectionflags	@""
	.align	4


	//----- nvinfo : EIATTR_CUDA_API_VERSION
	.align		4
        /*0000*/ 	.byte	0x04, 0x37
        /*0002*/ 	.short	(.L_23 - .L_22)
.L_22:
        /*0004*/ 	.word	0x00000082


	//----- nvinfo : EIATTR_KPARAM_INFO
	.align		4
.L_23:
        /*0008*/ 	.byte	0x04, 0x17
        /*000a*/ 	.short	(.L_25 - .L_24)
.L_24:
        /*000c*/ 	.word	0x00000000
        /*0010*/ 	.short	0x0000
        /*0012*/ 	.short	0x0070
        /*0014*/ 	.byte	0x00, 0xf0, 0x01, 0x1c


	//----- nvinfo : EIATTR_SPARSE_MMA_MASK
	.align		4
.L_25:
        /*0018*/ 	.byte	0x03, 0x50
        /*001a*/ 	.short	0x0000


	//----- nvinfo : EIATTR_MAXREG_COUNT
	.align		4
        /*001c*/ 	.byte	0x03, 0x1b
        /*001e*/ 	.short	0x00a8


	//----- nvinfo : EIATTR_NUM_BARRIERS
	.align		4
        /*0020*/ 	.byte	0x02, 0x4c
        /*0022*/ 	.byte	0x02
	.zero		1


	//----- nvinfo : EIATTR_EXTERNS
	.align		4
        /*0024*/ 	.byte	0x04, 0x0f
        /*0026*/ 	.short	(.L_27 - .L_26)


	//   ....[0]....
	.align		4
.L_26:
        /*0028*/ 	.word	index@(__assertfail)


	//----- nvinfo : EIATTR_ANNOTATIONS
	.align		4
.L_27:
        /*002c*/ 	.byte	0x04, 0x55
        /*002e*/ 	.short	(.L_29 - .L_28)


	//   ....[0]....
.L_28:
        /*0030*/ 	.word	0x00000001
        /*0034*/ 	.byte	0x20, 0x3b, 0x00, 0x00, 0x01, 0x00, 0x00, 0x00, 0x60, 0x3b, 0x00, 0x00, 0x01, 0x00, 0x00, 0x00
        /* <DEDUP_REMOVED lines=783> */
        /*3134*/ 	.byte	0xf0, 0x5f, 0x01, 0x00, 0x01, 0x00, 0x00, 0x00, 0x40, 0x60, 0x01, 0x00


	//----- nvinfo : EIATTR_MERCURY_ISA_VERSION
	.align		4
.L_29:
        /*3140*/ 	.byte	0x03, 0x5f
        /*3142*/ 	.short	0x0101


	//----- nvinfo : EIATTR_INT_WARP_WIDE_INSTR_OFFSETS
	.align		4
        /*3144*/ 	.byte	0x04, 0x31
        /*3146*/ 	.short	(.L_31 - .L_30)


	//   ....[0]....
.L_30:
        /*3148*/ 	.word	0x000011a0


	//   ....[1]....
        /*314c*/ 	.word	0x000011b0


	//   ....[2]....
        /*3150*/ 	.word	0x00001230


	//   ....[3]....
        /*3154*/ 	.word	0x00001290


	//   ....[4]....
        /*3158*/ 	.word	0x000012e0


	//   ....[5]....
        /*315c*/ 	.word	0x00001310


	//   ....[6]....
        /*3160*/ 	.word	0x00001380


	//   ....[7]....
        /*3164*/ 	.word	0x000013c0


	//----- nvinfo : EIATTR_COOP_GROUP_MASK_REGIDS
	.align		4
.L_31:
        /*3168*/ 	.byte	0x04, 0x29
        /*316a*/ 	.short	(.L_33 - .L_32)


	//   ....[0]....
.L_32:
        /*316c*/ 	.word	0xffffffff


	//   ....[1]....
        /*3170*/ 	.word	0xffffffff


	//   ....[2]....
        /*3174*/ 	.word	0xffffffff


	//   ....[3]....
        /*3178*/ 	.word	0xffffffff


	//   ....[4]....
        /*317c*/ 	.word	0xffffffff


	//   ....[5]....
        /*3180*/ 	.word	0xffffffff


	//   ....[6]....
        /*3184*/ 	.word	0xffffffff


	//   ....[7]....
        /*3188*/ 	.word	0xffffffff


	//   ....[8]....
        /*318c*/ 	.word	0xffffffff


	//   ....[9]....
        /*3190*/ 	.word	0xffffffff


	//   ....[10]....
        /*3194*/ 	.word	0xffffffff


	//   ....[11]....
        /*3198*/ 	.word	0xffffffff


	//   ....[12]....
        /*319c*/ 	.word	0xffffffff


	//   ....[13]....
        /*31a0*/ 	.word	0xffffffff


	//   ....[14]....
        /*31a4*/ 	.word	0xffffffff


	//   ....[15]....
        /*31a8*/ 	.word	0xffffffff


	//   ....[16]....
        /*31ac*/ 	.word	0xffffffff


	//   ....[17]....
        /*31b0*/ 	.word	0xffffffff


	//   ....[18]....
        /*31b4*/ 	.word	0xffffffff


	//   ....[19]....
        /*31b8*/ 	.word	0xffffffff


	//   ....[20]....
        /*31bc*/ 	.word	0xffffffff


	//   ....[21]....
        /*31c0*/ 	.word	0xffffffff


	//   ....[22]....
        /*31c4*/ 	.word	0xffffffff


	//   ....[23]....
        /*31c8*/ 	.word	0xffffffff


	//   ....[24]....
        /*31cc*/ 	.word	0xffffffff


	//   ....[25]....
        /*31d0*/ 	.word	0xffffffff


	//   ....[26]....
        /*31d4*/ 	.word	0xffffffff


	//   ....[27]....
        /*31d8*/ 	.word	0xffffffff


	//   ....[28]....
        /*31dc*/ 	.word	0xffffffff


	//   ....[29]....
        /*31e0*/ 	.word	0xffffffff


	//   ....[30]....
        /*31e4*/ 	.word	0xffffffff


	//   ....[31]....
        /*31e8*/ 	.word	0xffffffff


	//   ....[32]....
        /*31ec*/ 	.word	0xffffffff


	//   ....[33]....
        /*31f0*/ 	.word	0xffffffff


	//   ....[34]....
        /*31f4*/ 	.word	0xffffffff


	//   ....[35]....
        /*31f8*/ 	.word	0xffffffff


	//   ....[36]....
        /*31fc*/ 	.word	0xffffffff


	//   ....[37]....
        /*3200*/ 	.word	0xffffffff


	//   ....[38]....
        /*3204*/ 	.word	0xffffffff


	//   ....[39]....
        /*3208*/ 	.word	0xffffffff


	//   ....[40]....
        /*320c*/ 	.word	0xffffffff


	//   ....[41]....
        /*3210*/ 	.word	0xffffffff


	//   ....[42]....
        /*3214*/ 	.word	0xffffffff


	//   ....[43]....
        /*3218*/ 	.word	0xffffffff


	//   ....[44]....
        /*321c*/ 	.word	0xffffffff


	//   ....[45]....
        /*3220*/ 	.word	0xffffffff


	//   ....[46]....
        /*3224*/ 	.word	0xffffffff


	//   ....[47]....
        /*3228*/ 	.word	0xffffffff


	//   ....[48]....
        /*322c*/ 	.word	0xffffffff


	//   ....[49]....
        /*3230*/ 	.word	0xffffffff


	//   ....[50]....
        /*3234*/ 	.word	0xffffffff


	//   ....[51]....
        /*3238*/ 	.word	0xffffffff


	//   ....[52]....
        /*323c*/ 	.word	0xffffffff


	//   ....[53]....
        /*3240*/ 	.word	0xffffffff


	//   ....[54]....
        /*3244*/ 	.word	0xffffffff


	//   ....[55]....
        /*3248*/ 	.word	0xffffffff


	//   ....[56]....
        /*324c*/ 	.word	0xffffffff


	//   ....[57]....
        /*3250*/ 	.word	0xffffffff


	//   ....[58]....
        /*3254*/ 	.word	0xffffffff


	//   ....[59]....
        /*3258*/ 	.word	0xffffffff


	//   ....[60]....
        /*325c*/ 	.word	0xffffffff


	//   ....[61]....
        /*3260*/ 	.word	0xffffffff


	//   ....[62]....
        /*3264*/ 	.word	0xffffffff


	//   ....[63]....
        /*3268*/ 	.word	0xffffffff


	//   ....[64]....
        /*326c*/ 	.word	0xffffffff


	//   ....[65]....
        /*3270*/ 	.word	0xffffffff


	//   ....[66]....
        /*3274*/ 	.word	0xffffffff


	//   ....[67]....
        /*3278*/ 	.word	0xffffffff


	//   ....[68]....
        /*327c*/ 	.word	0xffffffff


	//   ....[69]....
        /*3280*/ 	.word	0xffffffff


	//   ....[70]....
        /*3284*/ 	.word	0xffffffff


	//   ....[71]....
        /*3288*/ 	.word	0xffffffff


	//   ....[72]....
        /*328c*/ 	.word	0xffffffff


	//   ....[73]....
        /*3290*/ 	.word	0xffffffff


	//   ....[74]....
        /*3294*/ 	.word	0xffffffff


	//   ....[75]....
        /*3298*/ 	.word	0xffffffff


	//   ....[76]....
        /*329c*/ 	.word	0xffffffff


	//   ....[77]....
        /*32a0*/ 	.word	0xffffffff


	//   ....[78]....
        /*32a4*/ 	.word	0x0500000f


	//----- nvinfo : EIATTR_COOP_GROUP_INSTR_OFFSETS
	.align		4
.L_33:
        /*32a8*/ 	.byte	0x04, 0x28
        /*32aa*/ 	.short	(.L_35 - .L_34)


	//   ....[0]....
.L_34:
        /*32ac*/ 	.word	0x00000830


	//   ....[1]....
        /*32b0*/ 	.word	0x00000860


	//   ....[2]....
        /*32b4*/ 	.word	0x00000d00


	//   ....[3]....
        /*32b8*/ 	.word	0x00000ef0


	//   ....[4]....
        /*32bc*/ 	.word	0x000010c0


	//   ....[5]....
        /*32c0*/ 	.word	0x00001100


	//   ....[6]....
        /*32c4*/ 	.word	0x00001a50


	//   ....[7]....
        /*32c8*/ 	.word	0x00001a80


	//   ....[8]....
        /*32cc*/ 	.word	0x00001b00


	//   ....[9]....
        /*32d0*/ 	.word	0x00001b10


	//   ....[10]....
        /*32d4*/ 	.word	0x00001b50


	//   ....[11]....
        /*32d8*/ 	.word	0x00001b70


	//   ....[12]....
        /*32dc*/ 	.word	0x00001bb0


	//   ....[13]....
        /*32e0*/ 	.word	0x00001bd0


	//   ....[14]....
        /*32e4*/ 	.word	0x00001c10


	//   ....[15]....
        /*32e8*/ 	.word	0x00001c30


	//   ....[16]....
        /*32ec*/ 	.word	0x00001ca0


	//   ....[17]....
        /*32f0*/ 	.word	0x00001dd0


	//   ....[18]....
        /*32f4*/ 	.word	0x00001e50


	//   ....[19]....
        /*32f8*/ 	.word	0x00002430


	//   ....[20]....
        /*32fc*/ 	.word	0x00002440


	//   ....[21]....
        /*3300*/ 	.word	0x00002490


	//   ....[22]....
        /*3304*/ 	.word	0x000024a0


	//   ....[23]....
        /*3308*/ 	.word	0x000024f0


	//   ....[24]....
        /*330c*/ 	.word	0x00002500


	//   ....[25]....
        /*3310*/ 	.word	0x00002550


	//   ....[26]....
        /*3314*/ 	.word	0x00002560


	//   ....[27]....
        /*3318*/ 	.word	0x000025b0


	//   ....[28]....
        /*331c*/ 	.word	0x000025c0


	//   ....[29]....
        /*3320*/ 	.word	0x00002650


	//   ....[30]....
        /*3324*/ 	.word	0x000026a0


	//   ....[31]....
        /*3328*/ 	.word	0x00002730


	//   ....[32]....
        /*332c*/ 	.word	0x00002750


	//   ....[33]....
        /*3330*/ 	.word	0x00002760


	//   ....[34]....
        /*3334*/ 	.word	0x00002770


	//   ....[35]....
        /*3338*/ 	.word	0x00002780


	//   ....[36]....
        /*333c*/ 	.word	0x00002790


	//   ....[37]....
        /*3340*/ 	.word	0x00003000


	//   ....[38]....
        /*3344*/ 	.word	0x000032a0


	//   ....[39]....
        /*3348*/ 	.word	0x00003610


	//   ....[40]....
        /*334c*/ 	.word	0x000135b0


	//   ....[41]....
        /*3350*/ 	.word	0x00013a10


	//   ....[42]....
        /*3354*/ 	.word	0x00013db0


	//   ....[43]....
        /*3358*/ 	.word	0x00015b10


	//   ....[44]....
        /*335c*/ 	.word	0x00016220


	//   ....[45]....
        /*3360*/ 	.word	0x00016690


	//   ....[46]....
        /*3364*/ 	.word	0x00017490


	//   ....[47]....
        /*3368*/ 	.word	0x000182c0


	//   ....[48]....
        /*336c*/ 	.word	0x000182e0


	//   ....[49]....
        /*3370*/ 	.word	0x00018330


	//   ....[50]....
        /*3374*/ 	.word	0x00018350


	//   ....[51]....
        /*3378*/ 	.word	0x00018390


	//   ....[52]....
        /*337c*/ 	.word	0x000183c0


	//   ....[53]....
        /*3380*/ 	.word	0x00018400


	//   ....[54]....
        /*3384*/ 	.word	0x00018430


	//   ....[55]....
        /*3388*/ 	.word	0x00018470


	//   ....[56]....
        /*338c*/ 	.word	0x000184a0


	//   ....[57]....
        /*3390*/ 	.word	0x00018530


	//   ....[58]....
        /*3394*/ 	.word	0x00018650


	//   ....[59]....
        /*3398*/ 	.word	0x00018670


	//   ....[60]....
        /*339c*/ 	.word	0x00018cd0


	//   ....[61]....
        /*33a0*/ 	.word	0x00018ce0


	//   ....[62]....
        /*33a4*/ 	.word	0x00018d30


	//   ....[63]....
        /*33a8*/ 	.word	0x00018d40


	//   ....[64]....
        /*33ac*/ 	.word	0x00018d90


	//   ....[65]....
        /*33b0*/ 	.word	0x00018da0


	//   ....[66]....
        /*33b4*/ 	.word	0x00018df0


	//   ....[67]....
        /*33b8*/ 	.word	0x00018e00


	//   ....[68]....
        /*33bc*/ 	.word	0x00018e50


	//   ....[69]....
        /*33c0*/ 	.word	0x00018e60


	//   ....[70]....
        /*33c4*/ 	.word	0x00018ef0


	//   ....[71]....
        /*33c8*/ 	.word	0x00018f60


	//   ....[72]....
        /*33cc*/ 	.word	0x00018ff0


	//   ....[73]....
        /*33d0*/ 	.word	0x00019010


	//   ....[74]....
        /*33d4*/ 	.word	0x00019020


	//   ....[75]....
        /*33d8*/ 	.word	0x00019030


	//   ....[76]....
        /*33dc*/ 	.word	0x00019040


	//   ....[77]....
        /*33e0*/ 	.word	0x00019050


	//   ....[78]....
        /*33e4*/ 	.word	0x0001af20


	//----- nvinfo : EIATTR_REG_RECONFIG
	.align		4
.L_35:
        /*33e8*/ 	.byte	0x01, 0x54
	.zero		2


	//----- nvinfo : EIATTR_SYSCALL_OFFSETS
	.align		4
        /*33ec*/ 	.byte	0x04, 0x46
        /*33ee*/ 	.short	(.L_37 - .L_36)


	//   ....[0]....
.L_36:
        /*33f0*/ 	.word	0x0000ca00


	//   ....[1]....
        /*33f4*/ 	.word	0x0000caf0


	//----- nvinfo : EIATTR_MBARRIER_INSTR_OFFSETS
	.align		4
.L_37:
        /*33f8*/ 	.byte	0x04, 0x39
        /*33fa*/ 	.short	(.L_39 - .L_38)


	//   ....[0]....
.L_38:
        /*33fc*/ 	.word	0x00000be0
        /*3400*/ 	.word	0x000000ff
        /*3404*/ 	.word	0x00034400
        /*3408*/ 	.short	0x0100
        /*340a*/ 	.byte	0x06
	.zero		1


	//   ....[1]....
        /*340c*/ 	.word	0x00000bf0
        /*3410*/ 	.word	0x000000ff
        /*3414*/ 	.word	0x00034440
        /*3418*/ 	.short	0x0100
        /*341a*/ 	.byte	0x06
	.zero		1


	//   ....[2]....
        /*341c*/ 	.word	0x00000c00
        /*3420*/ 	.word	0x000000ff
        /*3424*/ 	.word	0x00034408
        /*3428*/ 	.short	0x0100
        /*342a*/ 	.byte	0x06
	.zero		1


	//   ....[3]....
        /*342c*/ 	.word	0x00000c10
        /*3430*/ 	.word	0x000000ff
        /*3434*/ 	.word	0x00034448
        /*3438*/ 	.short	0x0100
        /*343a*/ 	.byte	0x06
	.zero		1


	//   ....[4]....
        /*343c*/ 	.word	0x00000c20
        /*3440*/ 	.word	0x000000ff
        /*3444*/ 	.word	0x00034410
        /*3448*/ 	.short	0x0100
        /*344a*/ 	.byte	0x06
	.zero		1


	//   ....[5]....
        /*344c*/ 	.word	0x00000c30
        /*3450*/ 	.word	0x000000ff
        /*3454*/ 	.word	0x00034450
        /*3458*/ 	.short	0x0100
        /*345a*/ 	.byte	0x06
	.zero		1


	//   ....[6]....
        /*345c*/ 	.word	0x00000c40
        /*3460*/ 	.word	0x000000ff
        /*3464*/ 	.word	0x00034418
        /*3468*/ 	.short	0x0100
        /*346a*/ 	.byte	0x06
	.zero		1


	//   ....[7]....
        /*346c*/ 	.word	0x00000c50
        /*3470*/ 	.word	0x000000ff
        /*3474*/ 	.word	0x00034458
        /*3478*/ 	.short	0x0100
        /*347a*/ 	.byte	0x06
	.zero		1


	//   ....[8]....
        /*347c*/ 	.word	0x00000c60
        /*3480*/ 	.word	0x000000ff
        /*3484*/ 	.word	0x00034420
        /*3488*/ 	.short	0x0100
        /*348a*/ 	.byte	0x06
	.zero		1


	//   ....[9]....
        /*348c*/ 	.word	0x00000c70
        /*3490*/ 	.word	0x000000ff
        /*3494*/ 	.word	0x00034460
        /*3498*/ 	.short	0x0100
        /*349a*/ 	.byte	0x06
	.zero		1


	//   ....[10]....
        /*349c*/ 	.word	0x00000c80
        /*34a0*/ 	.word	0x000000ff
        /*34a4*/ 	.word	0x00034428
        /*34a8*/ 	.short	0x0100
        /*34aa*/ 	.byte	0x06
	.zero		1


	//   ....[11]....
        /*34ac*/ 	.word	0x00000c90
        /*34b0*/ 	.word	0x000000ff
        /*34b4*/ 	.word	0x00034468
        /*34b8*/ 	.short	0x0100
        /*34ba*/ 	.byte	0x06
	.zero		1


	//   ....[12]....
        /*34bc*/ 	.word	0x00000ca0
        /*34c0*/ 	.word	0x000000ff
        /*34c4*/ 	.word	0x00034430
        /*34c8*/ 	.short	0x0100
        /*34ca*/ 	.byte	0x06
	.zero		1


	//   ....[13]....
        /*34cc*/ 	.word	0x00000cb0
        /*34d0*/ 	.word	0x000000ff
        /*34d4*/ 	.word	0x00034470
        /*34d8*/ 	.short	0x0100
        /*34da*/ 	.byte	0x06
	.zero		1


	//   ....[14]....
        /*34dc*/ 	.word	0x00000cc0
        /*34e0*/ 	.word	0x000000ff
        /*34e4*/ 	.word	0x00034438
        /*34e8*/ 	.short	0x0100
        /*34ea*/ 	.byte	0x06
	.zero		1


	//   ....[15]....
        /*34ec*/ 	.word	0x00000cd0
        /*34f0*/ 	.word	0x000000ff
        /*34f4*/ 	.word	0x00034478
        /*34f8*/ 	.short	0x0100
        /*34fa*/ 	.byte	0x06
	.zero		1


	//   ....[16]....
        /*34fc*/ 	.word	0x00000e60
        /*3500*/ 	.word	0x000000ff
        /*3504*/ 	.word	0x00034480
        /*3508*/ 	.short	0x0100
        /*350a*/ 	.byte	0x06
	.zero		1


	//   ....[17]....
        /*350c*/ 	.word	0x00000e70
        /*3510*/ 	.word	0x000000ff
        /*3514*/ 	.word	0x000344a0
        /*3518*/ 	.short	0x0100
        /*351a*/ 	.byte	0x06
	.zero		1


	//   ....[18]....
        /*351c*/ 	.word	0x00000e80
        /*3520*/ 	.word	0x000000ff
        /*3524*/ 	.word	0x00034488
        /*3528*/ 	.short	0x0100
        /*352a*/ 	.byte	0x06
	.zero		1


	//   ....[19]....
        /*352c*/ 	.word	0x00000e90
        /*3530*/ 	.word	0x000000ff
        /*3534*/ 	.word	0x000344a8
        /*3538*/ 	.short	0x0100
        /*353a*/ 	.byte	0x06
	.zero		1


	//   ....[20]....
        /*353c*/ 	.word	0x00000ea0
        /*3540*/ 	.word	0x000000ff
        /*3544*/ 	.word	0x00034490
        /*3548*/ 	.short	0x0100
        /*354a*/ 	.byte	0x06
	.zero		1


	//   ....[21]....
        /*354c*/ 	.word	0x00000eb0
        /*3550*/ 	.word	0x000000ff
        /*3554*/ 	.word	0x000344b0
        /*3558*/ 	.short	0x0100
        /*355a*/ 	.byte	0x06
	.zero		1


	//   ....[22]....
        /*355c*/ 	.word	0x00000ec0
        /*3560*/ 	.word	0x000000ff
        /*3564*/ 	.word	0x00034498
        /*3568*/ 	.short	0x0100
        /*356a*/ 	.byte	0x06
	.zero		1


	//   ....[23]....
        /*356c*/ 	.word	0x00000ed0
        /*3570*/ 	.word	0x000000ff
        /*3574*/ 	.word	0x000344b8
        /*3578*/ 	.short	0x0100
        /*357a*/ 	.byte	0x06
	.zero		1


	//   ....[24]....
        /*357c*/ 	.word	0x00001030
        /*3580*/ 	.word	0x000000ff
        /*3584*/ 	.word	0x000344c0
        /*3588*/ 	.short	0x0100
        /*358a*/ 	.byte	0x06
	.zero		1


	//   ....[25]....
        /*358c*/ 	.word	0x00001040
        /*3590*/ 	.word	0x000000ff
        /*3594*/ 	.word	0x000344e0
        /*3598*/ 	.short	0x0100
        /*359a*/ 	.byte	0x06
	.zero		1


	//   ....[26]....
        /*359c*/ 	.word	0x00001050
        /*35a0*/ 	.word	0x000000ff
        /*35a4*/ 	.word	0x000344c8
        /*35a8*/ 	.short	0x0100
        /*35aa*/ 	.byte	0x06
	.zero		1


	//   ....[27]....
        /*35ac*/ 	.word	0x00001060
        /*35b0*/ 	.word	0x000000ff
        /*35b4*/ 	.word	0x000344e8
        /*35b8*/ 	.short	0x0100
        /*35ba*/ 	.byte	0x06
	.zero		1


	//   ....[28]....
        /*35bc*/ 	.word	0x00001070
        /*35c0*/ 	.word	0x000000ff
        /*35c4*/ 	.word	0x000344d0
        /*35c8*/ 	.short	0x0100
        /*35ca*/ 	.byte	0x06
	.zero		1


	//   ....[29]....
        /*35cc*/ 	.word	0x00001080
        /*35d0*/ 	.word	0x000000ff
        /*35d4*/ 	.word	0x000344f0
        /*35d8*/ 	.short	0x0100
        /*35da*/ 	.byte	0x06
	.zero		1


	//   ....[30]....
        /*35dc*/ 	.word	0x00001090
        /*35e0*/ 	.word	0x000000ff
        /*35e4*/ 	.word	0x000344d8
        /*35e8*/ 	.short	0x0100
        /*35ea*/ 	.byte	0x06
	.zero		1


	//   ....[31]....
        /*35ec*/ 	.word	0x000010a0
        /*35f0*/ 	.word	0x000000ff
        /*35f4*/ 	.word	0x000344f8
        /*35f8*/ 	.short	0x0100
        /*35fa*/ 	.byte	0x06
	.zero		1


	//   ....[32]....
        /*35fc*/ 	.word	0x000012c0
        /*3600*/ 	.word	0x000000ff
        /*3604*/ 	.word	0x00034500
        /*3608*/ 	.short	0x0100
        /*360a*/ 	.byte	0x06
	.zero		1


	//   ....[33]....
        /*360c*/ 	.word	0x00001300
        /*3610*/ 	.word	0x000000ff
        /*3614*/ 	.word	0x00034508
        /*3618*/ 	.short	0x0100
        /*361a*/ 	.byte	0x06
	.zero		1


	//   ....[34]....
        /*361c*/ 	.word	0x00001370
        /*3620*/ 	.word	0x000000ff
        /*3624*/ 	.word	0x00034510
        /*3628*/ 	.short	0x0100
        /*362a*/ 	.byte	0x0b
	.zero		1


	//   ....[35]....
        /*362c*/ 	.word	0x000013b0
        /*3630*/ 	.word	0x000000ff
        /*3634*/ 	.word	0x00034518
        /*3638*/ 	.short	0x0100
        /*363a*/ 	.byte	0x0b
	.zero		1


	//   ....[36]....
        /*363c*/ 	.word	0x000013d0
        /*3640*/ 	.word	0x000000ff
        /*3644*/ 	.word	0x00034520
        /*3648*/ 	.short	0x0100
        /*364a*/ 	.byte	0x0b
	.zero		1


	//   ....[37]....
        /*364c*/ 	.word	0x000013e0
        /*3650*/ 	.word	0x000000ff
        /*3654*/ 	.word	0x00034528
        /*3658*/ 	.short	0x0100
        /*365a*/ 	.byte	0x0b
	.zero		1


	//   ....[38]....
        /*365c*/ 	.word	0x00002d60
        /*3660*/ 	.word	0x000000ff
        /*3664*/ 	.word	0x00034400
        /*3668*/ 	.short	0x010a
        /*366a*/ 	.byte	0x0b
	.zero		1


	//   ....[39]....
        /*366c*/ 	.word	0x00002e40
        /*3670*/ 	.word	0x000000ff
        /*3674*/ 	.word	0x00000000
        /*3678*/ 	.short	0x0101
        /*367a*/ 	.byte	0x0b
	.zero		1


	//   ....[40]....
        /*367c*/ 	.word	0x00003ab0
        /*3680*/ 	.word	0x00000006
        /*3684*/ 	.word	0x00000000
        /*3688*/ 	.short	0x010a
        /*368a*/ 	.byte	0x2f
	.zero		1


	//   ....[41]....
        /*368c*/ 	.word	0x000047e0
        /*3690*/ 	.word	0x000000ff
        /*3694*/ 	.word	0x00034480
        /*3698*/ 	.short	0x010a
        /*369a*/ 	.byte	0x04
	.zero		1


	//   ....[42]....
        /*369c*/ 	.word	0x00004820
        /*36a0*/ 	.word	0x000000ff
        /*36a4*/ 	.word	0x00034480
        /*36a8*/ 	.short	0x010a
        /*36aa*/ 	.byte	0x04
	.zero		1


	//   ....[43]....
        /*36ac*/ 	.word	0x000080d0
        /*36b0*/ 	.word	0x000000ff
        /*36b4*/ 	.word	0x00034480
        /*36b8*/ 	.short	0x010a
        /*36ba*/ 	.byte	0x04
	.zero		1


	//   ....[44]....
        /*36bc*/ 	.word	0x00008110
        /*36c0*/ 	.word	0x000000ff
        /*36c4*/ 	.word	0x00034480
        /*36c8*/ 	.short	0x010a
        /*36ca*/ 	.byte	0x04
	.zero		1


	//   ....[45]....
        /*36cc*/ 	.word	0x0000c510
        /*36d0*/ 	.word	0x000000ff
        /*36d4*/ 	.word	0x00000000
        /*36d8*/ 	.short	0x0101
        /*36da*/ 	.byte	0x04
	.zero		1


	//   ....[46]....
        /*36dc*/ 	.word	0x0000c610
        /*36e0*/ 	.word	0x00000000
        /*36e4*/ 	.word	0x00000000
        /*36e8*/ 	.short	0x0101
        /*36ea*/ 	.byte	0x33
	.zero		1


	//   ....[47]....
        /*36ec*/ 	.word	0x0000c6e0
        /*36f0*/ 	.word	0x000000ff
        /*36f4*/ 	.word	0x00000000
        /*36f8*/ 	.short	0x0101
        /*36fa*/ 	.byte	0x0a
	.zero		1


	//   ....[48]....
        /*36fc*/ 	.word	0x0000c730
        /*3700*/ 	.word	0x00000006
        /*3704*/ 	.word	0x00000010
        /*3708*/ 	.short	0x010a
        /*370a*/ 	.byte	0x2f
	.zero		1


	//   ....[49]....
        /*370c*/ 	.word	0x0000ce90
        /*3710*/ 	.word	0x000000ff
        /*3714*/ 	.word	0x000344c0
        /*3718*/ 	.short	0x010a
        /*371a*/ 	.byte	0x32
	.zero		1


	//   ....[50]....
        /*371c*/ 	.word	0x0000d570
        /*3720*/ 	.word	0x000000ff
        /*3724*/ 	.word	0x000344c8
        /*3728*/ 	.short	0x010a
        /*372a*/ 	.byte	0x32
	.zero		1


	//   ....[51]....
        /*372c*/ 	.word	0x0000dac0
        /*3730*/ 	.word	0x000000ff
        /*3734*/ 	.word	0x00000000
        /*3738*/ 	.short	0x0101
        /*373a*/ 	.byte	0x07
	.zero		1


	//   ....[52]....
        /*373c*/ 	.word	0x0000daf0
        /*3740*/ 	.word	0x000000ff
        /*3744*/ 	.word	0x000344d0
        /*3748*/ 	.short	0x010a
        /*374a*/ 	.byte	0x32
	.zero		1


	//   ....[53]....
        /*374c*/ 	.word	0x0000e140
        /*3750*/ 	.word	0x000000ff
        /*3754*/ 	.word	0x00000000
        /*3758*/ 	.short	0x0101
        /*375a*/ 	.byte	0x08
	.zero		1


	//   ....[54]....
        /*375c*/ 	.word	0x0000e170
        /*3760*/ 	.word	0x000000ff
        /*3764*/ 	.word	0x000344d8
        /*3768*/ 	.short	0x010a
        /*376a*/ 	.byte	0x32
	.zero		1


	//   ....[55]....
        /*376c*/ 	.word	0x0000e6c0
        /*3770*/ 	.word	0x000000ff
        /*3774*/ 	.word	0x00000000
        /*3778*/ 	.short	0x0101
        /*377a*/ 	.byte	0x09
	.zero		1


	//   ....[56]....
        /*377c*/ 	.word	0x0000e710
        /*3780*/ 	.word	0x000000ff
        /*3784*/ 	.word	0x000344c0
        /*3788*/ 	.short	0x010a
        /*378a*/ 	.byte	0x32
	.zero		1


	//   ....[57]....
        /*378c*/ 	.word	0x0000ed60
        /*3790*/ 	.word	0x000000ff
        /*3794*/ 	.word	0x00000000
        /*3798*/ 	.short	0x0101
        /*379a*/ 	.byte	0x0a
	.zero		1


	//   ....[58]....
        /*379c*/ 	.word	0x0000ed90
        /*37a0*/ 	.word	0x000000ff
        /*37a4*/ 	.word	0x000344c8
        /*37a8*/ 	.short	0x010a
        /*37aa*/ 	.byte	0x32
	.zero		1


	//   ....[59]....
        /*37ac*/ 	.word	0x0000f2c0
        /*37b0*/ 	.word	0x000000ff
        /*37b4*/ 	.word	0x00000000
        /*37b8*/ 	.short	0x0101
        /*37ba*/ 	.byte	0x07
	.zero		1


	//   ....[60]....
        /*37bc*/ 	.word	0x0000f2f0
        /*37c0*/ 	.word	0x000000ff
        /*37c4*/ 	.word	0x000344d0
        /*37c8*/ 	.short	0x010a
        /*37ca*/ 	.byte	0x32
	.zero		1


	//   ....[61]....
        /*37cc*/ 	.word	0x0000f920
        /*37d0*/ 	.word	0x000000ff
        /*37d4*/ 	.word	0x00000000
        /*37d8*/ 	.short	0x0101
        /*37da*/ 	.byte	0x08
	.zero		1


	//   ....[62]....
        /*37dc*/ 	.word	0x0000f950
        /*37e0*/ 	.word	0x000000ff
        /*37e4*/ 	.word	0x000344d8
        /*37e8*/ 	.short	0x010a
        /*37ea*/ 	.byte	0x32
	.zero		1


	//   ....[63]....
        /*37ec*/ 	.word	0x0000fe80
        /*37f0*/ 	.word	0x000000ff
        /*37f4*/ 	.word	0x00000000
        /*37f8*/ 	.short	0x0101
        /*37fa*/ 	.byte	0x09
	.zero		1


	//   ....[64]....
        /*37fc*/ 	.word	0x0000feb0
        /*3800*/ 	.word	0x000000ff
        /*3804*/ 	.word	0x000344c0
        /*3808*/ 	.short	0x010a
        /*380a*/ 	.byte	0x32
	.zero		1


	//   ....[65]....
        /*380c*/ 	.word	0x000104e0
        /*3810*/ 	.word	0x000000ff
        /*3814*/ 	.word	0x00000000
        /*3818*/ 	.short	0x0101
        /*381a*/ 	.byte	0x0a
	.zero		1


	//   ....[66]....
        /*381c*/ 	.word	0x00010510
        /*3820*/ 	.word	0x000000ff
        /*3824*/ 	.word	0x000344c8
        /*3828*/ 	.short	0x010a
        /*382a*/ 	.byte	0x32
	.zero		1


	//   ....[67]....
        /*382c*/ 	.word	0x00010a40
        /*3830*/ 	.word	0x000000ff
        /*3834*/ 	.word	0x00000000
        /*3838*/ 	.short	0x0101
        /*383a*/ 	.byte	0x07
	.zero		1


	//   ....[68]....
        /*383c*/ 	.word	0x00010a70
        /*3840*/ 	.word	0x000000ff
        /*3844*/ 	.word	0x000344d0
        /*3848*/ 	.short	0x010a
        /*384a*/ 	.byte	0x32
	.zero		1


	//   ....[69]....
        /*384c*/ 	.word	0x000110a0
        /*3850*/ 	.word	0x000000ff
        /*3854*/ 	.word	0x00000000
        /*3858*/ 	.short	0x0101
        /*385a*/ 	.byte	0x08
	.zero		1


	//   ....[70]....
        /*385c*/ 	.word	0x000110d0
        /*3860*/ 	.word	0x000000ff
        /*3864*/ 	.word	0x000344d8
        /*3868*/ 	.short	0x010a
        /*386a*/ 	.byte	0x32
	.zero		1


	//   ....[71]....
        /*386c*/ 	.word	0x00011600
        /*3870*/ 	.word	0x000000ff
        /*3874*/ 	.word	0x00000000
        /*3878*/ 	.short	0x0101
        /*387a*/ 	.byte	0x09
	.zero		1


	//   ....[72]....
        /*387c*/ 	.word	0x00011630
        /*3880*/ 	.word	0x000000ff
        /*3884*/ 	.word	0x000344c0
        /*3888*/ 	.short	0x010a
        /*388a*/ 	.byte	0x32
	.zero		1


	//   ....[73]....
        /*388c*/ 	.word	0x00011c60
        /*3890*/ 	.word	0x000000ff
        /*3894*/ 	.word	0x00000000
        /*3898*/ 	.short	0x0101
        /*389a*/ 	.byte	0x0a
	.zero		1


	//   ....[74]....
        /*389c*/ 	.word	0x00011c90
        /*38a0*/ 	.word	0x000000ff
        /*38a4*/ 	.word	0x000344c8
        /*38a8*/ 	.short	0x010a
        /*38aa*/ 	.byte	0x32
	.zero		1


	//   ....[75]....
        /*38ac*/ 	.word	0x000121c0
        /*38b0*/ 	.word	0x000000ff
        /*38b4*/ 	.word	0x00000000
        /*38b8*/ 	.short	0x0101
        /*38ba*/ 	.byte	0x07
	.zero		1


	//   ....[76]....
        /*38bc*/ 	.word	0x000121f0
        /*38c0*/ 	.word	0x000000ff
        /*38c4*/ 	.word	0x000344d0
        /*38c8*/ 	.short	0x010a
        /*38ca*/ 	.byte	0x32
	.zero		1


	//   ....[77]....
        /*38cc*/ 	.word	0x00012820
        /*38d0*/ 	.word	0x000000ff
        /*38d4*/ 	.word	0x00000000
        /*38d8*/ 	.short	0x0101
        /*38da*/ 	.byte	0x08
	.zero		1


	//   ....[78]....
        /*38dc*/ 	.word	0x00012850
        /*38e0*/ 	.word	0x000000ff
        /*38e4*/ 	.word	0x000344d8
        /*38e8*/ 	.short	0x010a
        /*38ea*/ 	.byte	0x32
	.zero		1


	//   ....[79]....
        /*38ec*/ 	.word	0x00012d90
        /*38f0*/ 	.word	0x000000ff
        /*38f4*/ 	.word	0x00000000
        /*38f8*/ 	.short	0x0101
        /*38fa*/ 	.byte	0x09
	.zero		1


	//   ....[80]....
        /*38fc*/ 	.word	0x00012e10
        /*3900*/ 	.word	0x000000ff
        /*3904*/ 	.word	0x00034400
        /*3908*/ 	.short	0x010a
        /*390a*/ 	.byte	0x04
	.zero		1


	//   ....[81]....
        /*390c*/ 	.word	0x00012f30
        /*3910*/ 	.word	0x000000ff
        /*3914*/ 	.word	0x00000000
        /*3918*/ 	.short	0x0101
        /*391a*/ 	.byte	0x04
	.zero		1


	//   ....[82]....
        /*391c*/ 	.word	0x000130f0
        /*3920*/ 	.word	0x000000ff
        /*3924*/ 	.word	0x00034400
        /*3928*/ 	.short	0x010a
        /*392a*/ 	.byte	0x04
	.zero		1


	//   ....[83]....
        /*392c*/ 	.word	0x00013210
        /*3930*/ 	.word	0x000000ff
        /*3934*/ 	.word	0x00000000
        /*3938*/ 	.short	0x0101
        /*393a*/ 	.byte	0x04
	.zero		1


	//   ....[84]....
        /*393c*/ 	.word	0x000136a0
        /*3940*/ 	.word	0x000000ff
        /*3944*/ 	.word	0x00000000
        /*3948*/ 	.short	0x0101
        /*394a*/ 	.byte	0x0a
	.zero		1


	//   ....[85]....
        /*394c*/ 	.word	0x000136d0
        /*3950*/ 	.word	0x00000000
        /*3954*/ 	.word	0x00000000
        /*3958*/ 	.short	0x0101
        /*395a*/ 	.byte	0x33
	.zero		1


	//   ....[86]....
        /*395c*/ 	.word	0x00013eb0
        /*3960*/ 	.word	0x000000ff
        /*3964*/ 	.word	0x00034508
        /*3968*/ 	.short	0x010a
        /*396a*/ 	.byte	0x06
	.zero		1


	//   ....[87]....
        /*396c*/ 	.word	0x00013fd0
        /*3970*/ 	.word	0x000000ff
        /*3974*/ 	.word	0x00034400
        /*3978*/ 	.short	0x010a
        /*397a*/ 	.byte	0x07
	.zero		1


	//   ....[88]....
        /*397c*/ 	.word	0x000140f0
        /*3980*/ 	.word	0x000000ff
        /*3984*/ 	.word	0x00000000
        /*3988*/ 	.short	0x0101
        /*398a*/ 	.byte	0x07
	.zero		1


	//   ....[89]....
        /*398c*/ 	.word	0x000142e0
        /*3990*/ 	.word	0x000000ff
        /*3994*/ 	.word	0x000344e0
        /*3998*/ 	.short	0x010a
        /*399a*/ 	.byte	0x06
	.zero		1


	//   ....[90]....
        /*399c*/ 	.word	0x000143a0
        /*39a0*/ 	.word	0x000000ff
        /*39a4*/ 	.word	0x000344c0
        /*39a8*/ 	.short	0x010b
        /*39aa*/ 	.byte	0x06
	.zero		1


	//   ....[91]....
        /*39ac*/ 	.word	0x00014400
        /*39b0*/ 	.word	0x000000ff
        /*39b4*/ 	.word	0x00000000
        /*39b8*/ 	.short	0x0101
        /*39ba*/ 	.byte	0x07
	.zero		1


	//   ....[92]....
        /*39bc*/ 	.word	0x00014430
        /*39c0*/ 	.word	0x000000ff
        /*39c4*/ 	.word	0x000344e8
        /*39c8*/ 	.short	0x010a
        /*39ca*/ 	.byte	0x06
	.zero		1


	//   ....[93]....
        /*39cc*/ 	.word	0x00014510
        /*39d0*/ 	.word	0x000000ff
        /*39d4*/ 	.word	0x000344c8
        /*39d8*/ 	.short	0x010b
        /*39da*/ 	.byte	0x06
	.zero		1


	//   ....[94]....
        /*39dc*/ 	.word	0x00014580
        /*39e0*/ 	.word	0x000000ff
        /*39e4*/ 	.word	0x00000000
        /*39e8*/ 	.short	0x0101
        /*39ea*/ 	.byte	0x0e
	.zero		1


	//   ....[95]....
        /*39ec*/ 	.word	0x000145b0
        /*39f0*/ 	.word	0x000000ff
        /*39f4*/ 	.word	0x000344f0
        /*39f8*/ 	.short	0x010a
        /*39fa*/ 	.byte	0x06
	.zero		1


	//   ....[96]....
        /*39fc*/ 	.word	0x00014680
        /*3a00*/ 	.word	0x000000ff
        /*3a04*/ 	.word	0x000344d0
        /*3a08*/ 	.short	0x010b
        /*3a0a*/ 	.byte	0x06
	.zero		1


	//   ....[97]....
        /*3a0c*/ 	.word	0x000146e0
        /*3a10*/ 	.word	0x000000ff
        /*3a14*/ 	.word	0x00000000
        /*3a18*/ 	.short	0x0101
        /*3a1a*/ 	.byte	0x0f
	.zero		1


	//   ....[98]....
        /*3a1c*/ 	.word	0x00014710
        /*3a20*/ 	.word	0x000000ff
        /*3a24*/ 	.word	0x000344f8
        /*3a28*/ 	.short	0x010a
        /*3a2a*/ 	.byte	0x06
	.zero		1


	//   ....[99]....
        /*3a2c*/ 	.word	0x000147f0
        /*3a30*/ 	.word	0x000000ff
        /*3a34*/ 	.word	0x000344d8
        /*3a38*/ 	.short	0x010b
        /*3a3a*/ 	.byte	0x06
	.zero		1


	//   ....[100]....
        /*3a3c*/ 	.word	0x00014860
        /*3a40*/ 	.word	0x000000ff
        /*3a44*/ 	.word	0x00000000
        /*3a48*/ 	.short	0x0101
        /*3a4a*/ 	.byte	0x10
	.zero		1


	//   ....[101]....
        /*3a4c*/ 	.word	0x000148a0
        /*3a50*/ 	.word	0x000000ff
        /*3a54*/ 	.word	0x000344e0
        /*3a58*/ 	.short	0x010a
        /*3a5a*/ 	.byte	0x06
	.zero		1


	//   ....[102]....
        /*3a5c*/ 	.word	0x00014960
        /*3a60*/ 	.word	0x000000ff
        /*3a64*/ 	.word	0x000344c0
        /*3a68*/ 	.short	0x010b
        /*3a6a*/ 	.byte	0x06
	.zero		1


	//   ....[103]....
        /*3a6c*/ 	.word	0x000149a0
        /*3a70*/ 	.word	0x000000ff
        /*3a74*/ 	.word	0x00000000
        /*3a78*/ 	.short	0x0101
        /*3a7a*/ 	.byte	0x07
	.zero		1


	//   ....[104]....
        /*3a7c*/ 	.word	0x000149d0
        /*3a80*/ 	.word	0x000000ff
        /*3a84*/ 	.word	0x000344e8
        /*3a88*/ 	.short	0x010a
        /*3a8a*/ 	.byte	0x06
	.zero		1


	//   ....[105]....
        /*3a8c*/ 	.word	0x00014aa0
        /*3a90*/ 	.word	0x000000ff
        /*3a94*/ 	.word	0x000344c8
        /*3a98*/ 	.short	0x010b
        /*3a9a*/ 	.byte	0x06
	.zero		1


	//   ....[106]....
        /*3a9c*/ 	.word	0x00014ae0
        /*3aa0*/ 	.word	0x000000ff
        /*3aa4*/ 	.word	0x00000000
        /*3aa8*/ 	.short	0x0101
        /*3aaa*/ 	.byte	0x0e
	.zero		1


	//   ....[107]....
        /*3aac*/ 	.word	0x00014b20
        /*3ab0*/ 	.word	0x000000ff
        /*3ab4*/ 	.word	0x000344f0
        /*3ab8*/ 	.short	0x010a
        /*3aba*/ 	.byte	0x06
	.zero		1


	//   ....[108]....
        /*3abc*/ 	.word	0x00014be0
        /*3ac0*/ 	.word	0x000000ff
        /*3ac4*/ 	.word	0x000344d0
        /*3ac8*/ 	.short	0x010b
        /*3aca*/ 	.byte	0x06
	.zero		1


	//   ....[109]....
        /*3acc*/ 	.word	0x00014c20
        /*3ad0*/ 	.word	0x000000ff
        /*3ad4*/ 	.word	0x00000000
        /*3ad8*/ 	.short	0x0101
        /*3ada*/ 	.byte	0x0f
	.zero		1


	//   ....[110]....
        /*3adc*/ 	.word	0x00014c50
        /*3ae0*/ 	.word	0x000000ff
        /*3ae4*/ 	.word	0x000344f8
        /*3ae8*/ 	.short	0x010a
        /*3aea*/ 	.byte	0x06
	.zero		1


	//   ....[111]....
        /*3aec*/ 	.word	0x00014d20
        /*3af0*/ 	.word	0x000000ff
        /*3af4*/ 	.word	0x000344d8
        /*3af8*/ 	.short	0x010b
        /*3afa*/ 	.byte	0x06
	.zero		1


	//   ....[112]....
        /*3afc*/ 	.word	0x00014d60
        /*3b00*/ 	.word	0x000000ff
        /*3b04*/ 	.word	0x00000000
        /*3b08*/ 	.short	0x0101
        /*3b0a*/ 	.byte	0x10
	.zero		1


	//   ....[113]....
        /*3b0c*/ 	.word	0x00014da0
        /*3b10*/ 	.word	0x000000ff
        /*3b14*/ 	.word	0x000344e0
        /*3b18*/ 	.short	0x010a
        /*3b1a*/ 	.byte	0x06
	.zero		1


	//   ....[114]....
        /*3b1c*/ 	.word	0x00014e60
        /*3b20*/ 	.word	0x000000ff
        /*3b24*/ 	.word	0x000344c0
        /*3b28*/ 	.short	0x010b
        /*3b2a*/ 	.byte	0x06
	.zero		1


	//   ....[115]....
        /*3b2c*/ 	.word	0x00014ea0
        /*3b30*/ 	.word	0x000000ff
        /*3b34*/ 	.word	0x00000000
        /*3b38*/ 	.short	0x0101
        /*3b3a*/ 	.byte	0x07
	.zero		1


	//   ....[116]....
        /*3b3c*/ 	.word	0x00014ed0
        /*3b40*/ 	.word	0x000000ff
        /*3b44*/ 	.word	0x000344e8
        /*3b48*/ 	.short	0x010a
        /*3b4a*/ 	.byte	0x06
	.zero		1


	//   ....[117]....
        /*3b4c*/ 	.word	0x00014fa0
        /*3b50*/ 	.word	0x000000ff
        /*3b54*/ 	.word	0x000344c8
        /*3b58*/ 	.short	0x010b
        /*3b5a*/ 	.byte	0x06
	.zero		1


	//   ....[118]....
        /*3b5c*/ 	.word	0x00014fe0
        /*3b60*/ 	.word	0x000000ff
        /*3b64*/ 	.word	0x00000000
        /*3b68*/ 	.short	0x0101
        /*3b6a*/ 	.byte	0x0e
	.zero		1


	//   ....[119]....
        /*3b6c*/ 	.word	0x00015020
        /*3b70*/ 	.word	0x000000ff
        /*3b74*/ 	.word	0x000344f0
        /*3b78*/ 	.short	0x010a
        /*3b7a*/ 	.byte	0x06
	.zero		1


	//   ....[120]....
        /*3b7c*/ 	.word	0x000150e0
        /*3b80*/ 	.word	0x000000ff
        /*3b84*/ 	.word	0x000344d0
        /*3b88*/ 	.short	0x010b
        /*3b8a*/ 	.byte	0x06
	.zero		1


	//   ....[121]....
        /*3b8c*/ 	.word	0x00015120
        /*3b90*/ 	.word	0x000000ff
        /*3b94*/ 	.word	0x00000000
        /*3b98*/ 	.short	0x0101
        /*3b9a*/ 	.byte	0x0f
	.zero		1


	//   ....[122]....
        /*3b9c*/ 	.word	0x00015150
        /*3ba0*/ 	.word	0x000000ff
        /*3ba4*/ 	.word	0x000344f8
        /*3ba8*/ 	.short	0x010a
        /*3baa*/ 	.byte	0x06
	.zero		1


	//   ....[123]....
        /*3bac*/ 	.word	0x00015220
        /*3bb0*/ 	.word	0x000000ff
        /*3bb4*/ 	.word	0x000344d8
        /*3bb8*/ 	.short	0x010b
        /*3bba*/ 	.byte	0x06
	.zero		1


	//   ....[124]....
        /*3bbc*/ 	.word	0x00015260
        /*3bc0*/ 	.word	0x000000ff
        /*3bc4*/ 	.word	0x00000000
        /*3bc8*/ 	.short	0x0101
        /*3bca*/ 	.byte	0x10
	.zero		1


	//   ....[125]....
        /*3bcc*/ 	.word	0x000152a0
        /*3bd0*/ 	.word	0x000000ff
        /*3bd4*/ 	.word	0x000344e0
        /*3bd8*/ 	.short	0x010a
        /*3bda*/ 	.byte	0x06
	.zero		1


	//   ....[126]....
        /*3bdc*/ 	.word	0x00015360
        /*3be0*/ 	.word	0x000000ff
        /*3be4*/ 	.word	0x000344c0
        /*3be8*/ 	.short	0x010b
        /*3bea*/ 	.byte	0x06
	.zero		1


	//   ....[127]....
        /*3bec*/ 	.word	0x000153a0
        /*3bf0*/ 	.word	0x000000ff
        /*3bf4*/ 	.word	0x00000000
        /*3bf8*/ 	.short	0x0101
        /*3bfa*/ 	.byte	0x07
	.zero		1


	//   ....[128]....
        /*3bfc*/ 	.word	0x000153d0
        /*3c00*/ 	.word	0x000000ff
        /*3c04*/ 	.word	0x000344e8
        /*3c08*/ 	.short	0x010a
        /*3c0a*/ 	.byte	0x06
	.zero		1


	//   ....[129]....
        /*3c0c*/ 	.word	0x000154a0
        /*3c10*/ 	.word	0x000000ff
        /*3c14*/ 	.word	0x000344c8
        /*3c18*/ 	.short	0x010b
        /*3c1a*/ 	.byte	0x06
	.zero		1


	//   ....[130]....
        /*3c1c*/ 	.word	0x000154e0
        /*3c20*/ 	.word	0x000000ff
        /*3c24*/ 	.word	0x00000000
        /*3c28*/ 	.short	0x0101
        /*3c2a*/ 	.byte	0x0e
	.zero		1


	//   ....[131]....
        /*3c2c*/ 	.word	0x00015520
        /*3c30*/ 	.word	0x000000ff
        /*3c34*/ 	.word	0x000344f0
        /*3c38*/ 	.short	0x010a
        /*3c3a*/ 	.byte	0x06
	.zero		1


	//   ....[132]....
        /*3c3c*/ 	.word	0x000155f0
        /*3c40*/ 	.word	0x000000ff
        /*3c44*/ 	.word	0x000344d0
        /*3c48*/ 	.short	0x010b
        /*3c4a*/ 	.byte	0x06
	.zero		1


	//   ....[133]....
        /*3c4c*/ 	.word	0x00015630
        /*3c50*/ 	.word	0x000000ff
        /*3c54*/ 	.word	0x00000000
        /*3c58*/ 	.short	0x0101
        /*3c5a*/ 	.byte	0x0f
	.zero		1


	//   ....[134]....
        /*3c5c*/ 	.word	0x00015660
        /*3c60*/ 	.word	0x000000ff
        /*3c64*/ 	.word	0x000344f8
        /*3c68*/ 	.short	0x010a
        /*3c6a*/ 	.byte	0x06
	.zero		1


	//   ....[135]....
        /*3c6c*/ 	.word	0x00015730
        /*3c70*/ 	.word	0x000000ff
        /*3c74*/ 	.word	0x000344d8
        /*3c78*/ 	.short	0x010b
        /*3c7a*/ 	.byte	0x06
	.zero		1


	//   ....[136]....
        /*3c7c*/ 	.word	0x00015780
        /*3c80*/ 	.word	0x000000ff
        /*3c84*/ 	.word	0x00000000
        /*3c88*/ 	.short	0x0101
        /*3c8a*/ 	.byte	0x10
	.zero		1


	//   ....[137]....
        /*3c8c*/ 	.word	0x00015cd0
        /*3c90*/ 	.word	0x000000ff
        /*3c94*/ 	.word	0x000344e0
        /*3c98*/ 	.short	0x010a
        /*3c9a*/ 	.byte	0x06
	.zero		1


	//   ....[138]....
        /*3c9c*/ 	.word	0x00015d10
        /*3ca0*/ 	.word	0x000000ff
        /*3ca4*/ 	.word	0x000344e8
        /*3ca8*/ 	.short	0x010a
        /*3caa*/ 	.byte	0x06
	.zero		1


	//   ....[139]....
        /*3cac*/ 	.word	0x00015d50
        /*3cb0*/ 	.word	0x000000ff
        /*3cb4*/ 	.word	0x000344f0
        /*3cb8*/ 	.short	0x010a
        /*3cba*/ 	.byte	0x06
	.zero		1


	//   ....[140]....
        /*3cbc*/ 	.word	0x00015dc0
        /*3cc0*/ 	.word	0x00000003
        /*3cc4*/ 	.word	0x000344f8
        /*3cc8*/ 	.short	0x010a
        /*3cca*/ 	.byte	0x3f
	.zero		1


	//   ....[141]....
        /*3ccc*/ 	.word	0x00016a80
        /*3cd0*/ 	.word	0x00000008
        /*3cd4*/ 	.word	0x000344a0
        /*3cd8*/ 	.short	0x010a
        /*3cda*/ 	.byte	0x3f
	.zero		1


	//   ....[142]....
        /*3cdc*/ 	.word	0x00016d00
        /*3ce0*/ 	.word	0x000000ff
        /*3ce4*/ 	.word	0x00034508
        /*3ce8*/ 	.short	0x0101
        /*3cea*/ 	.byte	0x10
	.zero		1


	//   ....[143]....
        /*3cec*/ 	.word	0x00016e00
        /*3cf0*/ 	.word	0x00000003
        /*3cf4*/ 	.word	0x00034400
        /*3cf8*/ 	.short	0x010a
        /*3cfa*/ 	.byte	0x3f
	.zero		1


	//   ....[144]....
        /*3cfc*/ 	.word	0x00016f40
        /*3d00*/ 	.word	0x00000002
        /*3d04*/ 	.word	0x00000000
        /*3d08*/ 	.short	0x0101
        /*3d0a*/ 	.byte	0x3f
	.zero		1


	//   ....[145]....
        /*3d0c*/ 	.word	0x00017720
        /*3d10*/ 	.word	0x00000007
        /*3d14*/ 	.word	0x00000000
        /*3d18*/ 	.short	0x010a
        /*3d1a*/ 	.byte	0x3f
	.zero		1


	//   ....[146]....
        /*3d1c*/ 	.word	0x000177a0
        /*3d20*/ 	.word	0x00000009
        /*3d24*/ 	.word	0x00000000
        /*3d28*/ 	.short	0x010a
        /*3d2a*/ 	.byte	0x3f
	.zero		1


	//   ....[147]....
        /*3d2c*/ 	.word	0x00017830
        /*3d30*/ 	.word	0x00000006
        /*3d34*/ 	.word	0x00000000
        /*3d38*/ 	.short	0x010a
        /*3d3a*/ 	.byte	0x3f
	.zero		1


	//   ....[148]....
        /*3d3c*/ 	.word	0x000178c0
        /*3d40*/ 	.word	0x00000003
        /*3d44*/ 	.word	0x00000000
        /*3d48*/ 	.short	0x010a
        /*3d4a*/ 	.byte	0x3f
	.zero		1


	//   ....[149]....
        /*3d4c*/ 	.word	0x00019540
        /*3d50*/ 	.word	0x0000000c
        /*3d54*/ 	.word	0x00034440
        /*3d58*/ 	.short	0x010a
        /*3d5a*/ 	.byte	0x3f
	.zero		1


	//   ....[150]....
        /*3d5c*/ 	.word	0x00019660
        /*3d60*/ 	.word	0x0000000c
        /*3d64*/ 	.word	0x00034400
        /*3d68*/ 	.short	0x0101
        /*3d6a*/ 	.byte	0x3f
	.zero		1


	//   ....[151]....
        /*3d6c*/ 	.word	0x00019730
        /*3d70*/ 	.word	0x00000003
        /*3d74*/ 	.word	0x00034440
        /*3d78*/ 	.short	0x010a
        /*3d7a*/ 	.byte	0x3f
	.zero		1


	//   ....[152]....
        /*3d7c*/ 	.word	0x000197e0
        /*3d80*/ 	.word	0x00000003
        /*3d84*/ 	.word	0x00034440
        /*3d88*/ 	.short	0x010a
        /*3d8a*/ 	.byte	0x3f
	.zero		1


	//   ....[153]....
        /*3d8c*/ 	.word	0x00019890
        /*3d90*/ 	.word	0x00000003
        /*3d94*/ 	.word	0x00034440
        /*3d98*/ 	.short	0x010a
        /*3d9a*/ 	.byte	0x3f
	.zero		1


	//   ....[154]....
        /*3d9c*/ 	.word	0x00019940
        /*3da0*/ 	.word	0x00000003
        /*3da4*/ 	.word	0x00034440
        /*3da8*/ 	.short	0x010a
        /*3daa*/ 	.byte	0x3f
	.zero		1


	//   ....[155]....
        /*3dac*/ 	.word	0x000199f0
        /*3db0*/ 	.word	0x00000003
        /*3db4*/ 	.word	0x00034440
        /*3db8*/ 	.short	0x010a
        /*3dba*/ 	.byte	0x3f
	.zero		1


	//   ....[156]....
        /*3dbc*/ 	.word	0x00019aa0
        /*3dc0*/ 	.word	0x00000003
        /*3dc4*/ 	.word	0x00034440
        /*3dc8*/ 	.short	0x010a
        /*3dca*/ 	.byte	0x3f
	.zero		1


	//   ....[157]....
        /*3dcc*/ 	.word	0x00019b50
        /*3dd0*/ 	.word	0x00000003
        /*3dd4*/ 	.word	0x00034440
        /*3dd8*/ 	.short	0x010a
        /*3dda*/ 	.byte	0x3f
	.zero		1


	//   ....[158]....
        /*3ddc*/ 	.word	0x00019c00
        /*3de0*/ 	.word	0x00000003
        /*3de4*/ 	.word	0x00034440
        /*3de8*/ 	.short	0x010a
        /*3dea*/ 	.byte	0x3f
	.zero		1


	//   ....[159]....
        /*3dec*/ 	.word	0x00019c60
        /*3df0*/ 	.word	0x0000000c
        /*3df4*/ 	.word	0x00034400
        /*3df8*/ 	.short	0x010a
        /*3dfa*/ 	.byte	0x3f
	.zero		1


	//   ....[160]....
        /*3dfc*/ 	.word	0x00019cd0
        /*3e00*/ 	.word	0x00000000
        /*3e04*/ 	.word	0x00000000
        /*3e08*/ 	.short	0x010a
        /*3e0a*/ 	.byte	0x3f
	.zero		1


	//   ....[161]....
        /*3e0c*/ 	.word	0x00019d30
        /*3e10*/ 	.word	0x00000003
        /*3e14*/ 	.word	0x00034480
        /*3e18*/ 	.short	0x010a
        /*3e1a*/ 	.byte	0x3f
	.zero		1


	//   ....[162]....
        /*3e1c*/ 	.word	0x00019d90
        /*3e20*/ 	.word	0x00000007
        /*3e24*/ 	.word	0x00034480
        /*3e28*/ 	.short	0x010a
        /*3e2a*/ 	.byte	0x3f
	.zero		1


	//   ....[163]....
        /*3e2c*/ 	.word	0x00019e00
        /*3e30*/ 	.word	0x00000002
        /*3e34*/ 	.word	0x00000010
        /*3e38*/ 	.short	0x010a
        /*3e3a*/ 	.byte	0x3f
	.zero		1


	//   ....[164]....
        /*3e3c*/ 	.word	0x00019ec0
        /*3e40*/ 	.word	0x00000003
        /*3e44*/ 	.word	0x000344c0
        /*3e48*/ 	.short	0x010a
        /*3e4a*/ 	.byte	0x3f
	.zero		1


	//   ....[165]....
        /*3e4c*/ 	.word	0x00019f20
        /*3e50*/ 	.word	0x0000000c
        /*3e54*/ 	.word	0x000344c8
        /*3e58*/ 	.short	0x010a
        /*3e5a*/ 	.byte	0x3f
	.zero		1


	//   ....[166]....
        /*3e5c*/ 	.word	0x00019f80
        /*3e60*/ 	.word	0x0000000c
        /*3e64*/ 	.word	0x000344d0
        /*3e68*/ 	.short	0x010a
        /*3e6a*/ 	.byte	0x3f
	.zero		1


	//   ....[167]....
        /*3e6c*/ 	.word	0x00019fe0
        /*3e70*/ 	.word	0x0000000d
        /*3e74*/ 	.word	0x000344d8
        /*3e78*/ 	.short	0x010a
        /*3e7a*/ 	.byte	0x3f
	.zero		1


	//   ....[168]....
        /*3e7c*/ 	.word	0x0001a040
        /*3e80*/ 	.word	0x0000000d
        /*3e84*/ 	.word	0x000344c0
        /*3e88*/ 	.short	0x010a
        /*3e8a*/ 	.byte	0x3f
	.zero		1


	//   ....[169]....
        /*3e8c*/ 	.word	0x0001a0a0
        /*3e90*/ 	.word	0x0000000d
        /*3e94*/ 	.word	0x000344c8
        /*3e98*/ 	.short	0x010a
        /*3e9a*/ 	.byte	0x3f
	.zero		1


	//   ....[170]....
        /*3e9c*/ 	.word	0x0001a100
        /*3ea0*/ 	.word	0x0000000d
        /*3ea4*/ 	.word	0x000344d0
        /*3ea8*/ 	.short	0x010a
        /*3eaa*/ 	.byte	0x3f
	.zero		1


	//   ....[171]....
        /*3eac*/ 	.word	0x0001a160
        /*3eb0*/ 	.word	0x0000000d
        /*3eb4*/ 	.word	0x000344d8
        /*3eb8*/ 	.short	0x010a
        /*3eba*/ 	.byte	0x3f
	.zero		1


	//   ....[172]....
        /*3ebc*/ 	.word	0x0001a1c0
        /*3ec0*/ 	.word	0x0000000d
        /*3ec4*/ 	.word	0x000344c0
        /*3ec8*/ 	.short	0x010a
        /*3eca*/ 	.byte	0x3f
	.zero		1


	//   ....[173]....
        /*3ecc*/ 	.word	0x0001a220
        /*3ed0*/ 	.word	0x0000000d
        /*3ed4*/ 	.word	0x000344c8
        /*3ed8*/ 	.short	0x010a
        /*3eda*/ 	.byte	0x3f
	.zero		1


	//   ....[174]....
        /*3edc*/ 	.word	0x0001a280
        /*3ee0*/ 	.word	0x0000000d
        /*3ee4*/ 	.word	0x000344d0
        /*3ee8*/ 	.short	0x010a
        /*3eea*/ 	.byte	0x3f
	.zero		1


	//   ....[175]....
        /*3eec*/ 	.word	0x0001a2e0
        /*3ef0*/ 	.word	0x0000000d
        /*3ef4*/ 	.word	0x000344d8
        /*3ef8*/ 	.short	0x010a
        /*3efa*/ 	.byte	0x3f
	.zero		1


	//   ....[176]....
        /*3efc*/ 	.word	0x0001a340
        /*3f00*/ 	.word	0x0000000d
        /*3f04*/ 	.word	0x000344c0
        /*3f08*/ 	.short	0x010a
        /*3f0a*/ 	.byte	0x3f
	.zero		1


	//   ....[177]....
        /*3f0c*/ 	.word	0x0001a3a0
        /*3f10*/ 	.word	0x0000000d
        /*3f14*/ 	.word	0x000344c8
        /*3f18*/ 	.short	0x010a
        /*3f1a*/ 	.byte	0x3f
	.zero		1


	//   ....[178]....
        /*3f1c*/ 	.word	0x0001a400
        /*3f20*/ 	.word	0x0000000d
        /*3f24*/ 	.word	0x000344d0
        /*3f28*/ 	.short	0x010a
        /*3f2a*/ 	.byte	0x3f
	.zero		1


	//   ....[179]....
        /*3f2c*/ 	.word	0x0001a460
        /*3f30*/ 	.word	0x0000000d
        /*3f34*/ 	.word	0x000344d8
        /*3f38*/ 	.short	0x010a
        /*3f3a*/ 	.byte	0x3f
	.zero		1


	//   ....[180]....
        /*3f3c*/ 	.word	0x0001a4c0
        /*3f40*/ 	.word	0x00000003
        /*3f44*/ 	.word	0x00034400
        /*3f48*/ 	.short	0x010a
        /*3f4a*/ 	.byte	0x3f
	.zero		1


	//   ....[181]....
        /*3f4c*/ 	.word	0x0001a520
        /*3f50*/ 	.word	0x00000003
        /*3f54*/ 	.word	0x00034400
        /*3f58*/ 	.short	0x010a
        /*3f5a*/ 	.byte	0x3f
	.zero		1


	//   ....[182]....
        /*3f5c*/ 	.word	0x0001a580
        /*3f60*/ 	.word	0x00000003
        /*3f64*/ 	.word	0x00034508
        /*3f68*/ 	.short	0x010a
        /*3f6a*/ 	.byte	0x3f
	.zero		1


	//   ....[183]....
        /*3f6c*/ 	.word	0x0001a5e0
        /*3f70*/ 	.word	0x00000006
        /*3f74*/ 	.word	0x00034400
        /*3f78*/ 	.short	0x010a
        /*3f7a*/ 	.byte	0x3f
	.zero		1


	//   ....[184]....
        /*3f7c*/ 	.word	0x0001a640
        /*3f80*/ 	.word	0x00000003
        /*3f84*/ 	.word	0x000344e0
        /*3f88*/ 	.short	0x010a
        /*3f8a*/ 	.byte	0x3f
	.zero		1


	//   ....[185]....
        /*3f8c*/ 	.word	0x0001a6a0
        /*3f90*/ 	.word	0x00000003
        /*3f94*/ 	.word	0x000344e8
        /*3f98*/ 	.short	0x010a
        /*3f9a*/ 	.byte	0x3f
	.zero		1


	//   ....[186]....
        /*3f9c*/ 	.word	0x0001a700
        /*3fa0*/ 	.word	0x00000003
        /*3fa4*/ 	.word	0x000344f0
        /*3fa8*/ 	.short	0x010a
        /*3faa*/ 	.byte	0x3f
	.zero		1


	//   ....[187]....
        /*3fac*/ 	.word	0x0001a760
        /*3fb0*/ 	.word	0x00000003
        /*3fb4*/ 	.word	0x000344f8
        /*3fb8*/ 	.short	0x010a
        /*3fba*/ 	.byte	0x3f
	.zero		1


	//   ....[188]....
        /*3fbc*/ 	.word	0x0001a7c0
        /*3fc0*/ 	.word	0x00000003
        /*3fc4*/ 	.word	0x000344e0
        /*3fc8*/ 	.short	0x010a
        /*3fca*/ 	.byte	0x3f
	.zero		1


	//   ....[189]....
        /*3fcc*/ 	.word	0x0001a820
        /*3fd0*/ 	.word	0x00000003
        /*3fd4*/ 	.word	0x000344e8
        /*3fd8*/ 	.short	0x010a
        /*3fda*/ 	.byte	0x3f
	.zero		1


	//   ....[190]....
        /*3fdc*/ 	.word	0x0001a880
        /*3fe0*/ 	.word	0x00000003
        /*3fe4*/ 	.word	0x000344f0
        /*3fe8*/ 	.short	0x010a
        /*3fea*/ 	.byte	0x3f
	.zero		1


	//   ....[191]....
        /*3fec*/ 	.word	0x0001a8e0
        /*3ff0*/ 	.word	0x00000003
        /*3ff4*/ 	.word	0x000344f8
        /*3ff8*/ 	.short	0x010a
        /*3ffa*/ 	.byte	0x3f
	.zero		1


	//   ....[192]....
        /*3ffc*/ 	.word	0x0001a940
        /*4000*/ 	.word	0x00000003
        /*4004*/ 	.word	0x000344e0
        /*4008*/ 	.short	0x010a
        /*400a*/ 	.byte	0x3f
	.zero		1


	//   ....[193]....
        /*400c*/ 	.word	0x0001a9a0
        /*4010*/ 	.word	0x00000003
        /*4014*/ 	.word	0x000344e8
        /*4018*/ 	.short	0x010a
        /*401a*/ 	.byte	0x3f
	.zero		1


	//   ....[194]....
        /*401c*/ 	.word	0x0001aa00
        /*4020*/ 	.word	0x00000003
        /*4024*/ 	.word	0x000344f0
        /*4028*/ 	.short	0x010a
        /*402a*/ 	.byte	0x3f
	.zero		1


	//   ....[195]....
        /*402c*/ 	.word	0x0001aa60
        /*4030*/ 	.word	0x00000003
        /*4034*/ 	.word	0x000344f8
        /*4038*/ 	.short	0x010a
        /*403a*/ 	.byte	0x3f
	.zero		1


	//   ....[196]....
        /*403c*/ 	.word	0x0001aac0
        /*4040*/ 	.word	0x00000003
        /*4044*/ 	.word	0x000344e0
        /*4048*/ 	.short	0x010a
        /*404a*/ 	.byte	0x3f
	.zero		1


	//   ....[197]....
        /*404c*/ 	.word	0x0001ab20
        /*4050*/ 	.word	0x00000003
        /*4054*/ 	.word	0x000344e8
        /*4058*/ 	.short	0x010a
        /*405a*/ 	.byte	0x3f
	.zero		1


	//   ....[198]....
        /*405c*/ 	.word	0x0001ab80
        /*4060*/ 	.word	0x00000003
        /*4064*/ 	.word	0x000344f0
        /*4068*/ 	.short	0x010a
        /*406a*/ 	.byte	0x3f
	.zero		1


	//   ....[199]....
        /*406c*/ 	.word	0x0001abe0
        /*4070*/ 	.word	0x00000003
        /*4074*/ 	.word	0x000344f8
        /*4078*/ 	.short	0x010a
        /*407a*/ 	.byte	0x3f
	.zero		1


	//   ....[200]....
        /*407c*/ 	.word	0x0001ac40
        /*4080*/ 	.word	0x00000003
        /*4084*/ 	.word	0x000344e0
        /*4088*/ 	.short	0x010a
        /*408a*/ 	.byte	0x3f
	.zero		1


	//   ....[201]....
        /*408c*/ 	.word	0x0001aca0
        /*4090*/ 	.word	0x00000003
        /*4094*/ 	.word	0x000344e8
        /*4098*/ 	.short	0x010a
        /*409a*/ 	.byte	0x3f
	.zero		1


	//   ....[202]....
        /*409c*/ 	.word	0x0001ad00
        /*40a0*/ 	.word	0x00000003
        /*40a4*/ 	.word	0x000344f0
        /*40a8*/ 	.short	0x010a
        /*40aa*/ 	.byte	0x3f
	.zero		1


	//   ....[203]....
        /*40ac*/ 	.word	0x0001add0
        /*40b0*/ 	.word	0x00000008
        /*40b4*/ 	.word	0x000344a0
        /*40b8*/ 	.short	0x010a
        /*40ba*/ 	.byte	0x3f
	.zero		1


	//   ....[204]....
        /*40bc*/ 	.word	0x0001ae20
        /*40c0*/ 	.word	0x00000003
        /*40c4*/ 	.word	0x00034400
        /*40c8*/ 	.short	0x010a
        /*40ca*/ 	.byte	0x3f
	.zero		1


	//   ....[205]....
        /*40cc*/ 	.word	0x0001b030
        /*40d0*/ 	.word	0x00000007
        /*40d4*/ 	.word	0x00000000
        /*40d8*/ 	.short	0x010a
        /*40da*/ 	.byte	0x3f
	.zero		1


	//   ....[206]....
        /*40dc*/ 	.word	0x0001b080
        /*40e0*/ 	.word	0x00000009
        /*40e4*/ 	.word	0x00000000
        /*40e8*/ 	.short	0x010a
        /*40ea*/ 	.byte	0x3f
	.zero		1


	//   ....[207]....
        /*40ec*/ 	.word	0x0001b0d0
        /*40f0*/ 	.word	0x00000006
        /*40f4*/ 	.word	0x00000000
        /*40f8*/ 	.short	0x010a
        /*40fa*/ 	.byte	0x3f
	.zero		1


	//   ....[208]....
        /*40fc*/ 	.word	0x0001b120
        /*4100*/ 	.word	0x0000000c
        /*4104*/ 	.word	0x00034440
        /*4108*/ 	.short	0x010a
        /*410a*/ 	.byte	0x3f
	.zero		1


	//   ....[209]....
        /*410c*/ 	.word	0x0001b170
        /*4110*/ 	.word	0x00000003
        /*4114*/ 	.word	0x00034440
        /*4118*/ 	.short	0x010a
        /*411a*/ 	.byte	0x3f
	.zero		1


	//   ....[210]....
        /*411c*/ 	.word	0x0001b1c0
        /*4120*/ 	.word	0x00000003
        /*4124*/ 	.word	0x00034440
        /*4128*/ 	.short	0x010a
        /*412a*/ 	.byte	0x3f
	.zero		1


	//   ....[211]....
        /*412c*/ 	.word	0x0001b210
        /*4130*/ 	.word	0x00000003
        /*4134*/ 	.word	0x00034440
        /*4138*/ 	.short	0x010a
        /*413a*/ 	.byte	0x3f
	.zero		1


	//   ....[212]....
        /*413c*/ 	.word	0x0001b260
        /*4140*/ 	.word	0x00000003
        /*4144*/ 	.word	0x00034440
        /*4148*/ 	.short	0x010a
        /*414a*/ 	.byte	0x3f
	.zero		1


	//   ....[213]....
        /*414c*/ 	.word	0x0001b2b0
        /*4150*/ 	.word	0x00000003
        /*4154*/ 	.word	0x00034440
        /*4158*/ 	.short	0x010a
        /*415a*/ 	.byte	0x3f
	.zero		1


	//   ....[214]....
        /*415c*/ 	.word	0x0001b300
        /*4160*/ 	.word	0x00000003
        /*4164*/ 	.word	0x00034440
        /*4168*/ 	.short	0x010a
        /*416a*/ 	.byte	0x3f
	.zero		1


	//   ....[215]....
        /*416c*/ 	.word	0x0001b350
        /*4170*/ 	.word	0x00000003
        /*4174*/ 	.word	0x00034440
        /*4178*/ 	.short	0x010a
        /*417a*/ 	.byte	0x3f
	.zero		1


	//----- nvinfo : EIATTR_NUM_MBARRIERS
	.align		4
.L_39:
        /*417c*/ 	.byte	0x03, 0x38
        /*417e*/ 	.short	0x0026


	//----- nvinfo : EIATTR_EXIT_INSTR_OFFSETS
	.align		4
        /*4180*/ 	.byte	0x04, 0x1c
        /*4182*/ 	.short	(.L_41 - .L_40)


	//   ....[0]....
.L_40:
        /*4184*/ 	.word	0x00002c20


	//   ....[1]....
        /*4188*/ 	.word	0x00002e50


	//   ....[2]....
        /*418c*/ 	.word	0x00002fb0


	//   ....[3]....
        /*4190*/ 	.word	0x000136f0


	//   ....[4]....
        /*4194*/ 	.word	0x00013790


	//   ....[5]....
        /*4198*/ 	.word	0x00015e10


	//   ....[6]....
        /*419c*/ 	.word	0x00017910


	//   ....[7]....
        /*41a0*/ 	.word	0x00019c30


	//----- nvinfo : EIATTR_MAX_THREADS
	.align		4
.L_41:
        /*41a4*/ 	.byte	0x04, 0x05
        /*41a6*/ 	.short	(.L_43 - .L_42)
.L_42:
        /*41a8*/ 	.word	0x00000180
        /*41ac*/ 	.word	0x00000001
        /*41b0*/ 	.word	0x00000001


	//----- nvinfo : EIATTR_CRS_STACK_SIZE
	.align		4
.L_43:
        /*41b4*/ 	.byte	0x04, 0x1e
        /*41b6*/ 	.short	(.L_45 - .L_44)
.L_44:
        /*41b8*/ 	.word	0x00000000


	//----- nvinfo : EIATTR_CBANK_PARAM_SIZE
	.align		4
.L_45:
        /*41bc*/ 	.byte	0x03, 0x19
        /*41be*/ 	.short	0x0770


	//----- nvinfo : EIATTR_PARAM_CBANK
	.align		4
        /*41c0*/ 	.byte	0x04, 0x0a
        /*41c2*/ 	.short	(.L_47 - .L_46)
	.align		4
.L_46:
        /*41c4*/ 	.word	index@(.nv.constant0._ZN7cutlass13device_kernelINS_4gemm6kernel13GemmUniversalINS1_17GroupProblemShapeIN4cute5tupleIJiiiEEEEENS1_10collective13CollectiveMmaINS1_39MainloopSm90ArrayTmaGmmaWarpSpecializedILi4ENS6_IJNS5_1CILi1EEESD_SD_EEENS1_52KernelPtrArrayTmaWarpSpecializedPingpongFP8FastAccumEEENS6_IJNSC_ILi128EEENSC_ILi256EEESH_EEENS_12float_e4m3_tEPNS6_IJlSD_NSC_ILi0EEEEEESK_SN_NS5_8TiledMMAINS5_8MMA_AtomIJNS5_4SM904GMMA31MMA_64x256x32_F32E4M3E4M3_SS_TNILNSR_7ScaleInE1ELST_1EEEEEENS5_6LayoutISE_NS6_IJSL_SL_SL_EEEEENS6_IJNS5_10UnderscoreESZ_SZ_EEEEENS5_13SM90_TMA_LOADENS5_14ComposedLayoutINS5_7SwizzleILi3ELi4ELi3EEENS5_18smem_ptr_flag_bitsILi8EEENSW_INS6_IJNSC_ILi8EEESH_EEENS6_IJSH_SD_EEEEEEEvNS5_8identityES12_S1C_vS1D_EENS_8epilogue10collective18CollectiveEpilogueINS1F_30Sm90PtrArrayTmaWarpSpecializedILi4ELi2ELi16ELb1ELb0ELi2EEEJSJ_NS6_IJNSC_ILi64EEENSC_ILi32EEEEEENS_6half_tEPNS6_IJSD_lSL_EEES1N_S1P_NS1F_6fusion15FusionCallbacksIS1J_NS1Q_17LinearCombinationIS1N_fS1N_fLNS_15FloatRoundStyleE2EEESJ_S1M_JEEES12_NS13_IS15_NS16_ILi16EEENSW_INS6_IJS1K_S18_EEENS6_IJSD_S1K_EEEEEEENS5_17SM75_U16x8_LDSM_TENS5_14SM90_TMA_STOREES20_NS5_17SM90_U16x8_STSM_TENS5_9Copy_AtomIJNS5_17SM90_U32x4_STSM_NES1N_EEEvEEEvvEEEEvNT_6ParamsE)
        /*41c8*/ 	.short	0x0210
        /*41ca*/ 	.short	0x0770


	//----- nvinfo : EIATTR_SW_WAR
	.align		4
.L_47:
        /*41cc*/ 	.byte	0x04, 0x36
        /*41ce*/ 	.short	(.L_49 - .L_48)
.L_48:
        /*41d0*/ 	.word	0x00000008
.L_49:


//--------------------- .nv.callgraph             --------------------------
	.section	.nv.callgraph,"",@"SHT_CUDA_CALLGRAPH"
	.align	4
	.sectionentsize	8
	.align		4
        /*0000*/ 	.word	0x00000000
	.align		4
        /*0004*/ 	.word	0xffffffff
	.align		4
        /*0008*/ 	.word	index@(_ZN7cutlass13device_kernelINS_4gemm6kernel13GemmUniversalINS1_17GroupProblemShapeIN4cute5tupleIJiiiEEEEENS1_10collective13CollectiveMmaINS1_39MainloopSm90ArrayTmaGmmaWarpSpecializedILi4ENS6_IJNS5_1CILi1EEESD_SD_EEENS1_52KernelPtrArrayTmaWarpSpecializedPingpongFP8FastAccumEEENS6_IJNSC_ILi128EEENSC_ILi256EEESH_EEENS_12float_e4m3_tEPNS6_IJlSD_NSC_ILi0EEEEEESK_SN_NS5_8TiledMMAINS5_8MMA_AtomIJNS5_4SM904GMMA31MMA_64x256x32_F32E4M3E4M3_SS_TNILNSR_7ScaleInE1ELST_1EEEEEENS5_6LayoutISE_NS6_IJSL_SL_SL_EEEEENS6_IJNS5_10UnderscoreESZ_SZ_EEEEENS5_13SM90_TMA_LOADENS5_14ComposedLayoutINS5_7SwizzleILi3ELi4ELi3EEENS5_18smem_ptr_flag_bitsILi8EEENSW_INS6_IJNSC_ILi8EEESH_EEENS6_IJSH_SD_EEEEEEEvNS5_8identityES12_S1C_vS1D_EENS_8epilogue10collective18CollectiveEpilogueINS1F_30Sm90PtrArrayTmaWarpSpecializedILi4ELi2ELi16ELb1ELb0ELi2EEEJSJ_NS6_IJNSC_ILi64EEENSC_ILi32EEEEEENS_6half_tEPNS6_IJSD_lSL_EEES1N_S1P_NS1F_6fusion15FusionCallbacksIS1J_NS1Q_17LinearCombinationIS1N_fS1N_fLNS_15FloatRoundStyleE2EEESJ_S1M_JEEES12_NS13_IS15_NS16_ILi16EEENSW_INS6_IJS1K_S18_EEENS6_IJSD_S1K_EEEEEEENS5_17SM75_U16x8_LDSM_TENS5_14SM90_TMA_STOREES20_NS5_17SM90_U16x8_STSM_TENS5_9Copy_AtomIJNS5_17SM90_U32x4_STSM_NES1N_EEEvEEEvvEEEEvNT_6ParamsE)
	.align		4
        /*000c*/ 	.word	index@(__assertfail)
	.align		4
        /*0010*/ 	.word	0x00000000
	.align		4
        /*0014*/ 	.word	0xfffffffe
	.align		4
        /*0018*/ 	.word	0x00000000
	.align		4
        /*001c*/ 	.word	0xfffffffd
	.align		4
        /*0020*/ 	.word	0x00000000
	.align		4
        /*0024*/ 	.word	0xfffffffc


//--------------------- .nv.constant4             --------------------------
	.section	.nv.constant4,"a",@progbits
	.align	8
	.align		8
.nv.constant4:
        /*0000*/ 	.dword	__assertfail
	.align		8
        /*0008*/ 	.dword	__unnamed_1
	.align		8
        /*0010*/ 	.dword	_ZN39_INTERNAL_51606ce8_4_k_cu_c3ab00b9_27974cuda3std3__45__cpo5beginE
	.align		8
        /*0018*/ 	.dword	_ZN39_INTERNAL_51606ce8_4_k_cu_c3ab00b9_27974cuda3std3__45__cpo3endE
	.align		8
        /*0020*/ 	.dword	_ZN39_INTERNAL_51606ce8_4_k_cu_c3ab00b9_27974cuda3std3__45__cpo6cbeginE
	.align		8
        /*0028*/ 	.dword	_ZN39_INTERNAL_51606ce8_4_k_cu_c3ab00b9_27974cuda3std3__45__cpo4cendE
	.align		8
        /*0030*/ 	.dword	_ZN39_INTERNAL_51606ce8_4_k_cu_c3ab00b9_27974cuda3std3__441_GLOBAL__N__51606ce8_4_k_cu_c3ab00b9_27976ignoreE
	.align		8
        /*0038*/ 	.dword	_ZN39_INTERNAL_51606ce8_4_k_cu_c3ab00b9_27974cuda3std3__419piecewise_constructE
	.align		8
        /*0040*/ 	.dword	_ZN39_INTERNAL_51606ce8_4_k_cu_c3ab00b9_27974cuda3std3__48in_placeE
	.align		8
        /*0048*/ 	.dword	_ZN39_INTERNAL_51606ce8_4_k_cu_c3ab00b9_27974cuda3std6ranges3__45__cpo4swapE
	.align		8
        /*0050*/ 	.dword	_ZN39_INTERNAL_51606ce8_4_k_cu_c3ab00b9_27974cuda3std6ranges3__45__cpo9iter_moveE
	.align		8
        /*0058*/ 	.dword	_ZN39_INTERNAL_51606ce8_4_k_cu_c3ab00b9_27974cute7productE
	.align		8
        /*0060*/ 	.dword	_ZN39_INTERNAL_51606ce8_4_k_cu_c3ab00b9_27974cute1_E
	.align		8
        /*0068*/ 	.dword	$str$24
	.align		8
        /*0070*/ 	.dword	$str$25


//--------------------- .text._ZN7cutlass13device_kernelINS_4gemm6kernel13GemmUniversalINS1_17GroupProblemShapeIN4cute5tupleIJiiiEEEEENS1_10collective13CollectiveMmaINS1_39MainloopSm90ArrayTmaGmmaWarpSpecializedILi4ENS6_IJNS5_1CILi1EEESD_SD_EEENS1_52KernelPtrArrayTmaWarpSpecializedPingpongFP8FastAccumEEENS6_IJNSC_ILi128EEENSC_ILi256EEESH_EEENS_12float_e4m3_tEPNS6_IJlSD_NSC_ILi0EEEEEESK_SN_NS5_8TiledMMAINS5_8MMA_AtomIJNS5_4SM904GMMA31MMA_64x256x32_F32E4M3E4M3_SS_TNILNSR_7ScaleInE1ELST_1EEEEEENS5_6LayoutISE_NS6_IJSL_SL_SL_EEEEENS6_IJNS5_10UnderscoreESZ_SZ_EEEEENS5_13SM90_TMA_LOADENS5_14ComposedLayoutINS5_7SwizzleILi3ELi4ELi3EEENS5_18smem_ptr_flag_bitsILi8EEENSW_INS6_IJNSC_ILi8EEESH_EEENS6_IJSH_SD_EEEEEEEvNS5_8identityES12_S1C_vS1D_EENS_8epilogue10collective18CollectiveEpilogueINS1F_30Sm90PtrArrayTmaWarpSpecializedILi4ELi2ELi16ELb1ELb0ELi2EEEJSJ_NS6_IJNSC_ILi64EEENSC_ILi32EEEEEENS_6half_tEPNS6_IJSD_lSL_EEES1N_S1P_NS1F_6fusion15FusionCallbacksIS1J_NS1Q_17LinearCombinationIS1N_fS1N_fLNS_15FloatRoundStyleE2EEESJ_S1M_JEEES12_NS13_IS15_NS16_ILi16EEENSW_INS6_IJS1K_S18_EEENS6_IJSD_S1K_EEEEEEENS5_17SM75_U16x8_LDSM_TENS5_14SM90_TMA_STOREES20_NS5_17SM90_U16x8_STSM_TENS5_9Copy_AtomIJNS5_17SM90_U32x4_STSM_NES1N_EEEvEEEvvEEEEvNT_6ParamsE --------------------------
	.section	.text._ZN7cutlass13device_kernelINS_4gemm6kernel13GemmUniversalINS1_17GroupProblemShapeIN4cute5tupleIJiiiEEEEENS1_10collective13CollectiveMmaINS1_39MainloopSm90ArrayTmaGmmaWarpSpecializedILi4ENS6_IJNS5_1CILi1EEESD_SD_EEENS1_52KernelPtrArrayTmaWarpSpecializedPingpongFP8FastAccumEEENS6_IJNSC_ILi128EEENSC_ILi256EEESH_EEENS_12float_e4m3_tEPNS6_IJlSD_NSC_ILi0EEEEEESK_SN_NS5_8TiledMMAINS5_8MMA_AtomIJNS5_4SM904GMMA31MMA_64x256x32_F32E4M3E4M3_SS_TNILNSR_7ScaleInE1ELST_1EEEEEENS5_6LayoutISE_NS6_IJSL_SL_SL_EEEEENS6_IJNS5_10UnderscoreESZ_SZ_EEEEENS5_13SM90_TMA_LOADENS5_14ComposedLayoutINS5_7SwizzleILi3ELi4ELi3EEENS5_18smem_ptr_flag_bitsILi8EEENSW_INS6_IJNSC_ILi8EEESH_EEENS6_IJSH_SD_EEEEEEEvNS5_8identityES12_S1C_vS1D_EENS_8epilogue10collective18CollectiveEpilogueINS1F_30Sm90PtrArrayTmaWarpSpecializedILi4ELi2ELi16ELb1ELb0ELi2EEEJSJ_NS6_IJNSC_ILi64EEENSC_ILi32EEEEEENS_6half_tEPNS6_IJSD_lSL_EEES1N_S1P_NS1F_6fusion15FusionCallbacksIS1J_NS1Q_17LinearCombinationIS1N_fS1N_fLNS_15FloatRoundStyleE2EEESJ_S1M_JEEES12_NS13_IS15_NS16_ILi16EEENSW_INS6_IJS1K_S18_EEENS6_IJSD_S1K_EEEEEEENS5_17SM75_U16x8_LDSM_TENS5_14SM90_TMA_STOREES20_NS5_17SM90_U16x8_STSM_TENS5_9Copy_AtomIJNS5_17SM90_U32x4_STSM_NES1N_EEEvEEEvvEEEEvNT_6ParamsE,"ax",@progbits
	.align	128
.text._ZN7cutlass13device_kernelINS_4gemm6kernel13GemmUniversalINS1_17GroupProblemShapeIN4cute5tupleIJiiiEEEEENS1_10collective13CollectiveMmaINS1_39MainloopSm90ArrayTmaGmmaWarpSpecializedILi4ENS6_IJNS5_1CILi1EEESD_SD_EEENS1_52KernelPtrArrayTmaWarpSpecializedPingpongFP8FastAccumEEENS6_IJNSC_ILi128EEENSC_ILi256EEESH_EEENS_12float_e4m3_tEPNS6_IJlSD_NSC_ILi0EEEEEESK_SN_NS5_8TiledMMAINS5_8MMA_AtomIJNS5_4SM904GMMA31MMA_64x256x32_F32E4M3E4M3_SS_TNILNSR_7ScaleInE1ELST_1EEEEEENS5_6LayoutISE_NS6_IJSL_SL_SL_EEEEENS6_IJNS5_10UnderscoreESZ_SZ_EEEEENS5_13SM90_TMA_LOADENS5_14ComposedLayoutINS5_7SwizzleILi3ELi4ELi3EEENS5_18smem_ptr_flag_bitsILi8EEENSW_INS6_IJNSC_ILi8EEESH_EEENS6_IJSH_SD_EEEEEEEvNS5_8identityES12_S1C_vS1D_EENS_8epilogue10collective18CollectiveEpilogueINS1F_30Sm90PtrArrayTmaWarpSpecializedILi4ELi2ELi16ELb1ELb0ELi2EEEJSJ_NS6_IJNSC_ILi64EEENSC_ILi32EEEEEENS_6half_tEPNS6_IJSD_lSL_EEES1N_S1P_NS1F_6fusion15FusionCallbacksIS1J_NS1Q_17LinearCombinationIS1N_fS1N_fLNS_15FloatRoundStyleE2EEESJ_S1M_JEEES12_NS13_IS15_NS16_ILi16EEENSW_INS6_IJS1K_S18_EEENS6_IJSD_S1K_EEEEEEENS5_17SM75_U16x8_LDSM_TENS5_14SM90_TMA_STOREES20_NS5_17SM90_U16x8_STSM_TENS5_9Copy_AtomIJNS5_17SM90_U32x4_STSM_NES1N_EEEvEEEvvEEEEvNT_6ParamsE:
        .type           _ZN7cutlass13device_kernelINS_4gemm6kernel13GemmUniversalINS1_17GroupProblemShapeIN4cute5tupleIJiiiEEEEENS1_10collective13CollectiveMmaINS1_39MainloopSm90ArrayTmaGmmaWarpSpecializedILi4ENS6_IJNS5_1CILi1EEESD_SD_EEENS1_52KernelPtrArrayTmaWarpSpecializedPingpongFP8FastAccumEEENS6_IJNSC_ILi128EEENSC_ILi256EEESH_EEENS_12float_e4m3_tEPNS6_IJlSD_NSC_ILi0EEEEEESK_SN_NS5_8TiledMMAINS5_8MMA_AtomIJNS5_4SM904GMMA31MMA_64x256x32_F32E4M3E4M3_SS_TNILNSR_7ScaleInE1ELST_1EEEEEENS5_6LayoutISE_NS6_IJSL_SL_SL_EEEEENS6_IJNS5_10UnderscoreESZ_SZ_EEEEENS5_13SM90_TMA_LOADENS5_14ComposedLayoutINS5_7SwizzleILi3ELi4ELi3EEENS5_18smem_ptr_flag_bitsILi8EEENSW_INS6_IJNSC_ILi8EEESH_EEENS6_IJSH_SD_EEEEEEEvNS5_8identityES12_S1C_vS1D_EENS_8epilogue10collective18CollectiveEpilogueINS1F_30Sm90PtrArrayTmaWarpSpecializedILi4ELi2ELi16ELb1ELb0ELi2EEEJSJ_NS6_IJNSC_ILi64EEENSC_ILi32EEEEEENS_6half_tEPNS6_IJSD_lSL_EEES1N_S1P_NS1F_6fusion15FusionCallbacksIS1J_NS1Q_17LinearCombinationIS1N_fS1N_fLNS_15FloatRoundStyleE2EEESJ_S1M_JEEES12_NS13_IS15_NS16_ILi16EEENSW_INS6_IJS1K_S18_EEENS6_IJSD_S1K_EEEEEEENS5_17SM75_U16x8_LDSM_TENS5_14SM90_TMA_STOREES20_NS5_17SM90_U16x8_STSM_TENS5_9Copy_AtomIJNS5_17SM90_U32x4_STSM_NES1N_EEEvEEEvvEEEEvNT_6ParamsE,@function
        .size           _ZN7cutlass13device_kernelINS_4gemm6kernel13GemmUniversalINS1_17GroupProblemShapeIN4cute5tupleIJiiiEEEEENS1_10collective13CollectiveMmaINS1_39MainloopSm90ArrayTmaGmmaWarpSpecializedILi4ENS6_IJNS5_1CILi1EEESD_SD_EEENS1_52KernelPtrArrayTmaWarpSpecializedPingpongFP8FastAccumEEENS6_IJNSC_ILi128EEENSC_ILi256EEESH_EEENS_12float_e4m3_tEPNS6_IJlSD_NSC_ILi0EEEEEESK_SN_NS5_8TiledMMAINS5_8MMA_AtomIJNS5_4SM904GMMA31MMA_64x256x32_F32E4M3E4M3_SS_TNILNSR_7ScaleInE1ELST_1EEEEEENS5_6LayoutISE_NS6_IJSL_SL_SL_EEEEENS6_IJNS5_10UnderscoreESZ_SZ_EEEEENS5_13SM90_TMA_LOADENS5_14ComposedLayoutINS5_7SwizzleILi3ELi4ELi3EEENS5_18smem_ptr_flag_bitsILi8EEENSW_INS6_IJNSC_ILi8EEESH_EEENS6_IJSH_SD_EEEEEEEvNS5_8identityES12_S1C_vS1D_EENS_8epilogue10collective18CollectiveEpilogueINS1F_30Sm90PtrArrayTmaWarpSpecializedILi4ELi2ELi16ELb1ELb0ELi2EEEJSJ_NS6_IJNSC_ILi64EEENSC_ILi32EEEEEENS_6half_tEPNS6_IJSD_lSL_EEES1N_S1P_NS1F_6fusion15FusionCallbacksIS1J_NS1Q_17LinearCombinationIS1N_fS1N_fLNS_15FloatRoundStyleE2EEESJ_S1M_JEEES12_NS13_IS15_NS16_ILi16EEENSW_INS6_IJS1K_S18_EEENS6_IJSD_S1K_EEEEEEENS5_17SM75_U16x8_LDSM_TENS5_14SM90_TMA_STOREES20_NS5_17SM90_U16x8_STSM_TENS5_9Copy_AtomIJNS5_17SM90_U32x4_STSM_NES1N_EEEvEEEvvEEEEvNT_6ParamsE,(.L_x_429 - _ZN7cutlass13device_kernelINS_4gemm6kernel13GemmUniversalINS1_17GroupProblemShapeIN4cute5tupleIJiiiEEEEENS1_10collective13CollectiveMmaINS1_39MainloopSm90ArrayTmaGmmaWarpSpecializedILi4ENS6_IJNS5_1CILi1EEESD_SD_EEENS1_52KernelPtrArrayTmaWarpSpecializedPingpongFP8FastAccumEEENS6_IJNSC_ILi128EEENSC_ILi256EEESH_EEENS_12float_e4m3_tEPNS6_IJlSD_NSC_ILi0EEEEEESK_SN_NS5_8TiledMMAINS5_8MMA_AtomIJNS5_4SM904GMMA31MMA_64x256x32_F32E4M3E4M3_SS_TNILNSR_7ScaleInE1ELST_1EEEEEENS5_6LayoutISE_NS6_IJSL_SL_SL_EEEEENS6_IJNS5_10UnderscoreESZ_SZ_EEEEENS5_13SM90_TMA_LOADENS5_14ComposedLayoutINS5_7SwizzleILi3ELi4ELi3EEENS5_18smem_ptr_flag_bitsILi8EEENSW_INS6_IJNSC_ILi8EEESH_EEENS6_IJSH_SD_EEEEEEEvNS5_8identityES12_S1C_vS1D_EENS_8epilogue10collective18CollectiveEpilogueINS1F_30Sm90PtrArrayTmaWarpSpecializedILi4ELi2ELi16ELb1ELb0ELi2EEEJSJ_NS6_IJNSC_ILi64EEENSC_ILi32EEEEEENS_6half_tEPNS6_IJSD_lSL_EEES1N_S1P_NS1F_6fusion15FusionCallbacksIS1J_NS1Q_17LinearCombinationIS1N_fS1N_fLNS_15FloatRoundStyleE2EEESJ_S1M_JEEES12_NS13_IS15_NS16_ILi16EEENSW_INS6_IJS1K_S18_EEENS6_IJSD_S1K_EEEEEEENS5_17SM75_U16x8_LDSM_TENS5_14SM90_TMA_STOREES20_NS5_17SM90_U16x8_STSM_TENS5_9Copy_AtomIJNS5_17SM90_U32x4_STSM_NES1N_EEEvEEEvvEEEEvNT_6ParamsE)
        .other          _ZN7cutlass13device_kernelINS_4gemm6kernel13GemmUniversalINS1_17GroupProblemShapeIN4cute5tupleIJiiiEEEEENS1_10collective13CollectiveMmaINS1_39MainloopSm90ArrayTmaGmmaWarpSpecializedILi4ENS6_IJNS5_1CILi1EEESD_SD_EEENS1_52KernelPtrArrayTmaWarpSpecializedPingpongFP8FastAccumEEENS6_IJNSC_ILi128EEENSC_ILi256EEESH_EEENS_12float_e4m3_tEPNS6_IJlSD_NSC_ILi0EEEEEESK_SN_NS5_8TiledMMAINS5_8MMA_AtomIJNS5_4SM904GMMA31MMA_64x256x32_F32E4M3E4M3_SS_TNILNSR_7ScaleInE1ELST_1EEEEEENS5_6LayoutISE_NS6_IJSL_SL_SL_EEEEENS6_IJNS5_10UnderscoreESZ_SZ_EEEEENS5_13SM90_TMA_LOADENS5_14ComposedLayoutINS5_7SwizzleILi3ELi4ELi3EEENS5_18smem_ptr_flag_bitsILi8EEENSW_INS6_IJNSC_ILi8EEESH_EEENS6_IJSH_SD_EEEEEEEvNS5_8identityES12_S1C_vS1D_EENS_8epilogue10collective18CollectiveEpilogueINS1F_30Sm90PtrArrayTmaWarpSpecializedILi4ELi2ELi16ELb1ELb0ELi2EEEJSJ_NS6_IJNSC_ILi64EEENSC_ILi32EEEEEENS_6half_tEPNS6_IJSD_lSL_EEES1N_S1P_NS1F_6fusion15FusionCallbacksIS1J_NS1Q_17LinearCombinationIS1N_fS1N_fLNS_15FloatRoundStyleE2EEESJ_S1M_JEEES12_NS13_IS15_NS16_ILi16EEENSW_INS6_IJS1K_S18_EEENS6_IJSD_S1K_EEEEEEENS5_17SM75_U16x8_LDSM_TENS5_14SM90_TMA_STOREES20_NS5_17SM90_U16x8_STSM_TENS5_9Copy_AtomIJNS5_17SM90_U32x4_STSM_NES1N_EEEvEEEvvEEEEvNT_6ParamsE,@"STO_CUDA_ENTRY STV_DEFAULT"
_ZN7cutlass13device_kernelINS_4gemm6kernel13GemmUniversalINS1_17GroupProblemShapeIN4cute5tupleIJiiiEEEEENS1_10collective13CollectiveMmaINS1_39MainloopSm90ArrayTmaGmmaWarpSpecializedILi4ENS6_IJNS5_1CILi1EEESD_SD_EEENS1_52KernelPtrArrayTmaWarpSpecializedPingpongFP8FastAccumEEENS6_IJNSC_ILi128EEENSC_ILi256EEESH_EEENS_12float_e4m3_tEPNS6_IJlSD_NSC_ILi0EEEEEESK_SN_NS5_8TiledMMAINS5_8MMA_AtomIJNS5_4SM904GMMA31MMA_64x256x32_F32E4M3E4M3_SS_TNILNSR_7ScaleInE1ELST_1EEEEEENS5_6LayoutISE_NS6_IJSL_SL_SL_EEEEENS6_IJNS5_10UnderscoreESZ_SZ_EEEEENS5_13SM90_TMA_LOADENS5_14ComposedLayoutINS5_7SwizzleILi3ELi4ELi3EEENS5_18smem_ptr_flag_bitsILi8EEENSW_INS6_IJNSC_ILi8EEESH_EEENS6_IJSH_SD_EEEEEEEvNS5_8identityES12_S1C_vS1D_EENS_8epilogue10collective18CollectiveEpilogueINS1F_30Sm90PtrArrayTmaWarpSpecializedILi4ELi2ELi16ELb1ELb0ELi2EEEJSJ_NS6_IJNSC_ILi64EEENSC_ILi32EEEEEENS_6half_tEPNS6_IJSD_lSL_EEES1N_S1P_NS1F_6fusion15FusionCallbacksIS1J_NS1Q_17LinearCombinationIS1N_fS1N_fLNS_15FloatRoundStyleE2EEESJ_S1M_JEEES12_NS13_IS15_NS16_ILi16EEENSW_INS6_IJS1K_S18_EEENS6_IJSD_S1K_EEEEEEENS5_17SM75_U16x8_LDSM_TENS5_14SM90_TMA_STOREES20_NS5_17SM90_U16x8_STSM_TENS5_9Copy_AtomIJNS5_17SM90_U32x4_STSM_NES1N_EEEvEEEvvEEEEvNT_6ParamsE:
[----:B------:R-:W1:Y:S02]  /*0000*/  LDC R1, c[0x0][0x28] ;  /* 0x00000a00ff017b82 */ /* 0x000e640000000800 */
[----:B-1----:R-:W-:-:S06]  /*0010*/  VIADD R1, R1, 0xfffff810 ;  /* 0xfffff81001017836 */ /* 0x002fcc0000000000 */
[----:B------:R-:W1:Y:S01]  /*0020*/  LDC.64 R6, c[0x0][0x918] ;  /* 0x00024600ff067b82 */ /* 0x000e620000000a00 */
[----:B------:R-:W-:Y:S01]  /*0030*/  ULDC.64 UR38, c[0x0][0x208] ;  /* 0x0000820000267ab9 */ /* 0x000fe20000000a00 */
[----:B------:R-:W2:Y:S01]  /*0040*/  S2R R21, SR_TID.X ;  /* 0x0000000000157919 */ /* 0x000ea20000002100 */
[----:B------:R-:W-:Y:S01]  /*0050*/  ULDC UR4, c[0x0][0x910] ;  /* 0x0002440000047ab9 */ /* 0x000fe20000000800 */
[----:B------:R-:W-:Y:S01]  /*0060*/  ULDC.64 UR20, c[0x0][0x8d0] ;  /* 0x0002340000147ab9 */ /* 0x000fe20000000a00 */
[----:B------:R-:W-:Y:S01]  /*0070*/  ULDC.64 UR14, c[0x0][0x8c8] ;  /* 0x00023200000e7ab9 */ /* 0x000fe20000000a00 */
[----:B------:R-:W-:Y:S01]  /*0080*/  MOV R8, RZ ;  /* 0x000000ff00087202 */ /* 0x000fe20000000f00 */
[----:B------:R-:W-:Y:S01]  /*0090*/  IMAD.MOV.U32 R0, RZ, RZ, RZ ;  /* 0x000000ffff007224 */ /* 0x000fe200078e00ff */
[----:B------:R-:W-:Y:S01]  /*00a0*/  S2UR UR6, SR_CTAID.Y ;  /* 0x00000000000679c3 */ /* 0x000fe20000002600 */
[----:B------:R-:W-:Y:S01]  /*00b0*/  ULDC.64 UR22, c[0x0][0x8e8] ;  /* 0x00023a0000167ab9 */ /* 0x000fe20000000a00 */
[----:B------:R-:W-:Y:S01]  /*00c0*/  ULDC.64 UR16, c[0x0][0x8e0] ;  /* 0x0002380000107ab9 */ /* 0x000fe20000000a00 */
[----:B-1----:R-:W3:Y:S01]  /*00d0*/  LDG.E R9, desc[UR38][R6.64] ;  /* 0x0000002606097981 */ /* 0x002ee2000c1e1900 */
[----:B------:R-:W-:-:S03]  /*00e0*/  IMAD.U32 R3, RZ, RZ, UR4 ;  /* 0x00000004ff037e24 */ /* 0x000fc6000f8e00ff */
[----:B------:R-:W4:Y:S01]  /*00f0*/  LDG.E R2, desc[UR38][R6.64+0x4] ;  /* 0x0000042606027981 */ /* 0x000f22000c1e1900 */
[----:B--2---:R-:W-:Y:S01]  /*0100*/  LOP3.LUT R20, R21, 0x1f, RZ, 0xc0, !PT ;  /* 0x0000001f15147812 */ /* 0x004fe200078ec0ff */
[----:B------:R-:W-:Y:S01]  /*0110*/  UISETP.NE.U32.AND UP0, UPT, UR20, URZ, UPT ;  /* 0x0000003f1400728c */ /* 0x000fe2000bf05070 */
[----:B------:R-:W1:Y:S01]  /*0120*/  S2UR UR57, SR_CTAID.X ;  /* 0x00000000003979c3 */ /* 0x000e620000002500 */
[----:B------:R-:W-:Y:S01]  /*0130*/  ULDC UR4, c[0x0][0x908] ;  /* 0x0002420000047ab9 */ /* 0x000fe20000000800 */
[----:B------:R-:W-:Y:S01]  /*0140*/  ISETP.GE.AND P0, PT, R20, R3, PT ;  /* 0x000000031400720c */ /* 0x000fe20003f06270 */
[----:B------:R-:W-:Y:S02]  /*0150*/  UISETP.NE.AND.EX UP0, UPT, UR21, URZ, UPT, UP0 ;  /* 0x0000003f1500728c */ /* 0x000fe4000bf05300 */
[----:B------:R-:W-:-:S09]  /*0160*/  UISETP.NE.AND UP3, UPT, UR4, 0x1, UPT ;  /* 0x000000010400788c */ /* 0x000fd2000bf65270 */
[----:B------:R-:W-:Y:S01]  /*0170*/  @UP0 ULDC UR18, c[0x0][0x8dc] ;  /* 0x0002370000120ab9 */ /* 0x000fe20000000800 */
[----:B------:R-:W2:Y:S01]  /*0180*/  @!P0 LDC.64 R4, c[0x0][0x918] ;  /* 0x00024600ff048b82 */ /* 0x000ea20000000a00 */
[----:B------:R-:W-:Y:S01]  /*0190*/  @UP3 ULDC UR8, c[0x0][0x10] ;  /* 0x0000040000083ab9 */ /* 0x000fe20000000800 */
[----:B------:R-:W-:Y:S01]  /*01a0*/  @UP3 UMOV UR7, URZ ;  /* 0x0000003f00073c82 */ /* 0x000fe20008000000 */
[----:B------:R-:W-:Y:S01]  /*01b0*/  @!UP3 ULDC UR10, c[0x0][0xc] ;  /* 0x00000300000abab9 */ /* 0x000fe20000000800 */
[----:B-1----:R-:W-:-:S03]  /*01c0*/  @UP3 UIMAD.WIDE.U32 UR8, UR57, UR8, UR6 ;  /* 0x00000008390832a5 */ /* 0x002fc6000f8e0006 */
[----:B------:R-:W-:Y:S01]  /*01d0*/  @UP3 UMOV UR7, URZ ;  /* 0x0000003f00073c82 */ /* 0x000fe20008000000 */
[----:B--2---:R-:W-:-:S05]  /*01e0*/  @!P0 IMAD.WIDE.U32 R4, R20, 0xc, R4 ;  /* 0x0000000c14048825 */ /* 0x004fca00078e0004 */
[----:B------:R1:W5:Y:S04]  /*01f0*/  @!P0 LDG.E R8, desc[UR38][R4.64] ;  /* 0x0000002604088981 */ /* 0x000368000c1e1900 */
[----:B------:R1:W5:Y:S01]  /*0200*/  @!P0 LDG.E R0, desc[UR38][R4.64+0x4] ;  /* 0x0000042604008981 */ /* 0x000362000c1e1900 */
[----:B------:R-:W-:Y:S01]  /*0210*/  ISETP.NE.U32.AND P0, PT, RZ, UR22, PT ;  /* 0x00000016ff007c0c */ /* 0x000fe2000bf05070 */
[----:B------:R-:W-:-:S03]  /*0220*/  @UP3 UIADD3 UR7, UR9, UR7, URZ ;  /* 0x0000000709073290 */ /* 0x000fc6000fffe03f */
[----:B------:R-:W-:Y:S02]  /*0230*/  ISETP.NE.AND.EX P0, PT, RZ, UR23, PT, P0 ;  /* 0x00000017ff007c0c */ /* 0x000fe4000bf05300 */
[----:B---3--:R-:W-:-:S13]  /*0240*/  R2UR UR12, R9 ;  /* 0x00000000090c72ca */ /* 0x008fda00000e0000 */
[----:B------:R-:W-:-:S04]  /*0250*/  UIADD3 UR11, UP1, UR12, UR14, URZ ;  /* 0x0000000e0c0b7290 */ /* 0x000fc8000ff3e03f */
[----:B------:R-:W-:Y:S02]  /*0260*/  ULEA.HI.X.SX32 UR12, UR12, UR15, 0x1, UP1 ;  /* 0x0000000f0c0c7291 */ /* 0x000fe400088f0e3f */
[----:B------:R-:W-:Y:S01]  /*0270*/  UIADD3 UR11, UP1, UR11, -0x1, URZ ;  /* 0xffffffff0b0b7890 */ /* 0x000fe2000ff3e03f */
[----:B----4-:R-:W-:-:S03]  /*0280*/  R2UR UR26, R2 ;  /* 0x00000000021a72ca */ /* 0x010fc600000e0000 */
[----:B------:R-:W-:Y:S02]  /*0290*/  UIADD3.X UR12, UR12, -0x1, URZ, UP1, !UPT ;  /* 0xffffffff0c0c7890 */ /* 0x000fe40008ffe43f */
[----:B------:R-:W-:-:S04]  /*02a0*/  @UP0 UIADD3 UR18, UP1, UR11, UR18, URZ ;  /* 0x000000120b120290 */ /* 0x000fc8000ff3e03f */
[----:B------:R-:W-:-:S04]  /*02b0*/  @UP0 UIADD3.X UR28, URZ, UR12, URZ, UP1, !UPT ;  /* 0x0000000c3f1c0290 */ /* 0x000fc80008ffe43f */
[----:B------:R-:W-:Y:S02]  /*02c0*/  @UP0 UIMAD.WIDE.U32 UR4, UR28, UR20, URZ ;  /* 0x000000141c0402a5 */ /* 0x000fe4000f8e003f */
[----:B------:R-:W-:Y:S02]  /*02d0*/  UIADD3 UR13, UP2, UR26, UR16, URZ ;  /* 0x000000101a0d7290 */ /* 0x000fe4000ff5e03f */
[----:B------:R-:W-:Y:S02]  /*02e0*/  @UP0 UIMAD.WIDE.U32 UR24, UP1, UR18, UR21, UR4 ;  /* 0x00000015121802a5 */ /* 0x000fe4000f820004 */
[----:B------:R-:W-:Y:S02]  /*02f0*/  @UP0 UIMAD.WIDE.U32 UR18, UR18, UR20, URZ ;  /* 0x00000014121202a5 */ /* 0x000fe4000f8e003f */
[----:B------:R-:W-:Y:S02]  /*0300*/  @UP0 UIADD3.X UR27, URZ, URZ, URZ, UP1, !UPT ;  /* 0x0000003f3f1b0290 */ /* 0x000fe40008ffe43f */
[----:B------:R-:W-:Y:S01]  /*0310*/  @UP0 UIADD3 URZ, UP1, UR19, UR24, URZ ;  /* 0x00000018133f0290 */ /* 0x000fe2000ff3e03f */
[----:B------:R-:W-:Y:S01]  /*0320*/  UMOV UR4, UR57 ;  /* 0x0000003900047c82 */ /* 0x000fe20008000000 */
[----:B------:R-:W-:Y:S01]  /*0330*/  UMOV UR5, URZ ;  /* 0x0000003f00057c82 */ /* 0x000fe20008000000 */
[----:B------:R-:W-:-:S02]  /*0340*/  ULEA.HI.X.SX32 UR9, UR26, UR17, 0x1, UP2 ;  /* 0x000000111a097291 */ /* 0x000fc400090f0e3f */
[----:B------:R-:W-:Y:S01]  /*0350*/  @!UP3 UIMAD.WIDE.U32 UR4, UR10, UR6, UR4 ;  /* 0x000000060a04b2a5 */ /* 0x000fe2000f8e0004 */
[----:B------:R-:W-:Y:S02]  /*0360*/  @UP0 UMOV UR26, UR25 ;  /* 0x00000019001a0c82 */ /* 0x000fe40008000000 */
[----:B------:R-:W-:Y:S02]  /*0370*/  @UP0 UIMAD.WIDE.U32.X UR18, UR28, UR21, UR26, UP1 ;  /* 0x000000151c1202a5 */ /* 0x000fe400088e041a */
[----:B------:R-:W-:Y:S02]  /*0380*/  UIADD3 UR6, UP1, UR13, -0x1, URZ ;  /* 0xffffffff0d067890 */ /* 0x000fe4000ff3e03f */
[----:B------:R-:W-:Y:S01]  /*0390*/  @!UP3 UMOV UR7, UR5 ;  /* 0x000000050007bc82 */ /* 0x000fe20008000000 */
[----:B------:R-:W-:Y:S01]  /*03a0*/  @!UP3 UMOV UR8, UR4 ;  /* 0x000000040008bc82 */ /* 0x000fe20008000000 */
[----:B------:R-:W-:Y:S01]  /*03b0*/  UIADD3.X UR5, UR9, -0x1, URZ, UP1, !UPT ;  /* 0xffffffff09057890 */ /* 0x000fe20008ffe43f */
[----:B------:R-:W-:Y:S01]  /*03c0*/  @UP0 UMOV UR11, UR18 ;  /* 0x00000012000b0c82 */ /* 0x000fe20008000000 */
[----:B------:R-:W-:Y:S01]  /*03d0*/  @UP0 UMOV UR12, UR19 ;  /* 0x00000013000c0c82 */ /* 0x000fe20008000000 */
[----:B-1----:R-:W-:Y:S09]  /*03e0*/  @!P0 BRA `(.L_x_0) ;  /* 0x00000000002c8947 */ /* 0x002ff20003800000 */
[----:B------:R-:W-:Y:S02]  /*03f0*/  ULDC UR4, c[0x0][0x8f4] ;  /* 0x00023d0000047ab9 */ /* 0x000fe40000000800 */
[----:B------:R-:W-:-:S04]  /*0400*/  UIADD3 UR6, UP1, UR6, UR4, URZ ;  /* 0x0000000406067290 */ /* 0x000fc8000ff3e03f */
[----:B------:R-:W-:-:S04]  /*0410*/  UIADD3.X UR9, URZ, UR5, URZ, UP1, !UPT ;  /* 0x000000053f097290 */ /* 0x000fc80008ffe43f */
[----:B------:R-:W-:-:S04]  /*0420*/  UIMAD.WIDE.U32 UR4, UR9, UR22, URZ ;  /* 0x00000016090472a5 */ /* 0x000fc8000f8e003f */
[----:B------:R-:W-:Y:S02]  /*0430*/  UIMAD.WIDE.U32 UR18, UP1, UR6, UR23, UR4 ;  /* 0x00000017061272a5 */ /* 0x000fe4000f820004 */
[----:B------:R-:W-:Y:S02]  /*0440*/  UIMAD.WIDE.U32 UR4, UR6, UR22, URZ ;  /* 0x00000016060472a5 */ /* 0x000fe4000f8e003f */
[----:B------:R-:W-:Y:S02]  /*0450*/  UIADD3.X UR25, URZ, URZ, URZ, UP1, !UPT ;  /* 0x0000003f3f197290 */ /* 0x000fe40008ffe43f */
[----:B------:R-:W-:Y:S01]  /*0460*/  UIADD3 URZ, UP1, UR5, UR18, URZ ;  /* 0x00000012053f7290 */ /* 0x000fe2000ff3e03f */
[----:B------:R-:W-:-:S03]  /*0470*/  UMOV UR24, UR19 ;  /* 0x0000001300187c82 */ /* 0x000fc60008000000 */
[----:B------:R-:W-:-:S07]  /*0480*/  UIMAD.WIDE.U32.X UR4, UR9, UR23, UR24, UP1 ;  /* 0x00000017090472a5 */ /* 0x000fce00088e0418 */
[----:B------:R-:W-:-:S05]  /*0490*/  UMOV UR6, UR4 ;  /* 0x0000000400067c82 */ /* 0x000fca0008000000 */
.L_x_0:
[----:B------:R-:W-:Y:S01]  /*04a0*/  ULDC UR9, c[0x0][0x934] ;  /* 0x00024d0000097ab9 */ /* 0x000fe20000000800 */
[----:B------:R-:W-:Y:S01]  /*04b0*/  ULDC UR10, c[0x0][0x904] ;  /* 0x00024100000a7ab9 */ /* 0x000fe20000000800 */
[----:B------:R-:W-:Y:S01]  /*04c0*/  ULDC UR4, c[0x0][0x938] ;  /* 0x00024e0000047ab9 */ /* 0x000fe20000000800 */
[----:B------:R-:W-:Y:S02]  /*04d0*/  USHF.L.U32 UR9, UR9, UR10, URZ ;  /* 0x0000000a09097299 */ /* 0x000fe4000800063f */
[----:B------:R-:W-:Y:S01]  /*04e0*/  USHF.L.U32 UR10, UR4, UR10, URZ ;  /* 0x0000000a040a7299 */ /* 0x000fe2000800063f */
[----:B------:R-:W-:Y:S01]  /*04f0*/  ULDC UR18, c[0x0][0x8d8] ;  /* 0x0002360000127ab9 */ /* 0x000fe20000000800 */
[----:B------:R-:W-:Y:S02]  /*0500*/  ULDC UR29, c[0x0][0x8f0] ;  /* 0x00023c00001d7ab9 */ /* 0x000fe40000000800 */
[----:B------:R-:W-:Y:S01]  /*0510*/  IMAD.U32 R10, RZ, RZ, UR9 ;  /* 0x00000009ff0a7e24 */ /* 0x000fe2000f8e00ff */
[----:B------:R-:W-:Y:S01]  /*0520*/  USHF.R.U64 UR11, UR11, UR18, UR12 ;  /* 0x000000120b0b7299 */ /* 0x000fe2000800120c */
[----:B------:R-:W-:Y:S01]  /*0530*/  MOV R9, UR10 ;  /* 0x0000000a00097c02 */ /* 0x000fe20008000f00 */
[----:B------:R-:W-:-:S02]  /*0540*/  USHF.R.U64 UR6, UR6, UR29, UR5 ;  /* 0x0000001d06067299 */ /* 0x000fc40008001205 */
[----:B------:R-:W-:Y:S01]  /*0550*/  IABS R2, R10 ;  /* 0x0000000a00027213 */ /* 0x000fe20000000000 */
[----:B------:R-:W-:Y:S01]  /*0560*/  UIADD3 UR11, UR11, -0x1, UR9 ;  /* 0xffffffff0b0b7890 */ /* 0x000fe2000fffe009 */
[----:B------:R-:W-:Y:S01]  /*0570*/  IABS R4, R9 ;  /* 0x0000000900047213 */ /* 0x000fe20000000000 */
[----:B------:R-:W-:Y:S01]  /*0580*/  UIADD3 UR6, UR6, -0x1, UR10 ;  /* 0xffffffff06067890 */ /* 0x000fe2000fffe00a */
[----:B------:R-:W-:Y:S01]  /*0590*/  R2UR UR27, R2 ;  /* 0x00000000021b72ca */ /* 0x000fe200000e0000 */
[----:B------:R-:W-:Y:S01]  /*05a0*/  UMOV UR4, URZ ;  /* 0x0000003f00047c82 */ /* 0x000fe20008000000 */
[----:B------:R-:W-:Y:S01]  /*05b0*/  UISETP.GE.AND UP5, UPT, UR11, URZ, UPT ;  /* 0x0000003f0b00728c */ /* 0x000fe2000bfa6270 */
[----:B------:R-:W-:Y:S01]  /*05c0*/  IMAD.MOV.U32 R2, RZ, RZ, R4 ;  /* 0x000000ffff027224 */ /* 0x000fe200078e0004 */
[----:B------:R-:W-:Y:S02]  /*05d0*/  UISETP.NE.AND UP4, UPT, UR9, URZ, UPT ;  /* 0x0000003f0900728c */ /* 0x000fe4000bf85270 */
[----:B------:R-:W-:-:S02]  /*05e0*/  ULOP3.LUT UR33, URZ, UR10, URZ, 0x33, !UPT ;  /* 0x0000000a3f217292 */ /* 0x000fc4000f8e333f */
[----:B------:R-:W-:Y:S01]  /*05f0*/  R2UR UR26, R2 ;  /* 0x00000000021a72ca */ /* 0x000fe200000e0000 */
[----:B------:R-:W-:-:S04]  /*0600*/  UMOV UR59, 0x1 ;  /* 0x00000001003b7882 */ /* 0x000fc80000000000 */
[----:B------:R-:W1:Y:S08]  /*0610*/  I2F.RP R2, UR27 ;  /* 0x0000001b00027d06 */ /* 0x000e700008209400 */
[----:B------:R-:W2:Y:S08]  /*0620*/  I2F.RP R5, UR26 ;  /* 0x0000001a00057d06 */ /* 0x000eb00008209400 */
[----:B-1----:R-:W1:Y:S08]  /*0630*/  MUFU.RCP R2, R2 ;  /* 0x0000000200027308 */ /* 0x002e700000001000 */
[----:B--2---:R-:W2:Y:S01]  /*0640*/  MUFU.RCP R5, R5 ;  /* 0x0000000500057308 */ /* 0x004ea20000001000 */
[----:B-1----:R-:W-:-:S02]  /*0650*/  VIADD R4, R2, 0xffffffe ;  /* 0x0ffffffe02047836 */ /* 0x002fc40000000000 */
[----:B------:R-:W-:-:S05]  /*0660*/  IMAD.U32 R2, RZ, RZ, UR11 ;  /* 0x0000000bff027e24 */ /* 0x000fca000f8e00ff */
[----:B------:R-:W1:Y:S01]  /*0670*/  F2I.FTZ.U32.TRUNC.NTZ R4, R4 ;  /* 0x0000000400047305 */ /* 0x000e62000021f000 */
[----:B------:R-:W-:Y:S02]  /*0680*/  IABS R2, R2 ;  /* 0x0000000200027213 */ /* 0x000fe40000000000 */
[----:B--2---:R-:W-:Y:S02]  /*0690*/  IADD3 R6, R5, 0xffffffe, RZ ;  /* 0x0ffffffe05067810 */ /* 0x004fe40007ffe0ff */
[----:B------:R-:W-:Y:S02]  /*06a0*/  IABS R5, R10 ;  /* 0x0000000a00057213 */ /* 0x000fe40000000000 */
[----:B------:R-:W-:Y:S02]  /*06b0*/  R2UR UR31, R2 ;  /* 0x00000000021f72ca */ /* 0x000fe400000e0000 */
[----:B------:R-:W2:Y:S01]  /*06c0*/  F2I.FTZ.U32.TRUNC.NTZ R6, R6 ;  /* 0x0000000600067305 */ /* 0x000ea2000021f000 */
[----:B------:R-:W-:-:S02]  /*06d0*/  IADD3 R5, RZ, -R5, RZ ;  /* 0x80000005ff057210 */ /* 0x000fc40007ffe0ff */
[----:B-1----:R-:W-:Y:S01]  /*06e0*/  R2UR UR5, R4 ;  /* 0x00000000040572ca */ /* 0x002fe200000e0000 */
[----:B------:R-:W-:Y:S01]  /*06f0*/  IMAD.U32 R4, RZ, RZ, UR6 ;  /* 0x00000006ff047e24 */ /* 0x000fe2000f8e00ff */
[----:B--2---:R-:W-:-:S04]  /*0700*/  R2UR UR13, R6 ;  /* 0x00000000060d72ca */ /* 0x004fc800000e0000 */
[----:B------:R-:W-:Y:S01]  /*0710*/  IABS R6, R4 ;  /* 0x0000000400067213 */ /* 0x000fe20000000000 */
[----:B------:R-:W-:-:S06]  /*0720*/  IMAD.MOV.U32 R4, RZ, RZ, R5 ;  /* 0x000000ffff047224 */ /* 0x000fcc00078e0005 */
[----:B------:R-:W-:Y:S01]  /*0730*/  UIADD3 UR12, URZ, -UR5, URZ ;  /* 0x800000053f0c7290 */ /* 0x000fe2000fffe03f */
[----:B------:R-:W-:Y:S01]  /*0740*/  IABS R5, R9 ;  /* 0x0000000900057213 */ /* 0x000fe20000000000 */
[----:B------:R-:W-:Y:S02]  /*0750*/  IMAD.MOV.U32 R2, RZ, RZ, R6 ;  /* 0x000000ffff027224 */ /* 0x000fe400078e0006 */
[----:B------:R-:W-:Y:S01]  /*0760*/  UIMAD UR12, UR12, UR27, URZ ;  /* 0x0000001b0c0c72a4 */ /* 0x000fe2000f8e023f */
[----:B------:R-:W-:Y:S02]  /*0770*/  IADD3 R5, RZ, -R5, RZ ;  /* 0x80000005ff057210 */ /* 0x000fe40007ffe0ff */
[----:B------:R-:W-:Y:S01]  /*0780*/  R2UR UR28, R4 ;  /* 0x00000000041c72ca */ /* 0x000fe200000e0000 */
[----:B------:R-:W-:Y:S01]  /*0790*/  UIMAD.WIDE.U32 UR4, UR5, UR12, UR4 ;  /* 0x0000000c050472a5 */ /* 0x000fe2000f8e0004 */
[----:B------:R-:W-:Y:S01]  /*07a0*/  R2UR UR32, R2 ;  /* 0x00000000022072ca */ /* 0x000fe200000e0000 */
[----:B------:R-:W-:Y:S01]  /*07b0*/  UIADD3 UR24, URZ, -UR13, URZ ;  /* 0x8000000d3f187290 */ /* 0x000fe2000fffe03f */
[----:B------:R-:W-:Y:S01]  /*07c0*/  IMAD.MOV.U32 R2, RZ, RZ, R5 ;  /* 0x000000ffff027224 */ /* 0x000fe200078e0005 */
[----:B------:R-:W-:Y:S01]  /*07d0*/  UMOV UR12, URZ ;  /* 0x0000003f000c7c82 */ /* 0x000fe20008000000 */
[----:B------:R-:W-:Y:S01]  /*07e0*/  SHF.R.U32.HI R4, RZ, 0x7, R21 ;  /* 0x00000007ff047819 */ /* 0x000fe20000011615 */
[----:B------:R-:W-:-:S02]  /*07f0*/  UIMAD UR24, UR24, UR26, URZ ;  /* 0x0000001a181872a4 */ /* 0x000fc4000f8e023f */
[----:B------:R-:W-:Y:S02]  /*0800*/  R2UR UR30, R2 ;  /* 0x00000000021e72ca */ /* 0x000fe400000e0000 */
[----:B------:R-:W-:Y:S01]  /*0810*/  UIMAD.WIDE.U32 UR24, UR13, UR24, UR12 ;  /* 0x000000180d1872a5 */ /* 0x000fe2000f8e000c */
[----:B------:R-:W-:Y:S01]  /*0820*/  SHF.R.U32.HI R2, RZ, 0x5, R21 ;  /* 0x00000005ff027819 */ /* 0x000fe20000011615 */
[----:B------:R-:W1:Y:S01]  /*0830*/  SHFL.IDX PT, R4, R4, RZ, 0x1f ;  /* 0x00001fff04047589 */ /* 0x000e6200000e0000 */
[----:B------:R-:W-:Y:S02]  /*0840*/  UMOV UR13, UR5 ;  /* 0x00000005000d7c82 */ /* 0x000fe40008000000 */
[----:B------:R-:W-:Y:S01]  /*0850*/  UIMAD.WIDE.U32 UR4, UR13, UR31, URZ ;  /* 0x0000001f0d0472a5 */ /* 0x000fe2000f8e003f */
[----:B------:R-:W2:Y:S01]  /*0860*/  SHFL.IDX PT, R5, R2, RZ, 0x1f ;  /* 0x00001fff02057589 */ /* 0x000ea200000e0000 */
[----:B------:R-:W-:Y:S02]  /*0870*/  UMOV UR19, UR25 ;  /* 0x0000001900137c82 */ /* 0x000fe40008000000 */
[----:B------:R-:W-:-:S02]  /*0880*/  UIMAD UR5, UR5, UR28, UR31 ;  /* 0x0000001c050572a4 */ /* 0x000fc4000f8e021f */
[----:B------:R-:W-:Y:S02]  /*0890*/  UIMAD.WIDE.U32 UR24, UR19, UR32, URZ ;  /* 0x00000020131872a5 */ /* 0x000fe4000f8e003f */
[----:B------:R-:W-:Y:S02]  /*08a0*/  UISETP.GT.U32.AND UP1, UPT, UR27, UR5, UPT ;  /* 0x000000051b00728c */ /* 0x000fe4000bf24070 */
[----:B------:R-:W-:Y:S02]  /*08b0*/  UIMAD UR25, UR25, UR30, UR32 ;  /* 0x0000001e191972a4 */ /* 0x000fe4000f8e0220 */
[----:B------:R-:W-:Y:S02]  /*08c0*/  ULOP3.LUT UR32, URZ, UR9, URZ, 0x33, !UPT ;  /* 0x000000093f207292 */ /* 0x000fe4000f8e333f */
[----:B------:R-:W-:-:S05]  /*08d0*/  UISETP.GT.U32.AND UP2, UPT, UR26, UR25, UPT ;  /* 0x000000191a00728c */ /* 0x000fca000bf44070 */
[----:B------:R-:W-:Y:S01]  /*08e0*/  @!UP1 UIADD3 UR5, UR5, -UR27, URZ ;  /* 0x8000001b05059290 */ /* 0x000fe2000fffe03f */
[----:B-1----:R-:W-:-:S03]  /*08f0*/  R2UR UR12, R4 ;  /* 0x00000000040c72ca */ /* 0x002fc600000e0000 */
[----:B------:R-:W-:Y:S02]  /*0900*/  UISETP.GT.U32.AND UP6, UPT, UR27, UR5, UPT ;  /* 0x000000051b00728c */ /* 0x000fe4000bfc4070 */
[----:B------:R-:W-:Y:S01]  /*0910*/  @!UP2 UIADD3 UR25, UR25, -UR26, URZ ;  /* 0x8000001a1919a290 */ /* 0x000fe2000fffe03f */
[----:B--2---:R-:W-:Y:S01]  /*0920*/  R2UR UR31, R5 ;  /* 0x00000000051f72ca */ /* 0x004fe200000e0000 */
[----:B------:R-:W-:Y:S02]  /*0930*/  UISETP.NE.AND UP2, UPT, UR10, URZ, UPT ;  /* 0x0000003f0a00728c */ /* 0x000fe4000bf45270 */
[----:B------:R-:W-:-:S05]  /*0940*/  UISETP.GT.U32.AND UP1, UPT, UR26, UR25, UPT ;  /* 0x000000191a00728c */ /* 0x000fca000bf24070 */
[----:B------:R-:W-:Y:S02]  /*0950*/  @!UP6 UIADD3 UR5, UR5, -UR27, URZ ;  /* 0x8000001b0505e290 */ /* 0x000fe4000fffe03f */
[----:B------:R-:W-:Y:S02]  /*0960*/  UISETP.GE.AND UP6, UPT, UR6, URZ, UPT ;  /* 0x0000003f0600728c */ /* 0x000fe4000bfc6270 */
[----:B------:R-:W-:Y:S01]  /*0970*/  @!UP5 UIADD3 UR5, -UR5, URZ, URZ ;  /* 0x0000003f0505d290 */ /* 0x000fe2000fffe13f */
[----:B------:R-:W-:Y:S01]  /*0980*/  ISETP.NE.AND P1, PT, RZ, UR31, PT ;  /* 0x0000001fff007c0c */ /* 0x000fe2000bf25270 */
[----:B------:R-:W-:Y:S02]  /*0990*/  @!UP1 UIADD3 UR25, UR25, -UR26, URZ ;  /* 0x8000001a19199290 */ /* 0x000fe4000fffe03f */
[----:B------:R-:W-:Y:S02]  /*09a0*/  USHF.R.S32.HI UR4, URZ, 0x1f, UR31 ;  /* 0x0000001f3f047899 */ /* 0x000fe4000801141f */
[----:B------:R-:W-:-:S02]  /*09b0*/  USEL UR5, UR32, UR5, !UP4 ;  /* 0x0000000520057287 */ /* 0x000fc4000e000000 */
[----:B------:R-:W-:Y:S02]  /*09c0*/  ULEA.HI UR4, UR4, UR31, URZ, 0x2 ;  /* 0x0000001f04047291 */ /* 0x000fe4000f8f103f */
[----:B------:R-:W-:Y:S02]  /*09d0*/  @!UP6 UIADD3 UR25, -UR25, URZ, URZ ;  /* 0x0000003f1919e290 */ /* 0x000fe4000fffe13f */
[----:B------:R-:W-:Y:S02]  /*09e0*/  ULOP3.LUT UR4, UR4, 0xfffffffc, URZ, 0xc0, !UPT ;  /* 0xfffffffc04047892 */ /* 0x000fe4000f8ec03f */
[----:B------:R-:W-:Y:S02]  /*09f0*/  USEL UR25, UR33, UR25, !UP2 ;  /* 0x0000001921197287 */ /* 0x000fe4000d000000 */
[----:B------:R-:W-:Y:S02]  /*0a00*/  UIADD3 UR5, UR11, -UR5, URZ ;  /* 0x800000050b057290 */ /* 0x000fe4000fffe03f */
[----:B------:R-:W-:-:S02]  /*0a10*/  UIADD3 UR25, UR6, -UR25, URZ ;  /* 0x8000001906197290 */ /* 0x000fc4000fffe03f */
[----:B------:R-:W-:Y:S02]  /*0a20*/  UIADD3 UR43, UR31, -UR4, URZ ;  /* 0x800000041f2b7290 */ /* 0x000fe4000fffe03f */
[----:B------:R-:W-:Y:S02]  /*0a30*/  UIMAD UR24, UR5, UR25, URZ ;  /* 0x00000019051872a4 */ /* 0x000fe4000f8e023f */
[----:B------:R-:W-:Y:S02]  /*0a40*/  USEL UR4, UR25, UR5, !UP3 ;  /* 0x0000000519047287 */ /* 0x000fe4000d800000 */
[----:B------:R-:W-:Y:S02]  /*0a50*/  UISETP.NE.AND UP1, UPT, UR12, URZ, UPT ;  /* 0x0000003f0c00728c */ /* 0x000fe4000bf25270 */
[----:B------:R-:W-:Y:S02]  /*0a60*/  USHF.R.S32.HI UR25, URZ, 0x1f, UR24 ;  /* 0x0000001f3f197899 */ /* 0x000fe40008011418 */
[----:B------:R-:W-:Y:S01]  /*0a70*/  IMAD.U32 R6, RZ, RZ, UR24 ;  /* 0x00000018ff067e24 */ /* 0x000fe2000f8e00ff */
[----:B------:R-:W-:-:S02]  /*0a80*/  USHF.R.S32.HI UR5, URZ, 0x1f, UR4 ;  /* 0x0000001f3f057899 */ /* 0x000fc40008011404 */
[----:B------:R-:W-:Y:S01]  /*0a90*/  IMAD.U32 R4, RZ, RZ, UR4 ;  /* 0x00000004ff047e24 */ /* 0x000fe2000f8e00ff */
[----:B------:R-:W-:Y:S01]  /*0aa0*/  UISETP.EQ.AND UP5, UPT, UR43, 0x3, !UP1 ;  /* 0x000000032b00788c */ /* 0x000fe2000cfa2270 */
[----:B------:R-:W-:-:S03]  /*0ab0*/  MOV R7, UR25 ;  /* 0x0000001900077c02 */ /* 0x000fc60008000f00 */
[----:B------:R-:W-:Y:S01]  /*0ac0*/  USEL UR59, UR59, 0x2, UP5 ;  /* 0x000000023b3b7887 */ /* 0x000fe2000a800000 */
[----:B------:R-:W-:Y:S01]  /*0ad0*/  IMAD.U32 R5, RZ, RZ, UR5 ;  /* 0x00000005ff057e24 */ /* 0x000fe2000f8e00ff */
[----:B------:R-:W-:Y:S10]  /*0ae0*/  @P1 BRA `(.L_x_1) ;  /* 0x0000000000841947 */ /* 0x000ff40003800000 */
[----:B------:R-:W-:Y:S01]  /*0af0*/  ELECT P1, URZ, PT ;  /* 0x00000000003f782f */ /* 0x000fe20003820000 */
[----:B------:R-:W-:-:S12]  /*0b00*/  BSSY B0, `(.L_x_1) ;  /* 0x000001f000007945 */ /* 0x000fd80003800000 */
[----:B------:R-:W-:Y:S05]  /*0b10*/  @!P1 BRA `(.L_x_2) ;  /* 0x0000000000749947 */ /* 0x000fea0003800000 */
[----:B------:R-:W1:Y:S01]  /*0b20*/  S2UR UR6, SR_CgaCtaId ;  /* 0x00000000000679c3 */ /* 0x000e620000008800 */
[----:B------:R-:W-:Y:S01]  /*0b30*/  UMOV UR4, 0x400 ;  /* 0x0000040000047882 */ /* 0x000fe20000000000 */
[----:B------:R-:W-:Y:S01]  /*0b40*/  UMOV UR5, 0x1 ;  /* 0x0000000100057882 */ /* 0x000fe20000000000 */
[----:B------:R-:W-:Y:S02]  /*0b50*/  UMOV UR24, 0x140 ;  /* 0x0000014000187882 */ /* 0x000fe40000000000 */
[----:B------:R-:W-:-:S04]  /*0b60*/  UIADD3 UR24, -UR24, 0x100000, URZ ;  /* 0x0010000018187890 */ /* 0x000fc8000fffe13f */
[----:B------:R-:W-:Y:S02]  /*0b70*/  USHF.L.U32 UR25, UR24, 0xb, URZ ;  /* 0x0000000b18197899 */ /* 0x000fe4000800063f */
[----:B------:R-:W-:Y:S02]  /*0b80*/  USHF.L.U32 UR24, UR24, 0x1, URZ ;  /* 0x0000000118187899 */ /* 0x000fe4000800063f */
[----:B-1----:R-:W-:Y:S02]  /*0b90*/  ULEA UR6, UR6, UR4, 0x18 ;  /* 0x0000000406067291 */ /* 0x002fe4000f8ec03f */
[----:B------:R-:W-:-:S04]  /*0ba0*/  UIADD3 UR4, -UR5, 0x100000, URZ ;  /* 0x0010000005047890 */ /* 0x000fc8000fffe13f */
[----:B------:R-:W-:Y:S02]  /*0bb0*/  USHF.L.U32 UR5, UR4, 0xb, URZ ;  /* 0x0000000b04057899 */ /* 0x000fe4000800063f */
[----:B------:R-:W-:Y:S01]  /*0bc0*/  USHF.L.U32 UR4, UR4, 0x1, URZ ;  /* 0x0000000104047899 */ /* 0x000fe2000800063f */
[----:B------:R-:W1:Y:S11]  /*0bd0*/  FENCE.VIEW.ASYNC.S ;  /* 0x00000000000073c6 */ /* 0x000e760000000000 */
[----:B-1----:R1:W2:Y:S01]  /*0be0*/  SYNCS.EXCH.64 URZ, [UR6+0x34400], UR4 ;  /* 0x03440004063f75b2 */ /* 0x0022a20008000100 */
[----:B------:R1:W3:Y:S01]  /*0bf0*/  SYNCS.EXCH.64 URZ, [UR6+0x34440], UR24 ;  /* 0x03444018063f75b2 */ /* 0x0002e20008000100 */
[----:B------:R1:W4:Y:S01]  /*0c00*/  SYNCS.EXCH.64 URZ, [UR6+0x34408], UR4 ;  /* 0x03440804063f75b2 */ /* 0x0003220008000100 */
[----:B------:R1:W1:Y:S01]  /*0c10*/  SYNCS.EXCH.64 URZ, [UR6+0x34448], UR24 ;  /* 0x03444818063f75b2 */ /* 0x0002620008000100 */
        /* <DEDUP_REMOVED lines=12> */
[----:B------:R-:W-:Y:S01]  /*0ce0*/  NOP ;  /* 0x0000000000007918 */ /* 0x000fe20000000000 */
.L_x_2:
[----:B-1----:R-:W-:Y:S05]  /*0cf0*/  BSYNC B0 ;  /* 0x0000000000007941 */ /* 0x002fea0003800000 */
.L_x_1:
[----:B------:R-:W1:Y:S01]  /*0d00*/  SHFL.IDX PT, R11, R2, RZ, 0x1f ;  /* 0x00001fff020b7589 */ /* 0x000e6200000e0000 */
[----:B------:R-:W-:Y:S01]  /*0d10*/  UIADD3 UR31, UR12, -0x1, URZ ;  /* 0xffffffff0c1f7890 */ /* 0x000fe2000fffe03f */
[----:B------:R-:W-:Y:S01]  /*0d20*/  NOP ;  /* 0x0000000000007918 */ /* 0x000fe20000000000 */
[----:B------:R-:W-:Y:S02]  /*0d30*/  UISETP.LT.U32.AND UP6, UPT, UR43, 0x2, !UP1 ;  /* 0x000000022b00788c */ /* 0x000fe4000cfc1070 */
[----:B------:R-:W-:Y:S02]  /*0d40*/  UISETP.GE.U32.AND UP5, UPT, UR31, 0x2, UPT ;  /* 0x000000021f00788c */ /* 0x000fe4000bfa6070 */
[----:B------:R-:W-:-:S04]  /*0d50*/  USEL UR40, URZ, 0x1, !UP6 ;  /* 0x000000013f287887 */ /* 0x000fc8000f000000 */
[----:B------:R-:W-:Y:S01]  /*0d60*/  USEL UR40, UR40, 0x2, UP5 ;  /* 0x0000000228287887 */ /* 0x000fe2000a800000 */
[----:B-1----:R-:W-:-:S13]  /*0d70*/  ISETP.NE.AND P1, PT, R11, RZ, PT ;  /* 0x000000ff0b00720c */ /* 0x002fda0003f25270 */
[----:B------:R-:W-:Y:S05]  /*0d80*/  @P1 BRA `(.L_x_3) ;  /* 0x0000000000581947 */ /* 0x000fea0003800000 */
[----:B------:R-:W1:Y:S01]  /*0d90*/  S2UR UR5, SR_CgaCtaId ;  /* 0x00000000000579c3 */ /* 0x000e620000008800 */
[----:B------:R-:W-:Y:S01]  /*0da0*/  UMOV UR4, 0x400 ;  /* 0x0000040000047882 */ /* 0x000fe20000000000 */
[----:B------:R-:W-:Y:S01]  /*0db0*/  UMOV UR24, 0x1 ;  /* 0x0000000100187882 */ /* 0x000fe20000000000 */
[----:B------:R-:W-:Y:S01]  /*0dc0*/  UMOV UR11, 0x80 ;  /* 0x00000080000b7882 */ /* 0x000fe20000000000 */
[----:B------:R-:W-:-:S04]  /*0dd0*/  UIADD3 UR24, -UR24, 0x100000, URZ ;  /* 0x0010000018187890 */ /* 0x000fc8000fffe13f */
[----:B------:R-:W-:Y:S02]  /*0de0*/  USHF.L.U32 UR25, UR24, 0xb, URZ ;  /* 0x0000000b18197899 */ /* 0x000fe4000800063f */
[----:B------:R-:W-:Y:S01]  /*0df0*/  USHF.L.U32 UR24, UR24, 0x1, URZ ;  /* 0x0000000118187899 */ /* 0x000fe2000800063f */
[----:B------:R-:W-:Y:S01]  /*0e00*/  ELECT P1, URZ, PT ;  /* 0x00000000003f782f */ /* 0x000fe20003820000 */
[----:B-1----:R-:W-:Y:S02]  /*0e10*/  ULEA UR6, UR5, UR4, 0x18 ;  /* 0x0000000405067291 */ /* 0x002fe4000f8ec03f */
[----:B------:R-:W-:-:S04]  /*0e20*/  UIADD3 UR4, -UR11, 0x100000, URZ ;  /* 0x001000000b047890 */ /* 0x000fc8000fffe13f */
[----:B------:R-:W-:Y:S02]  /*0e30*/  USHF.L.U32 UR5, UR4, 0xb, URZ ;  /* 0x0000000b04057899 */ /* 0x000fe4000800063f */
[----:B------:R-:W-:Y:S01]  /*0e40*/  USHF.L.U32 UR4, UR4, 0x1, URZ ;  /* 0x0000000104047899 */ /* 0x000fe2000800063f */
[----:B------:R-:W1:Y:S03]  /*0e50*/  FENCE.VIEW.ASYNC.S ;  /* 0x00000000000073c6 */ /* 0x000e660000000000 */
[----:B-1----:R1:W1:Y:S08]  /*0e60*/  SYNCS.EXCH.64 URZ, [UR6+0x34480], UR24 ;  /* 0x03448018063f75b2 */ /* 0x0022700008000100 */
        /* <DEDUP_REMOVED lines=8> */
.L_x_3:
[----:B------:R-:W2:Y:S01]  /*0ef0*/  SHFL.IDX PT, R11, R2, RZ, 0x1f ;  /* 0x00001fff020b7589 */ /* 0x000ea200000e0000 */
[----:B------:R-:W-:Y:S01]  /*0f00*/  UISETP.EQ.AND UP6, UPT, UR43, 0x2, !UP1 ;  /* 0x000000022b00788c */ /* 0x000fe2000cfc2270 */
[----:B------:R-:W-:-:S03]  /*0f10*/  NOP ;  /* 0x0000000000007918 */ /* 0x000fc60000000000 */
[----:B------:R-:W-:-:S04]  /*0f20*/  USEL UR61, URZ, 0x1, !UP6 ;  /* 0x000000013f3d7887 */ /* 0x000fc8000f000000 */
[----:B------:R-:W-:Y:S01]  /*0f30*/  USEL UR61, UR61, 0x2, UP5 ;  /* 0x000000023d3d7887 */ /* 0x000fe2000a800000 */
[----:B--2---:R-:W-:-:S13]  /*0f40*/  ISETP.NE.AND P1, PT, R11, RZ, PT ;  /* 0x000000ff0b00720c */ /* 0x004fda0003f25270 */
[----:B------:R-:W-:Y:S05]  /*0f50*/  @P1 BRA `(.L_x_4) ;  /* 0x0000000000581947 */ /* 0x000fea0003800000 */
[----:B-1----:R-:W1:Y:S01]  /*0f60*/  S2UR UR5, SR_CgaCtaId ;  /* 0x00000000000579c3 */ /* 0x002e620000008800 */
[----:B------:R-:W-:Y:S01]  /*0f70*/  UMOV UR4, 0x400 ;  /* 0x0000040000047882 */ /* 0x000fe20000000000 */
[----:B------:R-:W-:Y:S01]  /*0f80*/  UMOV UR11, 0x20 ;  /* 0x00000020000b7882 */ /* 0x000fe20000000000 */
[----:B------:R-:W-:Y:S01]  /*0f90*/  UMOV UR24, 0x80 ;  /* 0x0000008000187882 */ /* 0x000fe20000000000 */
[----:B------:R-:W-:Y:S01]  /*0fa0*/  ELECT P1, URZ, PT ;  /* 0x00000000003f782f */ /* 0x000fe20003820000 */
        /* <DEDUP_REMOVED lines=8> */
[----:B-1----:R2:W1:Y:S01]  /*1030*/  SYNCS.EXCH.64 URZ, [UR6+0x344c0], UR4 ;  /* 0x0344c004063f75b2 */ /* 0x0024620008000100 */
[----:B------:R2:W1:Y:S01]  /*1040*/  SYNCS.EXCH.64 URZ, [UR6+0x344e0], UR24 ;  /* 0x0344e018063f75b2 */ /* 0x0004620008000100 */
[----:B------:R2:W1:Y:S01]  /*1050*/  SYNCS.EXCH.64 URZ, [UR6+0x344c8], UR4 ;  /* 0x0344c804063f75b2 */ /* 0x0004620008000100 */
[----:B------:R2:W1:Y:S01]  /*1060*/  SYNCS.EXCH.64 URZ, [UR6+0x344e8], UR24 ;  /* 0x0344e818063f75b2 */ /* 0x0004620008000100 */
[----:B------:R2:W1:Y:S01]  /*1070*/  SYNCS.EXCH.64 URZ, [UR6+0x344d0], UR4 ;  /* 0x0344d004063f75b2 */ /* 0x0004620008000100 */
[----:B------:R2:W1:Y:S01]  /*1080*/  SYNCS.EXCH.64 URZ, [UR6+0x344f0], UR24 ;  /* 0x0344f018063f75b2 */ /* 0x0004620008000100 */
[----:B------:R2:W1:Y:S01]  /*1090*/  SYNCS.EXCH.64 URZ, [UR6+0x344d8], UR4 ;  /* 0x0344d804063f75b2 */ /* 0x0004620008000100 */
[----:B------:R2:W1:Y:S02]  /*10a0*/  SYNCS.EXCH.64 URZ, [UR6+0x344f8], UR24 ;  /* 0x0344f818063f75b2 */ /* 0x0004640008000100 */
[----:B--2---:R-:W-:Y:S01]  /*10b0*/  NOP ;  /* 0x0000000000007918 */ /* 0x004fe20000000000 */
.L_x_4:
[----:B------:R-:W2:Y:S01]  /*10c0*/  SHFL.IDX PT, R12, R2, RZ, 0x1f ;  /* 0x00001fff020c7589 */ /* 0x000ea200000e0000 */
[----:B------:R-:W-:Y:S01]  /*10d0*/  ELECT P1, URZ, PT ;  /* 0x00000000003f782f */ /* 0x000fe20003820000 */
[----:B------:R-:W-:Y:S01]  /*10e0*/  NOP ;  /* 0x0000000000007918 */ /* 0x000fe20000000000 */
[----:B------:R-:W-:Y:S01]  /*10f0*/  ELECT P2, URZ, PT ;  /* 0x00000000003f782f */ /* 0x000fe20003840000 */
[----:B------:R-:W3:Y:S01]  /*1100*/  SHFL.IDX PT, R11, R2, RZ, 0x1f ;  /* 0x00001fff020b7589 */ /* 0x000ee200000e0000 */
[----:B------:R-:W-:Y:S01]  /*1110*/  UMOV UR11, 0x20 ;  /* 0x00000020000b7882 */ /* 0x000fe20000000000 */
[----:B-1----:R-:W-:Y:S01]  /*1120*/  UMOV UR25, 0x80 ;  /* 0x0000008000197882 */ /* 0x002fe20000000000 */
[----:B------:R-:W-:Y:S01]  /*1130*/  ULDC UR60, c[0x0][0xc] ;  /* 0x00000300003c7ab9 */ /* 0x000fe20000000800 */
[----:B------:R-:W-:Y:S01]  /*1140*/  IMAD.MOV.U32 R16, RZ, RZ, -0x1 ;  /* 0xffffffffff107424 */ /* 0x000fe200078e00ff */
[----:B------:R-:W-:Y:S01]  /*1150*/  MOV R18, 0xffffffff ;  /* 0xffffffff00127802 */ /* 0x000fe20000000f00 */
[----:B------:R-:W-:Y:S01]  /*1160*/  IMAD.MOV.U32 R17, RZ, RZ, -0x1 ;  /* 0xffffffffff117424 */ /* 0x000fe200078e00ff */
[----:B--2---:R-:W-:-:S02]  /*1170*/  ISETP.NE.OR P1, PT, R12, RZ, !P1 ;  /* 0x000000ff0c00720c */ /* 0x004fc40004f25670 */
[----:B------:R-:W1:Y:S01]  /*1180*/  LDC.64 R12, c[0x0][0x8f8] ;  /* 0x00023e00ff0c7b82 */ /* 0x000e620000000a00 */
[----:B---3--:R-:W-:-:S10]  /*1190*/  ISETP.NE.OR P2, PT, R11, RZ, !P2 ;  /* 0x000000ff0b00720c */ /* 0x008fd40005745670 */
[----:B------:R-:W-:-:S03]  /*11a0*/  VOTEU.ALL UP6, P1 ;  /* 0x00000000003f7886 */ /* 0x000fc600008c0000 */
[----:B------:R-:W-:Y:S02]  /*11b0*/  VOTEU.ALL UP5, P2 ;  /* 0x00000000003f7886 */ /* 0x000fe400010a0000 */
[----:B------:R-:W2:Y:S01]  /*11c0*/  @!UP6 S2UR UR5, SR_CgaCtaId ;  /* 0x000000000005e9c3 */ /* 0x000ea20000008800 */
[----:B------:R-:W-:-:S07]  /*11d0*/  @!UP6 UMOV UR4, 0x400 ;  /* 0x000004000004e882 */ /* 0x000fce0000000000 */
[----:B------:R-:W3:Y:S01]  /*11e0*/  @!UP5 S2UR UR24, SR_CgaCtaId ;  /* 0x000000000018d9c3 */ /* 0x000ee20000008800 */
[----:B--2---:R-:W-:Y:S02]  /*11f0*/  @!UP6 ULEA UR6, UR5, UR4, 0x18 ;  /* 0x000000040506e291 */ /* 0x004fe4000f8ec03f */
[----:B------:R-:W-:-:S04]  /*1200*/  @!UP6 UIADD3 UR4, -UR11, 0x100000, URZ ;  /* 0x001000000b04e890 */ /* 0x000fc8000fffe13f */
[----:B------:R-:W-:Y:S02]  /*1210*/  @!UP6 USHF.L.U32 UR5, UR4, 0xb, URZ ;  /* 0x0000000b0405e899 */ /* 0x000fe4000800063f */
[----:B------:R-:W-:Y:S01]  /*1220*/  @!UP6 USHF.L.U32 UR4, UR4, 0x1, URZ ;  /* 0x000000010404e899 */ /* 0x000fe2000800063f */
[----:B------:R-:W-:Y:S01]  /*1230*/  VOTEU.ALL UP6, P1 ;  /* 0x00000000003f7886 */ /* 0x000fe200008c0000 */
[----:B------:R-:W-:Y:S02]  /*1240*/  @!UP5 UMOV UR11, 0x400 ;  /* 0x00000400000bd882 */ /* 0x000fe40000000000 */
[----:B---3--:R-:W-:Y:S02]  /*1250*/  @!UP5 ULEA UR11, UR24, UR11, 0x18 ;  /* 0x0000000b180bd291 */ /* 0x008fe4000f8ec03f */
[----:B------:R-:W-:-:S04]  /*1260*/  @!UP5 UIADD3 UR24, -UR25, 0x100000, URZ ;  /* 0x001000001918d890 */ /* 0x000fc8000fffe13f */
[----:B------:R-:W-:Y:S02]  /*1270*/  @!UP5 USHF.L.U32 UR25, UR24, 0xb, URZ ;  /* 0x0000000b1819d899 */ /* 0x000fe4000800063f */
[----:B------:R-:W-:Y:S01]  /*1280*/  @!UP5 USHF.L.U32 UR24, UR24, 0x1, URZ ;  /* 0x000000011818d899 */ /* 0x000fe2000800063f */
[----:B------:R-:W-:Y:S01]  /*1290*/  VOTEU.ALL UP5, P1 ;  /* 0x00000000003f7886 */ /* 0x000fe200008a0000 */
[----:B-1----:R-:W-:Y:S01]  /*12a0*/  ISETP.LE.U32.AND P1, PT, R12, UR8, PT ;  /* 0x000000080c007c0c */ /* 0x002fe2000bf23070 */
[----:B------:R-:W1:Y:S02]  /*12b0*/  FENCE.VIEW.ASYNC.S ;  /* 0x00000000000073c6 */ /* 0x000e640000000000 */
[----:B-1----:R-:W4:Y:S01]  /*12c0*/  @!UP6 SYNCS.EXCH.64 URZ, [UR6+0x34500], UR4 ;  /* 0x03450004063fe5b2 */ /* 0x002f220008000100 */
[----:B------:R-:W-:Y:S01]  /*12d0*/  MOV R12, UR7 ;  /* 0x00000007000c7c02 */ /* 0x000fe20008000f00 */
[----:B------:R-:W-:-:S03]  /*12e0*/  VOTEU.ALL UP6, P2 ;  /* 0x00000000003f7886 */ /* 0x000fc600010c0000 */
[----:B------:R-:W-:Y:S01]  /*12f0*/  ISETP.GE.U32.AND.EX P1, PT, R12, R13, PT, P1 ;  /* 0x0000000d0c00720c */ /* 0x000fe20003f26110 */
[----:B------:R1:W4:Y:S01]  /*1300*/  @!UP5 SYNCS.EXCH.64 URZ, [UR6+0x34508], UR4 ;  /* 0x03450804063fd5b2 */ /* 0x0003220008000100 */
[----:B------:R-:W-:Y:S01]  /*1310*/  VOTEU.ALL UP5, P2 ;  /* 0x00000000003f7886 */ /* 0x000fe200010a0000 */
[----:B------:R-:W-:Y:S01]  /*1320*/  NOP ;  /* 0x0000000000007918 */ /* 0x000fe20000000000 */
[----:B-1----:R-:W-:Y:S01]  /*1330*/  ULDC.U8 UR4, c[0x0][0x900] ;  /* 0x0002400000047ab9 */ /* 0x002fe20000000000 */
[----:B------:R-:W-:Y:S01]  /*1340*/  UMOV UR5, URZ ;  /* 0x0000003f00057c82 */ /* 0x000fe20008000000 */
[----:B------:R-:W-:Y:S01]  /*1350*/  ISETP.NE.AND P3, PT, RZ, UR4, PT ;  /* 0x00000004ff007c0c */ /* 0x000fe2000bf65270 */
[----:B------:R-:W-:Y:S01]  /*1360*/  UMOV UR4, URZ ;  /* 0x0000003f00047c82 */ /* 0x000fe20008000000 */
[----:B------:R-:W4:Y:S01]  /*1370*/  @!UP6 SYNCS.EXCH.64 URZ, [UR11+0x34510], UR24 ;  /* 0x034510180b3fe5b2 */ /* 0x000f220008000100 */
[----:B------:R-:W-:Y:S01]  /*1380*/  VOTEU.ALL UP6, P2 ;  /* 0x00000000003f7886 */ /* 0x000fe200010c0000 */
[----:B------:R-:W-:Y:S01]  /*1390*/  UMOV UR6, URZ ;  /* 0x0000003f00067c82 */ /* 0x000fe20008000000 */
[----:B------:R-:W-:Y:S01]  /*13a0*/  P2R R15, PR, RZ, 0x8 ;  /* 0x00000008ff0f7803 */ /* 0x000fe20000000000 */
[----:B------:R-:W4:Y:S01]  /*13b0*/  @!UP5 SYNCS.EXCH.64 URZ, [UR11+0x34518], UR24 ;  /* 0x034518180b3fd5b2 */ /* 0x000f220008000100 */
[----:B------:R-:W-:Y:S01]  /*13c0*/  VOTEU.ALL UP5, P2 ;  /* 0x00000000003f7886 */ /* 0x000fe200010a0000 */
[----:B------:R-:W4:Y:S04]  /*13d0*/  @!UP6 SYNCS.EXCH.64 URZ, [UR11+0x34520], UR24 ;  /* 0x034520180b3fe5b2 */ /* 0x000f280008000100 */
[----:B------:R1:W4:Y:S01]  /*13e0*/  @!UP5 SYNCS.EXCH.64 URZ, [UR11+0x34528], UR24 ;  /* 0x034528180b3fd5b2 */ /* 0x0003220008000100 */
[----:B------:R-:W-:Y:S01]  /*13f0*/  NOP ;  /* 0x0000000000007918 */ /* 0x000fe20000000000 */
[----:B-1----:R-:W-:Y:S01]  /*1400*/  UMOV UR11, URZ ;  /* 0x0000003f000b7c82 */ /* 0x002fe20008000000 */
[----:B----4-:R-:W-:Y:S06]  /*1410*/  BAR.SYNC.DEFER_BLOCKING 0x0 ;  /* 0x0000000000007b1d */ /* 0x010fec0000010000 */
[----:B------:R-:W-:Y:S05]  /*1420*/  @P3 BRA P1, `(.L_x_5) ;  /* 0x0000001400f83947 */ /* 0x000fea0000800000 */
[----:B------:R-:W-:Y:S01]  /*1430*/  IMAD.U32 R11, RZ, RZ, UR7 ;  /* 0x00000007ff0b7e24 */ /* 0x000fe2000f8e00ff */
[----:B------:R-:W-:Y:S01]  /*1440*/  ISETP.LE.U32.AND P1, PT, R6, UR8, PT ;  /* 0x0000000806007c0c */ /* 0x000fe2000bf23070 */
[----:B------:R-:W-:Y:S01]  /*1450*/  UMOV UR5, URZ ;  /* 0x0000003f00057c82 */ /* 0x000fe20008000000 */
[----:B------:R-:W-:Y:S01]  /*1460*/  UMOV UR6, URZ ;  /* 0x0000003f00067c82 */ /* 0x000fe20008000000 */
[----:B------:R-:W-:Y:S01]  /*1470*/  UMOV UR11, URZ ;  /* 0x0000003f000b7c82 */ /* 0x000fe20008000000 */
[----:B------:R-:W-:Y:S01]  /*1480*/  ISETP.GE.U32.AND.EX P1, PT, R11, R7, PT, P1 ;  /* 0x000000070b00720c */ /* 0x000fe20003f26110 */
[----:B------:R-:W-:-:S12]  /*1490*/  UMOV UR4, URZ ;  /* 0x0000003f00047c82 */ /* 0x000fd80008000000 */
[----:B------:R-:W-:Y:S05]  /*14a0*/  @!P1 BRA `(.L_x_6) ;  /* 0x0000001000c49947 */ /* 0x000fea0003800000 */
[----:B------:R-:W-:Y:S01]  /*14b0*/  VIADD R12, R20, 0x20 ;  /* 0x00000020140c7836 */ /* 0x000fe20000000000 */
[----:B------:R-:W-:Y:S01]  /*14c0*/  MOV R6, R20 ;  /* 0x0000001400067202 */ /* 0x000fe20000000f00 */
[----:B-----5:R-:W-:Y:S01]  /*14d0*/  IMAD.MOV.U32 R13, RZ, RZ, R8 ;  /* 0x000000ffff0d7224 */ /* 0x020fe200078e0008 */
[----:B------:R-:W-:Y:S02]  /*14e0*/  MOV R14, R0 ;  /* 0x00000000000e7202 */ /* 0x000fe40000000f00 */
[----:B------:R-:W-:-:S13]  /*14f0*/  ISETP.GE.AND P1, PT, R12, R3, PT ;  /* 0x000000030c00720c */ /* 0x000fda0003f26270 */
[----:B------:R-:W1:Y:S01]  /*1500*/  @!P1 LDC.64 R18, c[0x0][0x918] ;  /* 0x00024600ff129b82 */ /* 0x000e620000000a00 */
[----:B------:R-:W-:Y:S01]  /*1510*/  @!P1 VIADD R7, R6, 0x20 ;  /* 0x0000002006079836 */ /* 0x000fe20000000000 */
[----:B------:R-:W-:Y:S02]  /*1520*/  UIADD3 UR16, UP5, UR16, -0x1, URZ ;  /* 0xffffffff10107890 */ /* 0x000fe4000ffbe03f */
[----:B------:R-:W-:Y:S01]  /*1530*/  UIADD3 UR14, UP6, UR14, -0x1, URZ ;  /* 0xffffffff0e0e7890 */ /* 0x000fe2000ffde03f */
[----:B------:R-:W-:Y:S01]  /*1540*/  BSSY B0, `(.L_x_7) ;  /* 0x0000050000007945 */ /* 0x000fe20003800000 */
[----:B------:R-:W-:Y:S01]  /*1550*/  UIADD3.X UR17, UR17, -0x1, URZ, UP5, !UPT ;  /* 0xffffffff11117890 */ /* 0x000fe2000affe43f */
[----:B-1----:R-:W-:-:S05]  /*1560*/  @!P1 IMAD.WIDE R18, R7, 0xc, R18 ;  /* 0x0000000c07129825 */ /* 0x002fca00078e0212 */
[----:B------:R1:W5:Y:S04]  /*1570*/  @!P1 LDG.E R8, desc[UR38][R18.64] ;  /* 0x0000002612089981 */ /* 0x000368000c1e1900 */
[----:B------:R1:W5:Y:S01]  /*1580*/  @!P1 LDG.E R0, desc[UR38][R18.64+0x4] ;  /* 0x0000042612009981 */ /* 0x000362000c1e1900 */
[----:B------:R-:W-:Y:S01]  /*1590*/  ISETP.GE.AND P1, PT, R6, R3, PT ;  /* 0x000000030600720c */ /* 0x000fe20003f26270 */
[----:B------:R-:W-:Y:S01]  /*15a0*/  UIADD3.X UR15, UR15, -0x1, URZ, UP6, !UPT ;  /* 0xffffffff0f0f7890 */ /* 0x000fe2000b7fe43f */
[----:B------:R-:W-:Y:S01]  /*15b0*/  IMAD.MOV.U32 R11, RZ, RZ, RZ ;  /* 0x000000ffff0b7224 */ /* 0x000fe200078e00ff */
[----:B------:R-:W-:Y:S01]  /*15c0*/  UIADD3 UR4, UR9, -0x1, URZ ;  /* 0xffffffff09047890 */ /* 0x000fe2000fffe03f */
[----:B------:R-:W-:Y:S01]  /*15d0*/  MOV R7, RZ ;  /* 0x000000ff00077202 */ /* 0x000fe20000000f00 */
[----:B------:R-:W-:Y:S01]  /*15e0*/  UIADD3 UR5, UR10, -0x1, URZ ;  /* 0xffffffff0a057890 */ /* 0x000fe2000fffe03f */
[----:B------:R-:W-:Y:S01]  /*15f0*/  IMAD.MOV.U32 R25, RZ, RZ, 0x7fffffff ;  /* 0x7fffffffff197424 */ /* 0x000fe200078e00ff */
[----:B------:R-:W-:-:S06]  /*1600*/  MOV R28, RZ ;  /* 0x000000ff001c7202 */ /* 0x000fcc0000000f00 */
[----:B-1----:R-:W-:Y:S05]  /*1610*/  @P1 BRA `(.L_x_8) ;  /* 0x0000000400081947 */ /* 0x002fea0003800000 */
[----:B------:R-:W-:Y:S02]  /*1620*/  PLOP3.LUT P3, PT, PT, PT, UP0, 0x80, 0x0 ;  /* 0x000000000000781c */ /* 0x000fe40003f6f008 */
[C---:B------:R-:W-:Y:S02]  /*1630*/  IADD3 R17, P2, R14.reuse, UR16, RZ ;  /* 0x000000100e117c10 */ /* 0x040fe4000ff5e0ff */
[C---:B------:R-:W-:Y:S02]  /*1640*/  IADD3 R24, P1, R13.reuse, UR14, RZ ;  /* 0x0000000e0d187c10 */ /* 0x040fe4000ff3e0ff */
[----:B------:R-:W-:Y:S02]  /*1650*/  LEA.HI.X.SX32 R14, R14, UR17, 0x1, P2 ;  /* 0x000000110e0e7c11 */ /* 0x000fe400090f0eff */
[----:B------:R-:W-:-:S05]  /*1660*/  LEA.HI.X.SX32 R25, R13, UR15, 0x1, P1 ;  /* 0x0000000f0d197c11 */ /* 0x000fca00088f0eff */
[----:B------:R-:W-:Y:S05]  /*1670*/  @!P3 BRA `(.L_x_9) ;  /* 0x000000000030b947 */ /* 0x000fea0003800000 */
[----:B------:R-:W-:Y:S02]  /*1680*/  ULDC UR6, c[0x0][0x8dc] ;  /* 0x0002370000067ab9 */ /* 0x000fe40000000800 */
[----:B------:R-:W-:-:S05]  /*1690*/  IADD3 R13, P1, R24, UR6, RZ ;  /* 0x00000006180d7c10 */ /* 0x000fca000ff3e0ff */
[----:B------:R-:W-:-:S04]  /*16a0*/  IMAD.X R25, RZ, RZ, R25, P1 ;  /* 0x000000ffff197224 */ /* 0x000fc800008e0619 */
[----:B------:R-:W-:-:S04]  /*16b0*/  IMAD.WIDE.U32 R4, R25, UR20, RZ ;  /* 0x0000001419047c25 */ /* 0x000fc8000f8e00ff */
[----:B------:R-:W-:-:S04]  /*16c0*/  IMAD.WIDE.U32 R18, P1, R13, UR21, R4 ;  /* 0x000000150d127c25 */ /* 0x000fc8000f820004 */
[----:B------:R-:W-:Y:S01]  /*16d0*/  IMAD.WIDE.U32 R4, R13, UR20, RZ ;  /* 0x000000140d047c25 */ /* 0x000fe2000f8e00ff */
[----:B------:R-:W-:-:S03]  /*16e0*/  IADD3.X R23, RZ, RZ, RZ, P1, !PT ;  /* 0x000000ffff177210 */ /* 0x000fc60000ffe4ff */
[----:B------:R-:W-:Y:S01]  /*16f0*/  IMAD.MOV.U32 R22, RZ, RZ, R19 ;  /* 0x000000ffff167224 */ /* 0x000fe200078e0013 */
[----:B------:R-:W-:-:S05]  /*1700*/  IADD3 RZ, P1, R5, R18, RZ ;  /* 0x0000001205ff7210 */ /* 0x000fca0007f3e0ff */
[----:B------:R-:W-:-:S04]  /*1710*/  IMAD.WIDE.U32.X R4, R25, UR21, R22, P1 ;  /* 0x0000001519047c25 */ /* 0x000fc800088e0416 */
[----:B------:R-:W-:Y:S01]  /*1720*/  IMAD.MOV.U32 R25, RZ, RZ, R5 ;  /* 0x000000ffff197224 */ /* 0x000fe200078e0005 */
[----:B------:R-:W-:-:S07]  /*1730*/  MOV R24, R4 ;  /* 0x0000000400187202 */ /* 0x000fce0000000f00 */
.L_x_9:
[----:B------:R-:W-:Y:S05]  /*1740*/  @!P0 BRA `(.L_x_10) ;  /* 0x0000000000308947 */ /* 0x000fea0003800000 */
[----:B------:R-:W-:Y:S02]  /*1750*/  ULDC UR6, c[0x0][0x8f4] ;  /* 0x00023d0000067ab9 */ /* 0x000fe40000000800 */
[----:B------:R-:W-:-:S04]  /*1760*/  IADD3 R13, P1, R17, UR6, RZ ;  /* 0x00000006110d7c10 */ /* 0x000fc8000ff3e0ff */
[----:B------:R-:W-:-:S05]  /*1770*/  IADD3.X R17, RZ, R14, RZ, P1, !PT ;  /* 0x0000000eff117210 */ /* 0x000fca0000ffe4ff */
[----:B------:R-:W-:-:S04]  /*1780*/  IMAD.WIDE.U32 R4, R17, UR22, RZ ;  /* 0x0000001611047c25 */ /* 0x000fc8000f8e00ff */
[----:B------:R-:W-:-:S04]  /*1790*/  IMAD.WIDE.U32 R18, P1, R13, UR23, R4 ;  /* 0x000000170d127c25 */ /* 0x000fc8000f820004 */
[----:B------:R-:W-:Y:S01]  /*17a0*/  IMAD.WIDE.U32 R4, R13, UR22, RZ ;  /* 0x000000160d047c25 */ /* 0x000fe2000f8e00ff */
[----:B------:R-:W-:-:S03]  /*17b0*/  MOV R22, R19 ;  /* 0x0000001300167202 */ /* 0x000fc60000000f00 */
[----:B------:R-:W-:Y:S01]  /*17c0*/  IMAD.X R23, RZ, RZ, RZ, P1 ;  /* 0x000000ffff177224 */ /* 0x000fe200008e06ff */
[----:B------:R-:W-:-:S05]  /*17d0*/  IADD3 RZ, P1, R5, R18, RZ ;  /* 0x0000001205ff7210 */ /* 0x000fca0007f3e0ff */
[----:B------:R-:W-:-:S04]  /*17e0*/  IMAD.WIDE.U32.X R4, R17, UR23, R22, P1 ;  /* 0x0000001711047c25 */ /* 0x000fc800088e0416 */
[----:B------:R-:W-:Y:S01]  /*17f0*/  IMAD.MOV.U32 R17, RZ, RZ, R4 ;  /* 0x000000ffff117224 */ /* 0x000fe200078e0004 */
[----:B------:R-:W-:-:S07]  /*1800*/  MOV R14, R5 ;  /* 0x00000005000e7202 */ /* 0x000fce0000000f00 */
.L_x_10:
[----:B------:R-:W-:Y:S02]  /*1810*/  SHF.R.U64 R5, R24, UR18, R25 ;  /* 0x0000001218057c19 */ /* 0x000fe40008001219 */
[----:B------:R-:W-:-:S03]  /*1820*/  SHF.R.U64 R4, R17, UR29, R14 ;  /* 0x0000001d11047c19 */ /* 0x000fc6000800120e */
[----:B------:R-:W-:Y:S01]  /*1830*/  VIADD R17, R5, UR4 ;  /* 0x0000000405117c36 */ /* 0x000fe20008000000 */
[----:B------:R-:W-:-:S04]  /*1840*/  IADD3 R18, R4, UR5, RZ ;  /* 0x0000000504127c10 */ /* 0x000fc8000fffe0ff */
[----:B------:R-:W-:Y:S02]  /*1850*/  IABS R13, R17 ;  /* 0x00000011000d7213 */ /* 0x000fe40000000000 */
[----:B------:R-:W-:-:S03]  /*1860*/  IABS R14, R18 ;  /* 0x00000012000e7213 */ /* 0x000fc60000000000 */
[----:B------:R-:W-:-:S04]  /*1870*/  IMAD.HI.U32 R4, R13, UR13, RZ ;  /* 0x0000000d0d047c27 */ /* 0x000fc8000f8e00ff */
[----:B------:R-:W-:-:S04]  /*1880*/  IMAD.HI.U32 R5, R14, UR19, RZ ;  /* 0x000000130e057c27 */ /* 0x000fc8000f8e00ff */
[----:B------:R-:W-:Y:S02]  /*1890*/  IMAD R4, R4, UR28, R13 ;  /* 0x0000001c04047c24 */ /* 0x000fe4000f8e020d */
[----:B------:R-:W-:Y:S01]  /*18a0*/  IMAD R5, R5, UR30, R14 ;  /* 0x0000001e05057c24 */ /* 0x000fe2000f8e020e */
[----:B------:R-:W-:Y:S01]  /*18b0*/  MOV R14, UR33 ;  /* 0x00000021000e7c02 */ /* 0x000fe20008000f00 */
[----:B------:R-:W-:Y:S01]  /*18c0*/  IMAD.U32 R13, RZ, RZ, UR32 ;  /* 0x00000020ff0d7e24 */ /* 0x000fe2000f8e00ff */
[----:B------:R-:W-:Y:S02]  /*18d0*/  ISETP.LT.U32.AND P1, PT, R4, UR27, PT ;  /* 0x0000001b04007c0c */ /* 0x000fe4000bf21070 */
[----:B------:R-:W-:-:S11]  /*18e0*/  ISETP.LT.U32.AND P2, PT, R5, UR26, PT ;  /* 0x0000001a05007c0c */ /* 0x000fd6000bf41070 */
[----:B------:R-:W-:Y:S01]  /*18f0*/  @!P1 VIADD R4, R4, -UR27 ;  /* 0x8000001b04049c36 */ /* 0x000fe20008000000 */
[----:B------:R-:W-:Y:S02]  /*1900*/  ISETP.GE.AND P1, PT, R18, RZ, PT ;  /* 0x000000ff1200720c */ /* 0x000fe40003f26270 */
[----:B------:R-:W-:Y:S02]  /*1910*/  @!P2 IADD3 R5, R5, -UR26, RZ ;  /* 0x8000001a0505ac10 */ /* 0x000fe4000fffe0ff */
[----:B------:R-:W-:Y:S02]  /*1920*/  ISETP.LT.U32.AND P3, PT, R4, UR27, PT ;  /* 0x0000001b04007c0c */ /* 0x000fe4000bf61070 */
[----:B------:R-:W-:Y:S02]  /*1930*/  ISETP.LT.U32.AND P4, PT, R5, UR26, PT ;  /* 0x0000001a05007c0c */ /* 0x000fe4000bf81070 */
[----:B------:R-:W-:-:S09]  /*1940*/  ISETP.GE.AND P2, PT, R17, RZ, PT ;  /* 0x000000ff1100720c */ /* 0x000fd20003f46270 */
[----:B------:R-:W-:Y:S01]  /*1950*/  @!P3 VIADD R4, R4, -UR27 ;  /* 0x8000001b0404bc36 */ /* 0x000fe20008000000 */
[----:B------:R-:W-:Y:S02]  /*1960*/  PLOP3.LUT P3, PT, PT, PT, UP4, 0x80, 0x0 ;  /* 0x000000000000781c */ /* 0x000fe40003f6f048 */
[----:B------:R-:W-:Y:S01]  /*1970*/  @!P4 IADD3 R5, R5, -UR26, RZ ;  /* 0x8000001a0505cc10 */ /* 0x000fe2000fffe0ff */
[----:B------:R-:W-:Y:S01]  /*1980*/  @!P2 IMAD.MOV R4, RZ, RZ, -R4 ;  /* 0x000000ffff04a224 */ /* 0x000fe200078e0a04 */
[----:B------:R-:W-:Y:S02]  /*1990*/  PLOP3.LUT P4, PT, PT, PT, UP2, 0x80, 0x0 ;  /* 0x000000000000781c */ /* 0x000fe40003f8f028 */
[----:B------:R-:W-:Y:S02]  /*19a0*/  @!P1 IADD3 R5, -R5, RZ, RZ ;  /* 0x000000ff05059210 */ /* 0x000fe40007ffe1ff */
[----:B------:R-:W-:Y:S02]  /*19b0*/  SEL R4, R13, R4, !P3 ;  /* 0x000000040d047207 */ /* 0x000fe40005800000 */
[----:B------:R-:W-:-:S02]  /*19c0*/  SEL R5, R14, R5, !P4 ;  /* 0x000000050e057207 */ /* 0x000fc40006000000 */
[----:B------:R-:W-:Y:S01]  /*19d0*/  PLOP3.LUT P1, PT, PT, PT, UP3, 0x80, 0x0 ;  /* 0x000000000000781c */ /* 0x000fe20003f2f038 */
[----:B------:R-:W-:Y:S01]  /*19e0*/  IMAD.IADD R14, R17, 0x1, -R4 ;  /* 0x00000001110e7824 */ /* 0x000fe200078e0a04 */
[----:B------:R-:W-:-:S04]  /*19f0*/  IADD3 R5, R18, -R5, RZ ;  /* 0x8000000512057210 */ /* 0x000fc80007ffe0ff */
[----:B------:R-:W-:Y:S01]  /*1a00*/  SEL R4, R5, R14, !P1 ;  /* 0x0000000e05047207 */ /* 0x000fe20004800000 */
[----:B------:R-:W-:-:S03]  /*1a10*/  IMAD R25, R14, R5, RZ ;  /* 0x000000050e197224 */ /* 0x000fc600078e02ff */
[----:B------:R-:W-:Y:S02]  /*1a20*/  SHF.R.S32.HI R5, RZ, 0x1f, R4 ;  /* 0x0000001fff057819 */ /* 0x000fe40000011404 */
[----:B------:R-:W-:-:S07]  /*1a30*/  SHF.R.S32.HI R28, RZ, 0x1f, R25 ;  /* 0x0000001fff1c7819 */ /* 0x000fce0000011419 */
.L_x_8:
[----:B------:R-:W-:Y:S05]  /*1a40*/  BSYNC B0 ;  /* 0x0000000000007941 */ /* 0x000fea0003800000 */
.L_x_7:
[----:B------:R-:W1:Y:S01]  /*1a50*/  SHFL.UP PT, R14, R25, 0x1, RZ ;  /* 0x04200000190e7989 */ /* 0x000e6200000e00ff */
[C---:B------:R-:W-:Y:S02]  /*1a60*/  ISETP.NE.AND P2, PT, R20.reuse, RZ, PT ;  /* 0x000000ff1400720c */ /* 0x040fe40003f45270 */
[C---:B------:R-:W-:Y:S01]  /*1a70*/  ISETP.GE.U32.AND P3, PT, R20.reuse, 0x2, PT ;  /* 0x000000021400780c */ /* 0x040fe20003f66070 */
[----:B------:R-:W2:Y:S01]  /*1a80*/  SHFL.UP PT, R13, R28, 0x1, RZ ;  /* 0x042000001c0d7989 */ /* 0x000ea200000e00ff */
[C---:B------:R-:W-:Y:S02]  /*1a90*/  ISETP.GE.U32.AND P4, PT, R20.reuse, 0x4, PT ;  /* 0x000000041400780c */ /* 0x040fe40003f86070 */
[C---:B------:R-:W-:Y:S02]  /*1aa0*/  ISETP.GE.U32.AND P5, PT, R20.reuse, 0x8, PT ;  /* 0x000000081400780c */ /* 0x040fe40003fa6070 */
[----:B------:R-:W-:Y:S02]  /*1ab0*/  ISETP.GE.U32.AND P6, PT, R20, 0x10, PT ;  /* 0x000000101400780c */ /* 0x000fe40003fc6070 */
[----:B-1----:R-:W-:-:S02]  /*1ac0*/  SEL R14, R14, RZ, P2 ;  /* 0x000000ff0e0e7207 */ /* 0x002fc40001000000 */
[----:B--2---:R-:W-:Y:S02]  /*1ad0*/  SEL R13, R13, RZ, P2 ;  /* 0x000000ff0d0d7207 */ /* 0x004fe40001000000 */
[----:B------:R-:W-:-:S05]  /*1ae0*/  IADD3 R19, P1, R14, R25, RZ ;  /* 0x000000190e137210 */ /* 0x000fca0007f3e0ff */
[----:B------:R-:W-:Y:S01]  /*1af0*/  IMAD.X R18, R13, 0x1, R28, P1 ;  /* 0x000000010d127824 */ /* 0x000fe200008e061c */
[----:B------:R-:W1:Y:S04]  /*1b00*/  SHFL.UP PT, R14, R19, 0x2, RZ ;  /* 0x04400000130e7989 */ /* 0x000e6800000e00ff */
[----:B------:R-:W2:Y:S01]  /*1b10*/  SHFL.UP PT, R13, R18, 0x2, RZ ;  /* 0x04400000120d7989 */ /* 0x000ea200000e00ff */
[----:B-1----:R-:W-:-:S04]  /*1b20*/  SEL R14, R14, RZ, P3 ;  /* 0x000000ff0e0e7207 */ /* 0x002fc80001800000 */
[----:B------:R-:W-:Y:S02]  /*1b30*/  IADD3 R17, P1, R14, R19, RZ ;  /* 0x000000130e117210 */ /* 0x000fe40007f3e0ff */
[----:B--2---:R-:W-:-:S03]  /*1b40*/  SEL R13, R13, RZ, P3 ;  /* 0x000000ff0d0d7207 */ /* 0x004fc60001800000 */
[----:B------:R-:W1:Y:S01]  /*1b50*/  SHFL.UP PT, R14, R17, 0x4, RZ ;  /* 0x04800000110e7989 */ /* 0x000e6200000e00ff */
[----:B------:R-:W-:-:S05]  /*1b60*/  IADD3.X R22, R13, R18, RZ, P1, !PT ;  /* 0x000000120d167210 */ /* 0x000fca0000ffe4ff */
[----:B------:R-:W2:Y:S01]  /*1b70*/  SHFL.UP PT, R13, R22, 0x4, RZ ;  /* 0x04800000160d7989 */ /* 0x000ea200000e00ff */
[----:B-1----:R-:W-:-:S04]  /*1b80*/  SEL R14, R14, RZ, P4 ;  /* 0x000000ff0e0e7207 */ /* 0x002fc80002000000 */
[----:B------:R-:W-:Y:S02]  /*1b90*/  IADD3 R19, P1, R14, R17, RZ ;  /* 0x000000110e137210 */ /* 0x000fe40007f3e0ff */
[----:B--2---:R-:W-:-:S03]  /*1ba0*/  SEL R13, R13, RZ, P4 ;  /* 0x000000ff0d0d7207 */ /* 0x004fc60002000000 */
[----:B------:R-:W1:Y:S02]  /*1bb0*/  SHFL.UP PT, R14, R19, 0x8, RZ ;  /* 0x05000000130e7989 */ /* 0x000e6400000e00ff */
[----:B------:R-:W-:-:S05]  /*1bc0*/  IMAD.X R18, R13, 0x1, R22, P1 ;  /* 0x000000010d127824 */ /* 0x000fca00008e0616 */
        /* <DEDUP_REMOVED lines=9> */
[----:B--2---:R-:W-:-:S05]  /*1c60*/  SEL R13, R13, RZ, P6 ;  /* 0x000000ff0d0d7207 */ /* 0x004fca0003000000 */
[----:B------:R-:W-:Y:S01]  /*1c70*/  IMAD.X R22, R13, 0x1, R24, P1 ;  /* 0x000000010d167824 */ /* 0x000fe200008e0618 */
[----:B------:R-:W-:-:S04]  /*1c80*/  ISETP.GT.U32.AND P1, PT, R18, UR8, PT ;  /* 0x0000000812007c0c */ /* 0x000fc8000bf24070 */
[----:B------:R-:W-:-:S13]  /*1c90*/  ISETP.GT.U32.AND.EX P1, PT, R22, UR7, PT, P1 ;  /* 0x0000000716007c0c */ /* 0x000fda000bf24110 */
[----:B------:R-:W-:-:S04]  /*1ca0*/  VOTE.ANY R14, PT, P1 ;  /* 0x00000000000e7806 */ /* 0x000fc800008e0100 */
[----:B------:R-:W-:-:S13]  /*1cb0*/  ISETP.NE.AND P1, PT, R14, RZ, PT ;  /* 0x000000ff0e00720c */ /* 0x000fda0003f25270 */
[----:B------:R-:W-:Y:S05]  /*1cc0*/  @P1 BRA `(.L_x_11) ;  /* 0x00000008006c1947 */ /* 0x000fea0003800000 */
[----:B------:R-:W1:Y:S01]  /*1cd0*/  LDC R3, c[0x0][0x910] ;  /* 0x00024400ff037b82 */ /* 0x000e620000000800 */
[----:B------:R-:W-:Y:S01]  /*1ce0*/  MOV R23, R18 ;  /* 0x0000001200177202 */ /* 0x000fe20000000f00 */
[----:B------:R-:W-:Y:S01]  /*1cf0*/  IMAD.MOV.U32 R26, RZ, RZ, R22 ;  /* 0x000000ffff1a7224 */ /* 0x000fe200078e0016 */
[----:B------:R-:W-:Y:S01]  /*1d00*/  ULDC UR13, c[0x0][0x8f4] ;  /* 0x00023d00000d7ab9 */ /* 0x000fe20000000800 */
[----:B------:R-:W-:Y:S01]  /*1d10*/  ULDC UR6, c[0x0][0x8dc] ;  /* 0x0002370000067ab9 */ /* 0x000fe20000000800 */
[----:B------:R-:W-:Y:S01]  /*1d20*/  ULDC UR22, c[0x0][0x8d8] ;  /* 0x0002360000167ab9 */ /* 0x000fe20000000800 */
[----:B------:R-:W-:Y:S01]  /*1d30*/  ULDC UR23, c[0x0][0x8f0] ;  /* 0x00023c0000177ab9 */ /* 0x000fe20000000800 */
[----:B------:R-:W-:Y:S01]  /*1d40*/  ULDC.64 UR18, c[0x0][0x8d0] ;  /* 0x0002340000127ab9 */ /* 0x000fe20000000a00 */
[----:B------:R-:W-:-:S05]  /*1d50*/  ULDC.64 UR20, c[0x0][0x8e8] ;  /* 0x00023a0000147ab9 */ /* 0x000fca0000000a00 */
.L_x_16:
[----:B------:R-:W-:Y:S01]  /*1d60*/  MOV R6, R12 ;  /* 0x0000000c00067202 */ /* 0x000fe20000000f00 */
[----:B------:R-:W-:Y:S01]  /*1d70*/  VIADD R12, R12, 0x20 ;  /* 0x000000200c0c7836 */ /* 0x000fe20000000000 */
[----:B-----5:R-:W-:Y:S01]  /*1d80*/  MOV R14, R0 ;  /* 0x00000000000e7202 */ /* 0x020fe20000000f00 */
[----:B------:R-:W-:-:S03]  /*1d90*/  IMAD.MOV.U32 R13, RZ, RZ, R8 ;  /* 0x000000ffff0d7224 */ /* 0x000fc600078e0008 */
[----:B-1----:R-:W-:-:S13]  /*1da0*/  ISETP.GE.AND P1, PT, R12, R3, PT ;  /* 0x000000030c00720c */ /* 0x002fda0003f26270 */
[----:B------:R-:W1:Y:S01]  /*1db0*/  @!P1 LDC.64 R18, c[0x0][0x918] ;  /* 0x00024600ff129b82 */ /* 0x000e620000000a00 */
[----:B------:R-:W-:Y:S01]  /*1dc0*/  @!P1 IADD3 R7, R6, 0x20, RZ ;  /* 0x0000002006079810 */ /* 0x000fe20007ffe0ff */
[----:B------:R2:W3:Y:S01]  /*1dd0*/  SHFL.IDX PT, R11, R23, 0x1f, 0x1f ;  /* 0x03e01f00170b7f89 */ /* 0x0004e200000e0000 */
[----:B------:R-:W-:Y:S03]  /*1de0*/  BSSY B0, `(.L_x_12) ;  /* 0x0000064000007945 */ /* 0x000fe60003800000 */
[----:B-1----:R-:W-:-:S05]  /*1df0*/  @!P1 IMAD.WIDE R18, R7, 0xc, R18 ;  /* 0x0000000c07129825 */ /* 0x002fca00078e0212 */
[----:B------:R2:W5:Y:S04]  /*1e00*/  @!P1 LDG.E R8, desc[UR38][R18.64] ;  /* 0x0000002612089981 */ /* 0x000568000c1e1900 */
[----:B------:R2:W5:Y:S01]  /*1e10*/  @!P1 LDG.E R0, desc[UR38][R18.64+0x4] ;  /* 0x0000042612009981 */ /* 0x000562000c1e1900 */
[----:B------:R-:W-:Y:S01]  /*1e20*/  ISETP.GE.AND P1, PT, R6, R3, PT ;  /* 0x000000030600720c */ /* 0x000fe20003f26270 */
[----:B------:R-:W-:Y:S01]  /*1e30*/  IMAD.MOV.U32 R25, RZ, RZ, 0x7fffffff ;  /* 0x7fffffffff197424 */ /* 0x000fe200078e00ff */
[----:B------:R-:W-:Y:S01]  /*1e40*/  MOV R28, RZ ;  /* 0x000000ff001c7202 */ /* 0x000fe20000000f00 */
[----:B------:R2:W1:Y:S10]  /*1e50*/  SHFL.IDX PT, R7, R26, 0x1f, 0x1f ;  /* 0x03e01f001a077f89 */ /* 0x00047400000e0000 */
[----:B--23--:R-:W-:Y:S05]  /*1e60*/  @P1 BRA `(.L_x_13) ;  /* 0x00000004006c1947 */ /* 0x00cfea0003800000 */
[----:B------:R-:W-:Y:S02]  /*1e70*/  IABS R26, R9 ;  /* 0x00000009001a7213 */ /* 0x000fe40000000000 */
[C---:B------:R-:W-:Y:S02]  /*1e80*/  IADD3 R17, P1, R13.reuse, UR14, RZ ;  /* 0x0000000e0d117c10 */ /* 0x040fe4000ff3e0ff */
[----:B------:R-:W2:Y:S02]  /*1e90*/  I2F.RP R4, R26 ;  /* 0x0000001a00047306 */ /* 0x000ea40000209400 */
[----:B------:R-:W-:Y:S02]  /*1ea0*/  LEA.HI.X.SX32 R24, R13, UR15, 0x1, P1 ;  /* 0x0000000f0d187c11 */ /* 0x000fe400088f0eff */
[----:B------:R-:W-:-:S04]  /*1eb0*/  IADD3 R13, P1, R14, UR16, RZ ;  /* 0x000000100e0d7c10 */ /* 0x000fc8000ff3e0ff */
[----:B------:R-:W-:Y:S02]  /*1ec0*/  LEA.HI.X.SX32 R14, R14, UR17, 0x1, P1 ;  /* 0x000000110e0e7c11 */ /* 0x000fe400088f0eff */
[----:B------:R-:W-:Y:S01]  /*1ed0*/  PLOP3.LUT P1, PT, PT, PT, UP0, 0x80, 0x0 ;  /* 0x000000000000781c */ /* 0x000fe20003f2f008 */
[----:B--2---:R-:W2:Y:S02]  /*1ee0*/  MUFU.RCP R4, R4 ;  /* 0x0000000400047308 */ /* 0x004ea40000001000 */
[----:B--2---:R-:W-:-:S06]  /*1ef0*/  VIADD R5, R4, 0xffffffe ;  /* 0x0ffffffe04057836 */ /* 0x004fcc0000000000 */
[----:B------:R-:W2:Y:S02]  /*1f00*/  F2I.FTZ.U32.TRUNC.NTZ R27, R5 ;  /* 0x00000005001b7305 */ /* 0x000ea4000021f000 */
[----:B--2---:R-:W-:Y:S02]  /*1f10*/  IADD3 R28, RZ, -R27, RZ ;  /* 0x8000001bff1c7210 */ /* 0x004fe40007ffe0ff */
[----:B------:R-:W-:Y:S05]  /*1f20*/  @!P1 BRA `(.L_x_14) ;  /* 0x00000000002c9947 */ /* 0x000fea0003800000 */
        /* <DEDUP_REMOVED lines=11> */
.L_x_14:
[----:B------:R-:W-:Y:S05]  /*1fe0*/  @!P0 BRA `(.L_x_15) ;  /* 0x00000000002c8947 */ /* 0x000fea0003800000 */
        /* <DEDUP_REMOVED lines=11> */
.L_x_15:
[----:B------:R-:W-:Y:S01]  /*20a0*/  IABS R4, R9 ;  /* 0x0000000900047213 */ /* 0x000fe20000000000 */
[----:B------:R-:W-:Y:S01]  /*20b0*/  IMAD.MOV.U32 R5, RZ, RZ, R28 ;  /* 0x000000ffff057224 */ /* 0x000fe200078e001c */
[----:B------:R-:W-:Y:S02]  /*20c0*/  SHF.R.U64 R13, R13, UR23, R14 ;  /* 0x000000170d0d7c19 */ /* 0x000fe4000800120e */
[----:B------:R-:W-:Y:S01]  /*20d0*/  SHF.R.U64 R17, R17, UR22, R24 ;  /* 0x0000001611117c19 */ /* 0x000fe20008001218 */
[----:B------:R-:W-:Y:S01]  /*20e0*/  IMAD.MOV R18, RZ, RZ, -R4 ;  /* 0x000000ffff127224 */ /* 0x000fe200078e0a04 */
[----:B------:R-:W-:Y:S01]  /*20f0*/  IADD3 R19, R13, UR5, RZ ;  /* 0x000000050d137c10 */ /* 0x000fe2000fffe0ff */
[----:B------:R-:W-:Y:S01]  /*2100*/  IMAD R13, R5, R26, RZ ;  /* 0x0000001a050d7224 */ /* 0x000fe200078e02ff */
[----:B------:R-:W-:Y:S01]  /*2110*/  MOV R4, RZ ;  /* 0x000000ff00047202 */ /* 0x000fe20000000f00 */
[----:B------:R-:W-:Y:S01]  /*2120*/  IMAD.MOV.U32 R5, RZ, RZ, R27 ;  /* 0x000000ffff057224 */ /* 0x000fe200078e001b */
[----:B------:R-:W-:-:S02]  /*2130*/  IABS R14, R19 ;  /* 0x00000013000e7213 */ /* 0x000fc40000000000 */
[----:B------:R-:W-:Y:S01]  /*2140*/  IABS R24, R10 ;  /* 0x0000000a00187213 */ /* 0x000fe20000000000 */
[----:B------:R-:W-:Y:S01]  /*2150*/  IMAD.HI.U32 R4, R27, R13, R4 ;  /* 0x0000000d1b047227 */ /* 0x000fe200078e0004 */
[----:B------:R-:W-:-:S03]  /*2160*/  MOV R13, R14 ;  /* 0x0000000e000d7202 */ /* 0x000fc60000000f00 */
[----:B------:R-:W-:Y:S01]  /*2170*/  IMAD.MOV.U32 R5, RZ, RZ, R18 ;  /* 0x000000ffff057224 */ /* 0x000fe200078e0012 */
[----:B------:R-:W-:Y:S01]  /*2180*/  IABS R18, R10 ;  /* 0x0000000a00127213 */ /* 0x000fe20000000000 */
[----:B------:R-:W-:-:S03]  /*2190*/  IMAD.HI.U32 R4, R4, R13, RZ ;  /* 0x0000000d04047227 */ /* 0x000fc600078e00ff */
[----:B------:R-:W2:Y:S01]  /*21a0*/  I2F.RP R22, R18 ;  /* 0x0000001200167306 */ /* 0x000ea20000209400 */
[----:B------:R-:W-:Y:S02]  /*21b0*/  IMAD R13, R4, R5, R13 ;  /* 0x00000005040d7224 */ /* 0x000fe400078e020d */
[----:B------:R-:W-:-:S03]  /*21c0*/  VIADD R14, R17, UR4 ;  /* 0x00000004110e7c36 */ /* 0x000fc60008000000 */
[----:B------:R-:W-:Y:S02]  /*21d0*/  ISETP.GT.U32.AND P1, PT, R26, R13, PT ;  /* 0x0000000d1a00720c */ /* 0x000fe40003f24070 */
[----:B--2---:R-:W2:Y:S11]  /*21e0*/  MUFU.RCP R22, R22 ;  /* 0x0000001600167308 */ /* 0x004eb60000001000 */
[----:B------:R-:W-:Y:S01]  /*21f0*/  @!P1 IADD3 R13, R13, -R26, RZ ;  /* 0x8000001a0d0d9210 */ /* 0x000fe20007ffe0ff */
[----:B--2---:R-:W-:-:S04]  /*2200*/  VIADD R4, R22, 0xffffffe ;  /* 0x0ffffffe16047836 */ /* 0x004fc80000000000 */
[----:B------:R2:W3:Y:S02]  /*2210*/  F2I.FTZ.U32.TRUNC.NTZ R5, R4 ;  /* 0x0000000400057305 */ /* 0x0004e4000021f000 */
[----:B--2---:R-:W-:Y:S02]  /*2220*/  MOV R4, RZ ;  /* 0x000000ff00047202 */ /* 0x004fe40000000f00 */
[----:B---3--:R-:W-:-:S05]  /*2230*/  IADD3 R23, RZ, -R5, RZ ;  /* 0x80000005ff177210 */ /* 0x008fca0007ffe0ff */
[----:B------:R-:W-:Y:S01]  /*2240*/  IMAD R17, R23, R18, RZ ;  /* 0x0000001217117224 */ /* 0x000fe200078e02ff */
[----:B------:R-:W-:-:S03]  /*2250*/  IABS R23, R14 ;  /* 0x0000000e00177213 */ /* 0x000fc60000000000 */
[----:B------:R-:W-:Y:S01]  /*2260*/  IMAD.HI.U32 R22, R5, R17, R4 ;  /* 0x0000001105167227 */ /* 0x000fe200078e0004 */
[----:B------:R-:W-:-:S03]  /*2270*/  MOV R5, R23 ;  /* 0x0000001700057202 */ /* 0x000fc60000000f00 */
[----:B------:R-:W-:Y:S02]  /*2280*/  IMAD.MOV R17, RZ, RZ, -R24 ;  /* 0x000000ffff117224 */ /* 0x000fe400078e0a18 */
[----:B------:R-:W-:-:S04]  /*2290*/  IMAD.HI.U32 R4, R22, R5, RZ ;  /* 0x0000000516047227 */ /* 0x000fc800078e00ff */
[----:B------:R-:W-:-:S05]  /*22a0*/  IMAD R5, R4, R17, R5 ;  /* 0x0000001104057224 */ /* 0x000fca00078e0205 */
[----:B------:R-:W-:-:S13]  /*22b0*/  ISETP.GT.U32.AND P1, PT, R18, R5, PT ;  /* 0x000000051200720c */ /* 0x000fda0003f24070 */
[----:B------:R-:W-:Y:S01]  /*22c0*/  @!P1 IMAD.IADD R5, R5, 0x1, -R18 ;  /* 0x0000000105059824 */ /* 0x000fe200078e0a12 */
[----:B------:R-:W-:-:S13]  /*22d0*/  ISETP.GT.U32.AND P1, PT, R26, R13, PT ;  /* 0x0000000d1a00720c */ /* 0x000fda0003f24070 */
[----:B------:R-:W-:Y:S02]  /*22e0*/  @!P1 IADD3 R13, R13, -R26, RZ ;  /* 0x8000001a0d0d9210 */ /* 0x000fe40007ffe0ff */
[----:B------:R-:W-:Y:S02]  /*22f0*/  ISETP.GT.U32.AND P1, PT, R18, R5, PT ;  /* 0x000000051200720c */ /* 0x000fe40003f24070 */
[----:B------:R-:W-:-:S11]  /*2300*/  MOV R4, R13 ;  /* 0x0000000d00047202 */ /* 0x000fd60000000f00 */
[----:B------:R-:W-:Y:S01]  /*2310*/  @!P1 IMAD.IADD R5, R5, 0x1, -R18 ;  /* 0x0000000105059824 */ /* 0x000fe200078e0a12 */
[----:B------:R-:W-:-:S13]  /*2320*/  ISETP.GE.AND P1, PT, R19, RZ, PT ;  /* 0x000000ff1300720c */ /* 0x000fda0003f26270 */
[----:B------:R-:W-:Y:S01]  /*2330*/  @!P1 IMAD.MOV R4, RZ, RZ, -R4 ;  /* 0x000000ffff049224 */ /* 0x000fe200078e0a04 */
[----:B------:R-:W-:-:S13]  /*2340*/  ISETP.GE.AND P1, PT, R14, RZ, PT ;  /* 0x000000ff0e00720c */ /* 0x000fda0003f26270 */
[----:B------:R-:W-:Y:S02]  /*2350*/  @!P1 IADD3 R5, -R5, RZ, RZ ;  /* 0x000000ff05059210 */ /* 0x000fe40007ffe1ff */
[----:B------:R-:W-:-:S13]  /*2360*/  ISETP.NE.AND P1, PT, RZ, UR10, PT ;  /* 0x0000000aff007c0c */ /* 0x000fda000bf25270 */
[----:B------:R-:W-:Y:S02]  /*2370*/  @!P1 LOP3.LUT R4, RZ, UR10, RZ, 0x33, !PT ;  /* 0x0000000aff049c12 */ /* 0x000fe4000f8e33ff */
[----:B------:R-:W-:-:S03]  /*2380*/  ISETP.NE.AND P1, PT, RZ, UR9, PT ;  /* 0x00000009ff007c0c */ /* 0x000fc6000bf25270 */
[----:B------:R-:W-:-:S10]  /*2390*/  IMAD.IADD R4, R19, 0x1, -R4 ;  /* 0x0000000113047824 */ /* 0x000fd400078e0a04 */
[----:B------:R-:W-:Y:S02]  /*23a0*/  @!P1 LOP3.LUT R5, RZ, UR9, RZ, 0x33, !PT ;  /* 0x00000009ff059c12 */ /* 0x000fe4000f8e33ff */
[----:B------:R-:W-:Y:S02]  /*23b0*/  PLOP3.LUT P1, PT, PT, PT, UP3, 0x80, 0x0 ;  /* 0x000000000000781c */ /* 0x000fe40003f2f038 */
[----:B------:R-:W-:-:S04]  /*23c0*/  IADD3 R5, -R5, R14, RZ ;  /* 0x0000000e05057210 */ /* 0x000fc80007ffe1ff */
[CC--:B------:R-:W-:Y:S01]  /*23d0*/  SEL R13, R4.reuse, R5.reuse, !P1 ;  /* 0x00000005040d7207 */ /* 0x0c0fe20004800000 */
[----:B------:R-:W-:-:S03]  /*23e0*/  IMAD R25, R4, R5, RZ ;  /* 0x0000000504197224 */ /* 0x000fc600078e02ff */
[--C-:B------:R-:W-:Y:S01]  /*23f0*/  SHF.R.S32.HI R5, RZ, 0x1f, R13.reuse ;  /* 0x0000001fff057819 */ /* 0x100fe2000001140d */
[----:B------:R-:W-:Y:S01]  /*2400*/  IMAD.MOV.U32 R4, RZ, RZ, R13 ;  /* 0x000000ffff047224 */ /* 0x000fe200078e000d */
[----:B------:R-:W-:-:S07]  /*2410*/  SHF.R.S32.HI R28, RZ, 0x1f, R25 ;  /* 0x0000001fff1c7819 */ /* 0x000fce0000011419 */
.L_x_13:
[----:B------:R-:W-:Y:S05]  /*2420*/  BSYNC B0 ;  /* 0x0000000000007941 */ /* 0x000fea0003800000 */
.L_x_12:
[----:B------:R-:W2:Y:S04]  /*2430*/  SHFL.UP PT, R14, R25, 0x1, RZ ;  /* 0x04200000190e7989 */ /* 0x000ea800000e00ff */
[----:B------:R-:W3:Y:S01]  /*2440*/  SHFL.UP PT, R13, R28, 0x1, RZ ;  /* 0x042000001c0d7989 */ /* 0x000ee200000e00ff */
[----:B--2---:R-:W-:Y:S02]  /*2450*/  SEL R14, R14, RZ, P2 ;  /* 0x000000ff0e0e7207 */ /* 0x004fe40001000000 */
[----:B---3--:R-:W-:Y:S02]  /*2460*/  SEL R13, R13, RZ, P2 ;  /* 0x000000ff0d0d7207 */ /* 0x008fe40001000000 */
[----:B------:R-:W-:-:S04]  /*2470*/  IADD3 R17, P1, R14, R25, RZ ;  /* 0x000000190e117210 */ /* 0x000fc80007f3e0ff */
[----:B------:R-:W-:Y:S01]  /*2480*/  IADD3.X R22, R13, R28, RZ, P1, !PT ;  /* 0x0000001c0d167210 */ /* 0x000fe20000ffe4ff */
[----:B------:R-:W2:Y:S04]  /*2490*/  SHFL.UP PT, R14, R17, 0x2, RZ ;  /* 0x04400000110e7989 */ /* 0x000ea800000e00ff */
[----:B------:R-:W3:Y:S01]  /*24a0*/  SHFL.UP PT, R13, R22, 0x2, RZ ;  /* 0x04400000160d7989 */ /* 0x000ee200000e00ff */
[----:B--2---:R-:W-:Y:S02]  /*24b0*/  SEL R14, R14, RZ, P3 ;  /* 0x000000ff0e0e7207 */ /* 0x004fe40001800000 */
[----:B---3--:R-:W-:Y:S02]  /*24c0*/  SEL R13, R13, RZ, P3 ;  /* 0x000000ff0d0d7207 */ /* 0x008fe40001800000 */
[----:B------:R-:W-:-:S05]  /*24d0*/  IADD3 R23, P1, R14, R17, RZ ;  /* 0x000000110e177210 */ /* 0x000fca0007f3e0ff */
[----:B------:R-:W-:Y:S01]  /*24e0*/  IMAD.X R18, R13, 0x1, R22, P1 ;  /* 0x000000010d127824 */ /* 0x000fe200008e0616 */
        /* <DEDUP_REMOVED lines=17> */
[----:B------:R-:W-:Y:S02]  /*2600*/  IADD3.X R22, R13, R24, RZ, P1, !PT ;  /* 0x000000180d167210 */ /* 0x000fe40000ffe4ff */
[----:B------:R-:W-:-:S05]  /*2610*/  IADD3 R23, P1, R18, R11, RZ ;  /* 0x0000000b12177210 */ /* 0x000fca0007f3e0ff */
[----:B-1----:R-:W-:Y:S01]  /*2620*/  IMAD.X R26, R22, 0x1, R7, P1 ;  /* 0x00000001161a7824 */ /* 0x002fe200008e0607 */
[----:B------:R-:W-:-:S04]  /*2630*/  ISETP.GT.U32.AND P1, PT, R23, UR8, PT ;  /* 0x0000000817007c0c */ /* 0x000fc8000bf24070 */
[----:B------:R-:W-:-:S13]  /*2640*/  ISETP.GT.U32.AND.EX P1, PT, R26, UR7, PT, P1 ;  /* 0x000000071a007c0c */ /* 0x000fda000bf24110 */
[----:B------:R-:W-:-:S04]  /*2650*/  VOTE.ANY R14, PT, P1 ;  /* 0x00000000000e7806 */ /* 0x000fc800008e0100 */
[----:B------:R-:W-:-:S13]  /*2660*/  ISETP.NE.AND P1, PT, R14, RZ, PT ;  /* 0x000000ff0e00720c */ /* 0x000fda0003f25270 */
[----:B------:R-:W-:Y:S05]  /*2670*/  @!P1 BRA `(.L_x_16) ;  /* 0xfffffff400b89947 */ /* 0x000fea000383ffff */
.L_x_11:
[----:B------:R-:W1:Y:S08]  /*2680*/  BREV R14, R14 ;  /* 0x0000000e000e7301 */ /* 0x000e700000000000 */
[----:B-1----:R-:W1:Y:S02]  /*2690*/  FLO.U32.SH R17, R14 ;  /* 0x0000000e00117300 */ /* 0x002e6400000e0400 */
[----:B-1----:R-:W1:Y:S02]  /*26a0*/  SHFL.IDX PT, R6, R6, R17, 0x1f ;  /* 0x00001f1106067589 */ /* 0x002e6400000e0000 */
[----:B-1----:R-:W-:-:S13]  /*26b0*/  R2UR UR4, R6 ;  /* 0x00000000060472ca */ /* 0x002fda00000e0000 */
[----:B------:R-:W-:-:S04]  /*26c0*/  IADD3 R19, R20, UR4, RZ ;  /* 0x0000000414137c10 */ /* 0x000fc8000fffe0ff */
[----:B------:R-:W-:-:S13]  /*26d0*/  ISETP.GE.AND P1, PT, R19, R3, PT ;  /* 0x000000031300720c */ /* 0x000fda0003f26270 */
[----:B------:R-:W1:Y:S02]  /*26e0*/  @!P1 LDC.64 R12, c[0x0][0x918] ;  /* 0x00024600ff0c9b82 */ /* 0x000e640000000a00 */
[----:B-1----:R-:W-:-:S05]  /*26f0*/  @!P1 IMAD.WIDE R12, R19, 0xc, R12 ;  /* 0x0000000c130c9825 */ /* 0x002fca00078e020c */
[----:B-----5:R1:W5:Y:S04]  /*2700*/  @!P1 LDG.E R8, desc[UR38][R12.64] ;  /* 0x000000260c089981 */ /* 0x020368000c1e1900 */
[----:B------:R1:W5:Y:S01]  /*2710*/  @!P1 LDG.E R0, desc[UR38][R12.64+0x4] ;  /* 0x000004260c009981 */ /* 0x000362000c1e1900 */
[----:B------:R-:W-:-:S03]  /*2720*/  IADD3 R18, P1, P2, R18, R11, -R25 ;  /* 0x0000000b12127210 */ /* 0x000fc60007a3e819 */
[----:B------:R-:W-:Y:S01]  /*2730*/  SHFL.IDX PT, R6, R25, R17, 0x1f ;  /* 0x00001f1119067589 */ /* 0x000fe200000e0000 */
[----:B------:R-:W-:-:S03]  /*2740*/  IADD3.X R22, R22, R7, ~R28, P1, P2 ;  /* 0x0000000716167210 */ /* 0x000fc60000fe4c1c */
[----:B------:R-:W2:Y:S04]  /*2750*/  SHFL.IDX PT, R18, R18, R17, 0x1f ;  /* 0x00001f1112127589 */ /* 0x000ea800000e0000 */
[----:B------:R-:W3:Y:S04]  /*2760*/  SHFL.IDX PT, R22, R22, R17, 0x1f ;  /* 0x00001f1116167589 */ /* 0x000ee800000e0000 */
[----:B------:R1:W4:Y:S04]  /*2770*/  SHFL.IDX PT, R7, R28, R17, 0x1f ;  /* 0x00001f111c077589 */ /* 0x00032800000e0000 */
[----:B------:R1:W1:Y:S04]  /*2780*/  SHFL.IDX PT, R5, R5, R17, 0x1f ;  /* 0x00001f1105057589 */ /* 0x00026800000e0000 */
[----:B------:R1:W1:Y:S01]  /*2790*/  SHFL.IDX PT, R4, R4, R17, 0x1f ;  /* 0x00001f1104047589 */ /* 0x00026200000e0000 */
[----:B--2---:R-:W-:-:S02]  /*27a0*/  R2UR UR5, R18 ;  /* 0x00000000120572ca */ /* 0x004fc400000e0000 */
[----:B---3--:R-:W-:-:S15]  /*27b0*/  R2UR UR6, R22 ;  /* 0x00000000160672ca */ /* 0x008fde00000e0000 */
.L_x_6:
[----:B------:R-:W-:Y:S01]  /*27c0*/  ISETP.LE.AND P1, PT, R3, UR4, PT ;  /* 0x0000000403007c0c */ /* 0x000fe2000bf23270 */
[----:B-1----:R-:W-:Y:S01]  /*27d0*/  IMAD.MOV.U32 R17, RZ, RZ, -0x1 ;  /* 0xffffffffff117424 */ /* 0x002fe200078e00ff */
[----:B------:R-:W-:-:S11]  /*27e0*/  MOV R18, 0xffffffff ;  /* 0xffffffff00127802 */ /* 0x000fd60000000f00 */
[----:B------:R-:W-:Y:S05]  /*27f0*/  @P1 BRA `(.L_x_5) ;  /* 0x0000000400041947 */ /* 0x000fea0003800000 */
[----:B------:R-:W-:Y:S01]  /*2800*/  UIADD3 UR15, UP2, -UR5, UR8, URZ ;  /* 0x00000008050f7290 */ /* 0x000fe2000ff5e13f */
[----:B------:R-:W1:Y:S01]  /*2810*/  S2UR UR18, SR_CTAID.Y ;  /* 0x00000000001279c3 */ /* 0x000e620000002600 */
[----:B------:R-:W-:Y:S01]  /*2820*/  ULDC UR17, c[0x0][0x8c0] ;  /* 0x0002300000117ab9 */ /* 0x000fe20000000800 */
[----:B------:R-:W-:Y:S01]  /*2830*/  ULDC UR20, c[0x0][0x8b0] ;  /* 0x00022c0000147ab9 */ /* 0x000fe20000000800 */
[----:B------:R-:W-:Y:S01]  /*2840*/  UIADD3.X UR11, ~UR6, UR7, URZ, UP2, !UPT ;  /* 0x00000007060b7290 */ /* 0x000fe200097fe53f */
[--C-:B------:R-:W-:Y:S01]  /*2850*/  SHF.R.U32.HI R23, RZ, UR20, R5.reuse ;  /* 0x00000014ff177c19 */ /* 0x100fe20008011605 */
[----:B------:R-:W-:Y:S01]  /*2860*/  ULDC UR19, c[0x0][0x904] ;  /* 0x0002410000137ab9 */ /* 0x000fe20000000800 */
[----:B------:R-:W-:Y:S01]  /*2870*/  ULDC UR13, c[0x0][0x8a8] ;  /* 0x00022a00000d7ab9 */ /* 0x000fe20000000800 */
[----:B------:R-:W-:Y:S01]  /*2880*/  USHF.R.U32.HI UR16, URZ, UR17, UR11 ;  /* 0x000000113f107299 */ /* 0x000fe2000801160b */
[----:B------:R-:W-:Y:S01]  /*2890*/  SHF.R.U64 R22, R4, UR20, R5 ;  /* 0x0000001404167c19 */ /* 0x000fe20008001205 */
[----:B------:R-:W-:-:S02]  /*28a0*/  USHF.R.U64 UR15, UR15, UR17, UR11 ;  /* 0x000000110f0f7299 */ /* 0x000fc4000800120b */
[----:B------:R-:W-:Y:S02]  /*28b0*/  USHF.R.U32.HI UR14, URZ, UR20, UR16 ;  /* 0x000000143f0e7299 */ /* 0x000fe40008011610 */
[----:B------:R-:W-:Y:S02]  /*28c0*/  UIADD3 UR13, UR13, -0x1, URZ ;  /* 0xffffffff0d0d7890 */ /* 0x000fe4000fffe03f */
[----:B------:R-:W-:Y:S02]  /*28d0*/  USHF.R.U32.HI UR21, URZ, UR19, UR14 ;  /* 0x000000133f157299 */ /* 0x000fe4000801160e */
[----:B------:R-:W-:Y:S02]  /*28e0*/  USHF.R.U64 UR16, UR15, UR20, UR16 ;  /* 0x000000140f107299 */ /* 0x000fe40008001210 */
[----:B------:R-:W-:Y:S02]  /*28f0*/  ULOP3.LUT UR15, UR15, UR13, URZ, 0xc0, !UPT ;  /* 0x0000000d0f0f7292 */ /* 0x000fe4000f8ec03f */
[----:B------:R-:W-:Y:S01]  /*2900*/  LOP3.LUT R3, R23, UR21, RZ, 0xfc, !PT ;  /* 0x0000001517037c12 */ /* 0x000fe2000f8efcff */
[----:B------:R-:W-:-:S02]  /*2910*/  USHF.R.U64 UR14, UR16, UR19, UR14 ;  /* 0x00000013100e7299 */ /* 0x000fc4000800120e */
[----:B-1----:R-:W-:Y:S01]  /*2920*/  USEL UR11, UR57, UR18, !UP3 ;  /* 0x00000012390b7287 */ /* 0x002fe2000d800000 */
[----:B------:R-:W-:-:S13]  /*2930*/  ISETP.NE.U32.AND P1, PT, R3, RZ, PT ;  /* 0x000000ff0300720c */ /* 0x000fda0003f25070 */
[----:B------:R-:W-:Y:S05]  /*2940*/  @!P1 BRA `(.L_x_17) ;  /* 0x0000000000149947 */ /* 0x000fea0003800000 */
[----:B------:R-:W-:-:S07]  /*2950*/  MOV R12, 0x2970 ;  /* 0x00002970000c7802 */ /* 0x000fce0000000f00 */
[----:B----45:R-:W-:Y:S05]  /*2960*/  CALL.REL.NOINC `($__internal_0_$__cuda_sm20_div_u64) ;  /* 0x00000188008c7944 */ /* 0x030fea0003c00000 */
[----:B------:R-:W-:-:S04]  /*2970*/  IMAD.MOV R13, RZ, RZ, -R3 ;  /* 0x000000ffff0d7224 */ /* 0x000fc800078e0a03 */
[----:B------:R-:W-:Y:S01]  /*2980*/  IMAD R13, R22, R13, UR14 ;  /* 0x0000000e160d7e24 */ /* 0x000fe2000f8e020d */
[----:B------:R-:W-:Y:S06]  /*2990*/  BRA `(.L_x_18) ;  /* 0x0000000000507947 */ /* 0x000fec0003800000 */
.L_x_17:
[----:B------:R-:W1:Y:S01]  /*29a0*/  I2F.U32.RP R3, R22 ;  /* 0x0000001600037306 */ /* 0x000e620000209000 */
[----:B------:R-:W-:-:S07]  /*29b0*/  ISETP.NE.U32.AND P3, PT, R22, RZ, PT ;  /* 0x000000ff1600720c */ /* 0x000fce0003f65070 */
[----:B-1----:R-:W1:Y:S02]  /*29c0*/  MUFU.RCP R3, R3 ;  /* 0x0000000300037308 */ /* 0x002e640000001000 */
[----:B-1----:R-:W-:-:S06]  /*29d0*/  IADD3 R12, R3, 0xffffffe, RZ ;  /* 0x0ffffffe030c7810 */ /* 0x002fcc0007ffe0ff */
[----:B------:R1:W2:Y:S02]  /*29e0*/  F2I.FTZ.U32.TRUNC.NTZ R13, R12 ;  /* 0x0000000c000d7305 */ /* 0x0002a4000021f000 */
[----:B-1----:R-:W-:Y:S01]  /*29f0*/  MOV R12, RZ ;  /* 0x000000ff000c7202 */ /* 0x002fe20000000f00 */
[----:B--2---:R-:W-:-:S04]  /*2a00*/  IMAD.MOV R11, RZ, RZ, -R13 ;  /* 0x000000ffff0b7224 */ /* 0x004fc800078e0a0d */
[----:B------:R-:W-:-:S04]  /*2a10*/  IMAD R11, R11, R22, RZ ;  /* 0x000000160b0b7224 */ /* 0x000fc800078e02ff */
[----:B------:R-:W-:-:S06]  /*2a20*/  IMAD.HI.U32 R13, R13, R11, R12 ;  /* 0x0000000b0d0d7227 */ /* 0x000fcc00078e000c */
[----:B------:R-:W-:-:S04]  /*2a30*/  IMAD.HI.U32 R3, R13, UR14, RZ ;  /* 0x0000000e0d037c27 */ /* 0x000fc8000f8e00ff */
[----:B------:R-:W-:-:S04]  /*2a40*/  IMAD.MOV R11, RZ, RZ, -R3 ;  /* 0x000000ffff0b7224 */ /* 0x000fc800078e0a03 */
[----:B------:R-:W-:-:S05]  /*2a50*/  IMAD R11, R22, R11, UR14 ;  /* 0x0000000e160b7e24 */ /* 0x000fca000f8e020b */
[----:B------:R-:W-:-:S13]  /*2a60*/  ISETP.GE.U32.AND P1, PT, R11, R22, PT ;  /* 0x000000160b00720c */ /* 0x000fda0003f26070 */
[----:B------:R-:W-:Y:S01]  /*2a70*/  @P1 IADD3 R11, R11, -R22, RZ ;  /* 0x800000160b0b1210 */ /* 0x000fe20007ffe0ff */
[----:B------:R-:W-:-:S03]  /*2a80*/  @P1 VIADD R3, R3, 0x1 ;  /* 0x0000000103031836 */ /* 0x000fc60000000000 */
[----:B------:R-:W-:-:S13]  /*2a90*/  ISETP.GE.U32.AND P2, PT, R11, R22, PT ;  /* 0x000000160b00720c */ /* 0x000fda0003f46070 */
[----:B------:R-:W-:Y:S02]  /*2aa0*/  @P2 IADD3 R3, R3, 0x1, RZ ;  /* 0x0000000103032810 */ /* 0x000fe40007ffe0ff */
[----:B------:R-:W-:-:S05]  /*2ab0*/  @!P3 LOP3.LUT R3, RZ, R22, RZ, 0x33, !PT ;  /* 0x00000016ff03b212 */ /* 0x000fca00078e33ff */
[----:B------:R-:W-:-:S04]  /*2ac0*/  IMAD.MOV R13, RZ, RZ, -R3 ;  /* 0x000000ffff0d7224 */ /* 0x000fc800078e0a03 */
[----:B------:R-:W-:-:S07]  /*2ad0*/  IMAD R13, R22, R13, UR14 ;  /* 0x0000000e160d7e24 */ /* 0x000fce000f8e020d */
.L_x_18:
[----:B------:R-:W1:Y:S01]  /*2ae0*/  LDC R16, c[0x0][0x8a8] ;  /* 0x00022a00ff107b82 */ /* 0x000e620000000800 */
[----:B------:R-:W-:Y:S01]  /*2af0*/  ULDC UR14, c[0x0][0x904] ;  /* 0x00024100000e7ab9 */ /* 0x000fe20000000800 */
[----:B------:R-:W-:Y:S01]  /*2b00*/  UMOV UR13, 0xffffffff ;  /* 0xffffffff000d7882 */ /* 0x000fe20000000000 */
[----:B------:R-:W-:Y:S01]  /*2b10*/  PLOP3.LUT P1, PT, PT, PT, UP3, 0x80, 0x0 ;  /* 0x000000000000781c */ /* 0x000fe20003f2f038 */
[----:B------:R-:W-:-:S04]  /*2b20*/  USHF.L.U32 UR13, UR13, UR14, URZ ;  /* 0x0000000e0d0d7299 */ /* 0x000fc8000800063f */
[----:B------:R-:W2:Y:S02]  /*2b30*/  LDC R14, c[0x0][0x8b8] ;  /* 0x00022e00ff0e7b82 */ /* 0x000ea40000000800 */
[----:B------:R-:W-:Y:S01]  /*2b40*/  LOP3.LUT R11, RZ, UR13, RZ, 0x33, !PT ;  /* 0x0000000dff0b7c12 */ /* 0x000fe2000f8e33ff */
[----:B------:R-:W-:Y:S02]  /*2b50*/  UMOV UR13, 0x1 ;  /* 0x00000001000d7882 */ /* 0x000fe40000000000 */
[----:B------:R-:W-:Y:S01]  /*2b60*/  USHF.L.U32 UR13, UR13, UR14, URZ ;  /* 0x0000000e0d0d7299 */ /* 0x000fe2000800063f */
[----:B------:R-:W-:Y:S02]  /*2b70*/  LOP3.LUT R12, R11, UR16, RZ, 0xc0, !PT ;  /* 0x000000100b0c7c12 */ /* 0x000fe4000f8ec0ff */
[----:B------:R-:W-:Y:S02]  /*2b80*/  @P1 MOV R18, UR4 ;  /* 0x0000000400121c02 */ /* 0x000fe40008000f00 */
[----:B------:R-:W-:Y:S01]  /*2b90*/  @!P1 MOV R18, UR4 ;  /* 0x0000000400129c02 */ /* 0x000fe20008000f00 */
[----:B------:R-:W-:-:S02]  /*2ba0*/  IMAD R3, R3, UR13, R12 ;  /* 0x0000000d03037c24 */ /* 0x000fc4000f8e020c */
[----:B-1----:R-:W-:-:S04]  /*2bb0*/  IMAD R13, R13, R16, UR15 ;  /* 0x0000000f0d0d7e24 */ /* 0x002fc8000f8e0210 */
[----:B------:R-:W-:Y:S02]  /*2bc0*/  @P1 IMAD.MOV.U32 R16, RZ, RZ, R13 ;  /* 0x000000ffff101224 */ /* 0x000fe400078e000d */
[----:B--2---:R-:W-:Y:S01]  /*2bd0*/  IMAD R17, R3, R14, UR11 ;  /* 0x0000000b03117e24 */ /* 0x004fe2000f8e020e */
[----:B------:R-:W-:-:S03]  /*2be0*/  UMOV UR11, 0x1 ;  /* 0x00000001000b7882 */ /* 0x000fc60000000000 */
[----:B------:R-:W-:Y:S01]  /*2bf0*/  @!P1 IMAD.MOV.U32 R16, RZ, RZ, R17 ;  /* 0x000000ffff109224 */ /* 0x000fe200078e0011 */
[----:B------:R-:W-:-:S07]  /*2c00*/  @!P1 MOV R17, R13 ;  /* 0x0000000d00119202 */ /* 0x000fce0000000f00 */
.L_x_5:
[----:B------:R-:W-:-:S13]  /*2c10*/  ISETP.NE.AND P1, PT, RZ, UR11, PT ;  /* 0x0000000bff007c0c */ /* 0x000fda000bf25270 */
[----:B------:R-:W-:Y:S05]  /*2c20*/  @!P1 EXIT ;  /* 0x000000000000994d */ /* 0x000fea0003800000 */
[----:B------:R-:W1:Y:S02]  /*2c30*/  LDC.64 R24, c[0x0][0x290] ;  /* 0x0000a400ff187b82 */ /* 0x000e640000000a00 */
[----:B-1----:R-:W-:-:S05]  /*2c40*/  IMAD.WIDE R12, R18, 0xc, R24 ;  /* 0x0000000c120c7825 */ /* 0x002fca00078e0218 */
[----:B------:R1:W5:Y:S01]  /*2c50*/  LDG.E R11, desc[UR38][R12.64+0x8] ;  /* 0x000008260c0b7981 */ /* 0x000362000c1e1900 */
[----:B------:R-:W-:Y:S01]  /*2c60*/  UISETP.NE.AND UP2, UPT, UR12, 0x2, UPT ;  /* 0x000000020c00788c */ /* 0x000fe2000bf45270 */
[----:B------:R-:W2:Y:S01]  /*2c70*/  S2UR UR58, SR_CgaCtaId ;  /* 0x00000000003a79c3 */ /* 0x000ea20000008800 */
[----:B------:R-:W-:Y:S01]  /*2c80*/  UMOV UR41, URZ ;  /* 0x0000003f00297c82 */ /* 0x000fe20008000000 */
[----:B------:R-:W-:Y:S01]  /*2c90*/  UMOV UR42, URZ ;  /* 0x0000003f002a7c82 */ /* 0x000fe20008000000 */
[----:B------:R-:W-:Y:S01]  /*2ca0*/  SHF.R.S32.HI R19, RZ, 0x1f, R18 ;  /* 0x0000001fff137819 */ /* 0x000fe20000011412 */
[----:B------:R-:W-:Y:S01]  /*2cb0*/  IMAD.MOV.U32 R22, RZ, RZ, RZ ;  /* 0x000000ffff167224 */ /* 0x000fe200078e00ff */
[----:B------:R-:W-:-:S13]  /*2cc0*/  PLOP3.LUT P1, PT, PT, PT, UP2, 0x80, 0x0 ;  /* 0x000000000000781c */ /* 0x000fda0003f2f028 */
[----:B-1----:R-:W-:Y:S05]  /*2cd0*/  @P1 BRA `(.L_x_19) ;  /* 0x0000000000901947 */ /* 0x002fea0003800000 */
[----:B------:R-:W-:-:S04]  /*2ce0*/  ULOP3.LUT UR11, UR59, 0x1, URZ, 0xfc, !UPT ;  /* 0x000000013b0b7892 */ /* 0x000fc8000f8efc3f */
[----:B------:R-:W-:-:S06]  /*2cf0*/  UISETP.NE.AND UP2, UPT, UR11, 0x3, UPT ;  /* 0x000000030b00788c */ /* 0x000fcc000bf45270 */
[----:B------:R-:W-:-:S13]  /*2d00*/  PLOP3.LUT P2, PT, PT, PT, UP2, 0x80, 0x0 ;  /* 0x000000000000781c */ /* 0x000fda0003f4f028 */
[----:B------:R-:W-:Y:S05]  /*2d10*/  @!P2 BRA `(.L_x_20) ;  /* 0x000000000004a947 */ /* 0x000fea0003800000 */
[----:B--2---:R-:W-:Y:S01]  /*2d20*/  BPT.TRAP 0x1 ;  /* 0x000000040000795c */ /* 0x004fe20000300000 */
.L_x_20:
[----:B------:R-:W-:Y:S01]  /*2d30*/  UMOV UR11, 0x400 ;  /* 0x00000400000b7882 */ /* 0x000fe20000000000 */
[----:B------:R-:W-:Y:S01]  /*2d40*/  SHF.L.U32 R3, RZ, 0x1f, RZ ;  /* 0x0000001fff037819 */ /* 0x000fe200000006ff */
[----:B--2---:R-:W-:-:S09]  /*2d50*/  ULEA UR11, UR58, UR11, 0x18 ;  /* 0x0000000b3a0b7291 */ /* 0x004fd2000f8ec03f */
[----:B------:R-:W1:Y:S02]  /*2d60*/  SYNCS.PHASECHK.TRANS64.TRYWAIT P1, [UR11+0x34400], R3 ;  /* 0x03440003ff0075a7 */ /* 0x000e64000802014b */
[----:B-1----:R-:W-:Y:S05]  /*2d70*/  @!P1 BRA `(.L_x_21) ;  /* 0x0000016c00b49947 */ /* 0x002fea0003800000 */
.L_x_358:
[----:B------:R-:W2:Y:S01]  /*2d80*/  LDS.128 R16, [UR11+0x34530] ;  /* 0x0345300bff107984 */ /* 0x000ea20008000c00 */
[----:B------:R-:W-:Y:S01]  /*2d90*/  @!PT LDS RZ, [RZ] ;  /* 0x00000000fffff984 */ /* 0x000fe20000000800 */
[----:B------:R-:W-:Y:S01]  /*2da0*/  @!PT LDS RZ, [RZ] ;  /* 0x00000000fffff984 */ /* 0x000fe20000000800 */
[----:B------:R-:W-:Y:S01]  /*2db0*/  @!PT LDS RZ, [RZ] ;  /* 0x00000000fffff984 */ /* 0x000fe20000000800 */
[----:B------:R-:W-:Y:S01]  /*2dc0*/  @!PT LDS RZ, [RZ] ;  /* 0x00000000fffff984 */ /* 0x000fe20000000800 */
[----:B------:R3:W-:Y:S06]  /*2dd0*/  MEMBAR.ALL.CTA ;  /* 0x0000000000007992 */ /* 0x0007ec0000008000 */
[----:B---3--:R-:W3:Y:S01]  /*2de0*/  FENCE.VIEW.ASYNC.S ;  /* 0x00000000000073c6 */ /* 0x008ee20000000000 */
[----:B------:R-:W-:Y:S05]  /*2df0*/  @!P2 BRA `(.L_x_22) ;  /* 0x000000000004a947 */ /* 0x000fea0003800000 */
[----:B------:R-:W-:Y:S01]  /*2e00*/  BPT.TRAP 0x1 ;  /* 0x000000040000795c */ /* 0x000fe20000300000 */
.L_x_22:
[----:B------:R-:W-:Y:S01]  /*2e10*/  UIADD3 UR11, UR11, 0x34440, URZ ;  /* 0x000344400b0b7890 */ /* 0x000fe2000fffe03f */
[----:B--2---:R-:W-:-:S03]  /*2e20*/  ISETP.NE.AND P1, PT, R19, RZ, PT ;  /* 0x000000ff1300720c */ /* 0x004fc60003f25270 */
[----:B------:R-:W-:-:S09]  /*2e30*/  UPRMT UR11, UR58, 0x654, UR11 ;  /* 0x000006543a0b7896 */ /* 0x000fd2000800000b */
[----:B---3--:R-:W-:Y:S01]  /*2e40*/  SYNCS.ARRIVE.TRANS64.RED.A1T0 RZ, [UR11], RZ ;  /* 0x000000ffffff79a7 */ /* 0x008fe2000810040b */
[----:B------:R-:W-:Y:S05]  /*2e50*/  @!P1 EXIT ;  /* 0x000000000000994d */ /* 0x000fea0003800000 */
[----:B-1----:R-:W-:Y:S01]  /*2e60*/  IMAD.WIDE R12, R18, 0xc, R24 ;  /* 0x0000000c120c7825 */ /* 0x002fe200078e0218 */
[----:B-----5:R-:W-:-:S04]  /*2e70*/  R2UR UR11, R11 ;  /* 0x000000000b0b72ca */ /* 0x020fc800000e0000 */
[----:B------:R1:W5:Y:S01]  /*2e80*/  LDG.E R11, desc[UR38][R12.64+0x8] ;  /* 0x000008260c0b7981 */ /* 0x000362000c1e1900 */
[----:B------:R-:W-:Y:S02]  /*2e90*/  SHF.R.S32.HI R19, RZ, 0x1f, R18 ;  /* 0x0000001fff137819 */ /* 0x000fe40000011412 */
[----:B------:R-:W-:-:S06]  /*2ea0*/  MOV R22, 0x1 ;  /* 0x0000000100167802 */ /* 0x000fcc0000000f00 */
[----:B------:R-:W-:-:S04]  /*2eb0*/  UIADD3 UR11, UR11, 0x7f, URZ ;  /* 0x0000007f0b0b7890 */ /* 0x000fc8000fffe03f */
[----:B------:R-:W-:-:S04]  /*2ec0*/  USHF.R.S32.HI UR13, URZ, 0x1f, UR11 ;  /* 0x0000001f3f0d7899 */ /* 0x000fc8000801140b */
[----:B------:R-:W-:-:S04]  /*2ed0*/  ULEA.HI UR13, UR13, UR11, URZ, 0x7 ;  /* 0x0000000b0d0d7291 */ /* 0x000fc8000f8f383f */
[----:B------:R-:W-:-:S04]  /*2ee0*/  USHF.R.S32.HI UR13, URZ, 0x7, UR13 ;  /* 0x000000073f0d7899 */ /* 0x000fc8000801140d */
[----:B------:R-:W-:Y:S02]  /*2ef0*/  USHF.R.U32.HI UR42, URZ, 0x2, UR13 ;  /* 0x000000023f2a7899 */ /* 0x000fe4000801160d */
[----:B------:R-:W-:Y:S02]  /*2f00*/  ULOP3.LUT UR41, UR13, 0x3, URZ, 0xc0, !UPT ;  /* 0x000000030d297892 */ /* 0x000fe4000f8ec03f */
[----:B-1----:R-:W-:-:S12]  /*2f10*/  ULOP3.LUT UR42, UR42, 0x1, URZ, 0xc0, !UPT ;  /* 0x000000012a2a7892 */ /* 0x002fd8000f8ec03f */
.L_x_19:
[----:B------:R-:W-:-:S04]  /*2f20*/  IMAD.WIDE.U32 R24, R18, 0xc, R24 ;  /* 0x0000000c12187825 */ /* 0x000fc800078e0018 */
[----:B------:R-:W-:-:S04]  /*2f30*/  IMAD R3, R19, 0xc, RZ ;  /* 0x0000000c13037824 */ /* 0x000fc800078e02ff */
[----:B------:R-:W-:-:S05]  /*2f40*/  IMAD.IADD R25, R25, 0x1, R3 ;  /* 0x0000000119197824 */ /* 0x000fca00078e0203 */
[----:B------:R1:W5:Y:S04]  /*2f50*/  LDG.E R19, desc[UR38][R24.64+0x4] ;  /* 0x0000042618137981 */ /* 0x000368000c1e1900 */
[----:B------:R1:W5:Y:S01]  /*2f60*/  LDG.E R13, desc[UR38][R24.64] ;  /* 0x00000026180d7981 */ /* 0x000362000c1e1900 */
[----:B------:R-:W-:-:S13]  /*2f70*/  PLOP3.LUT P1, PT, PT, PT, UP1, 0x80, 0x0 ;  /* 0x000000000000781c */ /* 0x000fda0003f2f018 */
[----:B-1----:R-:W-:Y:S05]  /*2f80*/  @!P1 BRA `(.L_x_23) ;  /* 0x0000010400dc9947 */ /* 0x002fea0003800000 */
[----:B------:R-:W-:-:S06]  /*2f90*/  UISETP.GT.U32.AND UP0, UPT, UR31, 0x1, UPT ;  /* 0x000000011f00788c */ /* 0x000fcc000bf04070 */
[----:B------:R-:W-:-:S13]  /*2fa0*/  PLOP3.LUT P0, PT, PT, PT, UP0, 0x80, 0x0 ;  /* 0x000000000000781c */ /* 0x000fda0003f0f008 */
[----:B--2---:R-:W-:Y:S05]  /*2fb0*/  @P0 EXIT ;  /* 0x000000000000094d */ /* 0x004fea0003800000 */
.L_x_24:
[----:B------:R-:W-:-:S08]  /*2fc0*/  NOP ;  /* 0x0000000000007918 */ /* 0x000fd00000000000 */
[----:B------:R-:W1:Y:S02]  /*2fd0*/  USETMAXREG.TRY_ALLOC.CTAPOOL UP0, 0xe8 ;  /* 0x000000e8000079c8 */ /* 0x000e640008000600 */
[----:B-1----:R-:W-:-:S13]  /*2fe0*/  PLOP3.LUT P0, PT, PT, PT, UP0, 0x80, 0x0 ;  /* 0x000000000000781c */ /* 0x002fda0003f0f008 */
[----:B------:R-:W-:Y:S05]  /*2ff0*/  @!P0 BRA `(.L_x_24) ;  /* 0xfffffffc00f08947 */ /* 0x000fea000383ffff */
[----:B------:R-:W1:Y:S01]  /*3000*/  SHFL.IDX PT, R2, R2, RZ, 0x1f ;  /* 0x00001fff02027589 */ /* 0x000e6200000e0000 */
[----:B------:R-:W2:Y:S01]  /*3010*/  S2UR UR4, SR_CTAID.Y ;  /* 0x00000000000479c3 */ /* 0x000ea20000002600 */
[----:B------:R-:W-:Y:S01]  /*3020*/  UMOV UR36, URZ ;  /* 0x0000003f00247c82 */ /* 0x000fe20008000000 */
[----:B------:R-:W-:Y:S01]  /*3030*/  UMOV UR37, URZ ;  /* 0x0000003f00257c82 */ /* 0x000fe20008000000 */
[----:B-1----:R-:W-:Y:S01]  /*3040*/  LOP3.LUT P0, RZ, R2, 0x3, RZ, 0xc0, !PT ;  /* 0x0000000302ff7812 */ /* 0x002fe2000780c0ff */
[----:B--2---:R-:W-:-:S12]  /*3050*/  UIMAD UR4, UR4, UR60, UR57 ;  /* 0x0000003c040472a4 */ /* 0x004fd8000f8e0239 */
[----:B------:R-:W-:Y:S05]  /*3060*/  @P0 BRA `(.L_x_25) ;  /* 0x0000000000a40947 */ /* 0x000fea0003800000 */
[----:B------:R-:W-:Y:S01]  /*3070*/  ELECT P0, URZ, PT ;  /* 0x00000000003f782f */ /* 0x000fe20003800000 */
[----:B------:R-:W-:-:S12]  /*3080*/  BSSY B0, `(.L_x_26) ;  /* 0x0000020000007945 */ /* 0x000fd80003800000 */
[----:B------:R-:W-:Y:S05]  /*3090*/  @!P0 BRA `(.L_x_27) ;  /* 0x0000000000788947 */ /* 0x000fea0003800000 */
[----:B------:R-:W1:Y:S01]  /*30a0*/  S2UR UR6, SR_CgaCtaId ;  /* 0x00000000000679c3 */ /* 0x000e620000008800 */
[----:B------:R-:W-:Y:S01]  /*30b0*/  UISETP.NE.AND UP0, UPT, UR12, 0x1, UPT ;  /* 0x000000010c00788c */ /* 0x000fe2000bf05270 */
[----:B------:R-:W-:-:S06]  /*30c0*/  UMOV UR5, 0x400 ;  /* 0x0000040000057882 */ /* 0x000fcc0000000000 */
[----:B------:R-:W2:Y:S08]  /*30d0*/  LDC.64 R4, c[0x0][0x700] ;  /* 0x0001c000ff047b82 */ /* 0x000eb00000000a00 */
[----:B----4-:R-:W2:Y:S08]  /*30e0*/  LDC.64 R6, c[0x0][0x708] ;  /* 0x0001c200ff067b82 */ /* 0x010eb00000000a00 */
[----:B-----5:R-:W3:Y:S01]  /*30f0*/  LDC.64 R8, c[0x0][0x710] ;  /* 0x0001c400ff087b82 */ /* 0x020ee20000000a00 */
[----:B-1----:R-:W-:-:S04]  /*3100*/  ULEA UR5, UR6, UR5, 0x18 ;  /* 0x0000000506057291 */ /* 0x002fc8000f8ec03f */
[----:B------:R-:W-:Y:S02]  /*3110*/  UIADD3 UR6, UR5, 0x80, URZ ;  /* 0x0000008005067890 */ /* 0x000fe4000fffe03f */
[----:B------:R-:W-:Y:S01]  /*3120*/  @!UP0 UIADD3 UR6, UR5, URZ, URZ ;  /* 0x0000003f05068290 */ /* 0x000fe2000fffe03f */
[----:B------:R-:W3:Y:S08]  /*3130*/  LDC.64 R10, c[0x0][0x718] ;  /* 0x0001c600ff0a7b82 */ /* 0x000ef00000000a00 */
[----:B------:R-:W1:Y:S01]  /*3140*/  LDC.64 R24, c[0x0][0x720] ;  /* 0x0001c800ff187b82 */ /* 0x000e620000000a00 */
[----:B--2---:R2:W-:Y:S07]  /*3150*/  STS.128 [UR6+0x34780], R4 ;  /* 0x03478004ff007988 */ /* 0x0045ee0008000c06 */
[----:B------:R-:W1:Y:S08]  /*3160*/  LDC.64 R26, c[0x0][0x728] ;  /* 0x0001ca00ff1a7b82 */ /* 0x000e700000000a00 */
[----:B------:R-:W4:Y:S01]  /*3170*/  LDC.64 R28, c[0x0][0x730] ;  /* 0x0001cc00ff1c7b82 */ /* 0x000f220000000a00 */
[----:B---3--:R2:W-:Y:S07]  /*3180*/  STS.128 [UR6+0x34790], R8 ;  /* 0x03479008ff007988 */ /* 0x0085ee0008000c06 */
[----:B------:R-:W4:Y:S08]  /*3190*/  LDC.64 R30, c[0x0][0x738] ;  /* 0x0001ce00ff1e7b82 */ /* 0x000f300000000a00 */
[----:B------:R-:W3:Y:S01]  /*31a0*/  LDC.64 R32, c[0x0][0x740] ;  /* 0x0001d000ff207b82 */ /* 0x000ee20000000a00 */
[----:B-1----:R2:W-:Y:S07]  /*31b0*/  STS.128 [UR6+0x347a0], R24 ;  /* 0x0347a018ff007988 */ /* 0x0025ee0008000c06 */
[----:B------:R-:W3:Y:S08]  /*31c0*/  LDC.64 R34, c[0x0][0x748] ;  /* 0x0001d200ff227b82 */ /* 0x000ef00000000a00 */
[----:B------:R-:W1:Y:S01]  /*31d0*/  LDC.64 R36, c[0x0][0x750] ;  /* 0x0001d400ff247b82 */ /* 0x000e620000000a00 */
[----:B----4-:R2:W-:Y:S07]  /*31e0*/  STS.128 [UR6+0x347b0], R28 ;  /* 0x0347b01cff007988 */ /* 0x0105ee0008000c06 */
[----:B------:R-:W1:Y:S08]  /*31f0*/  LDC.64 R38, c[0x0][0x758] ;  /* 0x0001d600ff267b82 */ /* 0x000e700000000a00 */
[----:B------:R-:W4:Y:S01]  /*3200*/  LDC.64 R40, c[0x0][0x760] ;  /* 0x0001d800ff287b82 */ /* 0x000f220000000a00 */
[----:B---3--:R2:W-:Y:S07]  /*3210*/  STS.128 [UR6+0x347c0], R32 ;  /* 0x0347c020ff007988 */ /* 0x0085ee0008000c06 */
[----:B------:R-:W4:Y:S08]  /*3220*/  LDC.64 R42, c[0x0][0x768] ;  /* 0x0001da00ff2a7b82 */ /* 0x000f300000000a00 */
[----:B------:R-:W3:Y:S01]  /*3230*/  LDC.64 R44, c[0x0][0x770] ;  /* 0x0001dc00ff2c7b82 */ /* 0x000ee20000000a00 */
[----:B-1----:R2:W-:Y:S07]  /*3240*/  STS.128 [UR6+0x347d0], R36 ;  /* 0x0347d024ff007988 */ /* 0x0025ee0008000c06 */
[----:B------:R-:W3:Y:S01]  /*3250*/  LDC.64 R46, c[0x0][0x778] ;  /* 0x0001de00ff2e7b82 */ /* 0x000ee20000000a00 */
[----:B----4-:R2:W-:Y:S04]  /*3260*/  STS.128 [UR6+0x347e0], R40 ;  /* 0x0347e028ff007988 */ /* 0x0105e80008000c06 */
[----:B---3--:R2:W-:Y:S02]  /*3270*/  STS.128 [UR6+0x347f0], R44 ;  /* 0x0347f02cff007988 */ /* 0x0085e40008000c06 */
.L_x_27:
[----:B------:R-:W-:Y:S05]  /*3280*/  BSYNC B0 ;  /* 0x0000000000007941 */ /* 0x000fea0003800000 */
.L_x_26:
[----:B------:R-:W-:Y:S01]  /*3290*/  UISETP.NE.AND UP0, UPT, UR12, 0x1, UPT ;  /* 0x000000010c00788c */ /* 0x000fe2000bf05270 */
[----:B------:R-:W-:Y:S01]  /*32a0*/  NOP ;  /* 0x0000000000007918 */ /* 0x000fe20000000000 */
[----:B------:R-:W-:Y:S01]  /*32b0*/  ULDC UR5, c[0x0][0x884] ;  /* 0x0002210000057ab9 */ /* 0x000fe20000000800 */
[----:B------:R-:W-:Y:S01]  /*32c0*/  ULDC.64 UR36, c[0x0][0x800] ;  /* 0x0002000000247ab9 */ /* 0x000fe20000000a00 */
[----:B------:R-:W-:-:S04]  /*32d0*/  USEL UR5, UR5, URZ, UP0 ;  /* 0x0000003f05057287 */ /* 0x000fc80008000000 */
[----:B------:R-:W-:-:S04]  /*32e0*/  UIADD3 UR5, UR4, UR5, URZ ;  /* 0x0000000504057290 */ /* 0x000fc8000fffe03f */
[----:B------:R-:W-:-:S12]  /*32f0*/  UIMAD.WIDE UR36, UR5, 0x80, UR36 ;  /* 0x00000080052478a5 */ /* 0x000fd8000f8e0224 */
.L_x_25:
[----:B------:R-:W-:-:S13]  /*3300*/  ISETP.NE.AND P0, PT, RZ, UR43, PT ;  /* 0x0000002bff007c0c */ /* 0x000fda000bf05270 */
[----:B------:R-:W-:Y:S05]  /*3310*/  @P0 BRA `(.L_x_28) ;  /* 0x00000004000c0947 */ /* 0x000fea0003800000 */
[----:B------:R-:W-:Y:S01]  /*3320*/  ELECT P0, URZ, PT ;  /* 0x00000000003f782f */ /* 0x000fe20003800000 */
[----:B------:R-:W-:-:S12]  /*3330*/  BSSY B0, `(.L_x_29) ;  /* 0x000002c000007945 */ /* 0x000fd80003800000 */
[----:B------:R-:W-:Y:S05]  /*3340*/  @!P0 BRA `(.L_x_30) ;  /* 0x0000000000a88947 */ /* 0x000fea0003800000 */
[----:B--2---:R-:W1:Y:S08]  /*3350*/  LDC.64 R4, c[0x0][0x820] ;  /* 0x00020800ff047b82 */ /* 0x004e700000000a00 */
[----:B------:R-:W2:Y:S01]  /*3360*/  LDC.64 R2, c[0x0][0x818] ;  /* 0x00020600ff027b82 */ /* 0x000ea20000000a00 */
[----:B-1----:R-:W-:-:S06]  /*3370*/  IMAD.WIDE R4, R18, 0x8, R4 ;  /* 0x0000000812047825 */ /* 0x002fcc00078e0204 */
[----:B------:R-:W3:Y:S01]  /*3380*/  LDG.E.64 R4, desc[UR38][R4.64] ;  /* 0x0000002604047981 */ /* 0x000ee2000c1e1b00 */
[----:B--2---:R-:W-:-:S06]  /*3390*/  IMAD.WIDE R2, R18, 0x8, R2 ;  /* 0x0000000812027825 */ /* 0x004fcc00078e0202 */
[----:B------:R-:W2:Y:S01]  /*33a0*/  LDG.E.64 R2, desc[UR38][R2.64] ;  /* 0x0000002602027981 */ /* 0x000ea2000c1e1b00 */
[----:B------:R-:W1:Y:S01]  /*33b0*/  S2UR UR5, SR_CgaCtaId ;  /* 0x00000000000579c3 */ /* 0x000e620000008800 */
[----:B------:R-:W-:Y:S01]  /*33c0*/  UISETP.NE.AND UP0, UPT, UR12, 0x1, UPT ;  /* 0x000000010c00788c */ /* 0x000fe2000bf05270 */
[----:B------:R-:W-:Y:S02]  /*33d0*/  UMOV UR4, 0x400 ;  /* 0x0000040000047882 */ /* 0x000fe40000000000 */
[----:B-1----:R-:W-:-:S04]  /*33e0*/  ULEA UR4, UR5, UR4, 0x18 ;  /* 0x0000000405047291 */ /* 0x002fc8000f8ec03f */
[----:B------:R-:W-:-:S04]  /*33f0*/  UIADD3 UR5, UR4, 0x80, URZ ;  /* 0x0000008004057890 */ /* 0x000fc8000fffe03f */
[----:B------:R-:W-:-:S04]  /*3400*/  @!UP0 UIADD3 UR5, UR4, URZ, URZ ;  /* 0x0000003f04058290 */ /* 0x000fc8000fffe03f */
[----:B------:R-:W-:-:S05]  /*3410*/  UIADD3 UR4, UR5, 0x34780, URZ ;  /* 0x0003478005047890 */ /* 0x000fca000fffe03f */
[----:B-----5:R-:W1:Y:S01]  /*3420*/  LDS R0, [UR5+0x3479c] ;  /* 0x03479c05ff007984 */ /* 0x020e620008000800 */
[----:B------:R-:W-:-:S03]  /*3430*/  MOV R10, UR4 ;  /* 0x00000004000a7c02 */ /* 0x000fc60008000f00 */
[----:B------:R-:W-:Y:S01]  /*3440*/  STS [UR5+0x347b0], RZ ;  /* 0x0347b0ffff007988 */ /* 0x000fe20008000805 */
[----:B------:R-:W-:-:S05]  /*3450*/  SHF.R.U64 R10, R10, 0x4, RZ ;  /* 0x000000040a0a7819 */ /* 0x000fca00000012ff */
[----:B------:R-:W-:Y:S04]  /*3460*/  STS [UR5+0x34790], R10 ;  /* 0x0347900aff007988 */ /* 0x000fe80008000805 */
[----:B------:R-:W-:Y:S01]  /*3470*/  STS [UR5+0x34794], R10 ;  /* 0x0347940aff007988 */ /* 0x000fe20008000805 */
[----:B---3--:R-:W-:-:S04]  /*3480*/  SHF.L.U64.HI R9, R4, 0x1, R5 ;  /* 0x0000000104097819 */ /* 0x008fc80000010205 */
[----:B------:R-:W-:-:S04]  /*3490*/  LOP3.LUT R9, R9, 0x1fffffff, RZ, 0xc0, !PT ;  /* 0x1fffffff09097812 */ /* 0x000fc800078ec0ff */
[----:B------:R-:W-:Y:S01]  /*34a0*/  SHF.R.U32.HI R5, RZ, 0x4, R9 ;  /* 0x00000004ff057819 */ /* 0x000fe20000011609 */
[----:B--2---:R-:W-:Y:S03]  /*34b0*/  STS.64 [UR5+0x34780], R2 ;  /* 0x03478002ff007988 */ /* 0x004fe60008000a05 */
[----:B-1----:R-:W-:-:S05]  /*34c0*/  LOP3.LUT R0, R0, 0xf, R5, 0xb8, !PT ;  /* 0x0000000f00007812 */ /* 0x002fca00078eb805 */
[----:B------:R1:W-:Y:S04]  /*34d0*/  STS [UR5+0x3479c], R0 ;  /* 0x03479c00ff007988 */ /* 0x0003e80008000805 */
[----:B------:R-:W2:Y:S01]  /*34e0*/  LDS R5, [UR5+0x3479c] ;  /* 0x03479c05ff057984 */ /* 0x000ea20008000800 */
[----:B-1----:R-:W-:Y:S01]  /*34f0*/  IMAD.SHL.U32 R0, R4, 0x2, RZ ;  /* 0x0000000204007824 */ /* 0x002fe200078e00ff */
[----:B------:R-:W-:-:S04]  /*3500*/  IADD3 R4, R13, -0x1, RZ ;  /* 0xffffffff0d047810 */ /* 0x000fc80007ffe0ff */
[----:B------:R-:W-:-:S04]  /*3510*/  LOP3.LUT R0, R0, 0xfffffffe, RZ, 0xc0, !PT ;  /* 0xfffffffe00007812 */ /* 0x000fc800078ec0ff */
[----:B------:R-:W-:-:S05]  /*3520*/  SHF.R.U64 R0, R0, 0x4, R9 ;  /* 0x0000000400007819 */ /* 0x000fca0000001209 */
[----:B------:R-:W-:Y:S01]  /*3530*/  STS [UR5+0x3478c], R0 ;  /* 0x03478c00ff007988 */ /* 0x000fe20008000805 */
[----:B--2---:R-:W-:-:S05]  /*3540*/  LOP3.LUT R6, R5, 0xf0, RZ, 0xb8, !PT ;  /* 0x000000f005067812 */ /* 0x004fca00078eb8ff */
[----:B------:R4:W-:Y:S04]  /*3550*/  STS [UR5+0x3479c], R6 ;  /* 0x03479c06ff007988 */ /* 0x0009e80008000805 */
[----:B------:R-:W1:Y:S01]  /*3560*/  LDS R5, [UR5+0x3479c] ;  /* 0x03479c05ff057984 */ /* 0x000e620008000800 */
[----:B----4-:R-:W-:Y:S02]  /*3570*/  CS2R R6, SRZ ;  /* 0x0000000000067805 */ /* 0x010fe4000001ff00 */
[----:B-1----:R-:W-:Y:S01]  /*3580*/  LOP3.LUT R11, R5, 0xf00, RZ, 0xb8, !PT ;  /* 0x00000f00050b7812 */ /* 0x002fe200078eb8ff */
[----:B------:R-:W-:-:S04]  /*3590*/  VIADD R5, R19, 0xffffffff ;  /* 0xffffffff13057836 */ /* 0x000fc80000000000 */
[----:B------:R-:W-:Y:S04]  /*35a0*/  STS.64 [UR5+0x34798], R10 ;  /* 0x0347980aff007988 */ /* 0x000fe80008000a05 */
[----:B------:R-:W1:Y:S04]  /*35b0*/  LDS R8, [UR5+0x3479c] ;  /* 0x03479c05ff087984 */ /* 0x000e680008000800 */
[----:B------:R3:W-:Y:S01]  /*35c0*/  STS.128 [UR5+0x347a0], R4 ;  /* 0x0347a004ff007988 */ /* 0x0007e20008000c05 */
[----:B-1----:R-:W-:-:S05]  /*35d0*/  LOP3.LUT R8, R8, 0xf000, RZ, 0xb8, !PT ;  /* 0x0000f00008087812 */ /* 0x002fca00078eb8ff */
[----:B------:R3:W-:Y:S02]  /*35e0*/  STS [UR5+0x3479c], R8 ;  /* 0x03479c08ff007988 */ /* 0x0007e40008000805 */
.L_x_30:
[----:B------:R-:W-:Y:S05]  /*35f0*/  BSYNC B0 ;  /* 0x0000000000007941 */ /* 0x000fea0003800000 */
.L_x_29:
[----:B------:R-:W-:Y:S01]  /*3600*/  ELECT P0, URZ, PT ;  /* 0x00000000003f782f */ /* 0x000fe20003800000 */
[----:B------:R-:W-:Y:S01]  /*3610*/  NOP ;  /* 0x0000000000007918 */ /* 0x000fe20000000000 */
[----:B------:R-:W-:Y:S11]  /*3620*/  BSSY B0, `(.L_x_31) ;  /* 0x0000004000007945 */ /* 0x000ff60003800000 */
[----:B------:R-:W-:Y:S05]  /*3630*/  @!P0 BRA `(.L_x_32) ;  /* 0x0000000000088947 */ /* 0x000fea0003800000 */
[----:B------:R0:W-:Y:S01]  /*3640*/  UTMACMDFLUSH ;  /* 0x00000000000079b7 */ /* 0x0001e20000000000 */
[----:B------:R-:W-:-:S04]  /*3650*/  DEPBAR.LE SB0, 0x0 ;  /* 0x000080000000791a */ /* 0x000fc80000000000 */
.L_x_32:
[----:B------:R-:W-:Y:S05]  /*3660*/  BSYNC B0 ;  /* 0x0000000000007941 */ /* 0x000fea0003800000 */
.L_x_31:
[----:B------:R-:W1:Y:S01]  /*3670*/  S2UR UR5, SR_CgaCtaId ;  /* 0x00000000000579c3 */ /* 0x000e620000008800 */
[----:B-----5:R-:W2:Y:S01]  /*3680*/  S2R R0, SR_LANEID ;  /* 0x0000000000007919 */ /* 0x020ea20000000000 */
[----:B------:R-:W-:Y:S01]  /*3690*/  UISETP.NE.AND UP0, UPT, UR12, 0x1, UPT ;  /* 0x000000010c00788c */ /* 0x000fe2000bf05270 */
[----:B------:R-:W-:Y:S02]  /*36a0*/  UMOV UR4, 0x400 ;  /* 0x0000040000047882 */ /* 0x000fe40000000000 */
[----:B-1----:R-:W-:-:S04]  /*36b0*/  ULEA UR4, UR5, UR4, 0x18 ;  /* 0x0000000405047291 */ /* 0x002fc8000f8ec03f */
[----:B------:R-:W-:-:S04]  /*36c0*/  UIADD3 UR5, UR4, 0x80, URZ ;  /* 0x0000008004057890 */ /* 0x000fc8000fffe03f */
[----:B------:R-:W-:Y:S01]  /*36d0*/  @!UP0 UIADD3 UR5, UR4, URZ, URZ ;  /* 0x0000003f04058290 */ /* 0x000fe2000fffe03f */
[----:B--2---:R-:W-:-:S05]  /*36e0*/  SHF.L.U32 R0, R0, 0x2, RZ ;  /* 0x0000000200007819 */ /* 0x004fca00000006ff */
[----:B------:R-:W-:Y:S01]  /*36f0*/  IMAD.U32 R3, RZ, RZ, UR5 ;  /* 0x00000005ff037e24 */ /* 0x000fe2000f8e00ff */
[----:B------:R-:W-:-:S04]  /*3700*/  IADD3 R2, P0, R0, UR36, RZ ;  /* 0x0000002400027c10 */ /* 0x000fc8000ff1e0ff */
[----:B---3--:R-:W-:Y:S02]  /*3710*/  IADD3 R4, R0, 0x34780, R3 ;  /* 0x0003478000047810 */ /* 0x008fe40007ffe003 */
[----:B------:R-:W-:-:S03]  /*3720*/  IADD3.X R3, RZ, UR37, RZ, P0, !PT ;  /* 0x00000025ff037c10 */ /* 0x000fc600087fe4ff */
[----:B------:R-:W1:Y:S04]  /*3730*/  LDS R5, [R4] ;  /* 0x0000000004057984 */ /* 0x000e680000000800 */
[----:B-1----:R1:W5:Y:S02]  /*3740*/  ATOMG.E.EXCH.STRONG.GPU PT, RZ, [R2], R5 ;  /* 0x0000000502ff73a8 */ /* 0x00236400041ee100 */
.L_x_28:
[----:B-----5:R-:W-:Y:S01]  /*3750*/  SHF.R.S32.HI R0, RZ, 0x1f, R21 ;  /* 0x0000001fff007819 */ /* 0x020fe20000011415 */
[----:B------:R-:W3:Y:S01]  /*3760*/  S2UR UR56, SR_CgaCtaId ;  /* 0x00000000003879c3 */ /* 0x000ee20000008800 */
[----:B------:R-:W-:Y:S01]  /*3770*/  UISETP.NE.AND UP1, UPT, UR12, 0x1, UPT ;  /* 0x000000010c00788c */ /* 0x000fe2000bf25270 */
[----:B------:R-:W-:Y:S01]  /*3780*/  IMAD.MOV.U32 R23, RZ, RZ, RZ ;  /* 0x000000ffff177224 */ /* 0x000fe200078e00ff */
[----:B------:R-:W-:Y:S01]  /*3790*/  LEA.HI R0, R0, R21, RZ, 0x7 ;  /* 0x0000001500007211 */ /* 0x000fe200078f38ff */
[----:B------:R-:W-:Y:S01]  /*37a0*/  UISETP.NE.AND UP0, UPT, UR31, URZ, UPT ;  /* 0x0000003f1f00728c */ /* 0x000fe2000bf05270 */
[----:B------:R-:W-:Y:S02]  /*37b0*/  UMOV UR50, 0x400 ;  /* 0x0000040000327882 */ /* 0x000fe40000000000 */
[----:B------:R-:W-:Y:S01]  /*37c0*/  LOP3.LUT R0, R0, 0xffffff80, RZ, 0xc0, !PT ;  /* 0xffffff8000007812 */ /* 0x000fe200078ec0ff */
[----:B------:R-:W-:Y:S02]  /*37d0*/  USEL UR4, URZ, 0x1, UP0 ;  /* 0x000000013f047887 */ /* 0x000fe40008000000 */
[----:B------:R-:W-:-:S02]  /*37e0*/  USHF.L.U32 UR47, UR31, 0x3, URZ ;  /* 0x000000031f2f7899 */ /* 0x000fc4000800063f */
[----:B------:R-:W-:Y:S01]  /*37f0*/  IMAD.IADD R0, R21, 0x1, -R0 ;  /* 0x0000000115007824 */ /* 0x000fe200078e0a00 */
[----:B------:R-:W-:Y:S01]  /*3800*/  ULOP3.LUT UR48, UR40, 0x1, URZ, 0xfc, !UPT ;  /* 0x0000000128307892 */ /* 0x000fe2000f8efc3f */
[----:B------:R-:W-:Y:S01]  /*3810*/  MOV R152, UR4 ;  /* 0x0000000400987c02 */ /* 0x000fe20008000f00 */
[----:B------:R-:W-:Y:S01]  /*3820*/  ULOP3.LUT UR53, UR47, 0x8, URZ, 0xc0, !UPT ;  /* 0x000000082f357892 */ /* 0x000fe2000f8ec03f */
[C---:B------:R-:W-:Y:S01]  /*3830*/  VIADD R157, R0.reuse, 0x1f ;  /* 0x0000001f009d7836 */ /* 0x040fe20000000000 */
[----:B-1----:R-:W-:Y:S01]  /*3840*/  SHF.R.S32.HI R3, RZ, 0x1f, R0 ;  /* 0x0000001fff037819 */ /* 0x002fe20000011400 */
[----:B------:R-:W-:Y:S01]  /*3850*/  ULOP3.LUT UR49, UR59, 0x1, URZ, 0xfc, !UPT ;  /* 0x000000013b317892 */ /* 0x000fe2000f8efc3f */
[----:B------:R-:W-:Y:S01]  /*3860*/  SHF.L.U32 R2, R0, 0x6, RZ ;  /* 0x0000000600027819 */ /* 0x000fe200000006ff */
[----:B------:R-:W-:Y:S01]  /*3870*/  ULOP3.LUT UR54, UR61, 0x1, URZ, 0xfc, !UPT ;  /* 0x000000013d367892 */ /* 0x000fe2000f8efc3f */
[CC--:B--2---:R-:W-:Y:S01]  /*3880*/  LEA.HI R4, R3.reuse, R0.reuse, RZ, 0x5 ;  /* 0x0000000003047211 */ /* 0x0c4fe200078f28ff */
[----:B------:R-:W-:Y:S01]  /*3890*/  ULOP3.LUT UR55, UR47, 0x8, URZ, 0xc, !UPT ;  /* 0x000000082f377892 */ /* 0x000fe2000f8e0c3f */
[----:B------:R-:W-:Y:S01]  /*38a0*/  LOP3.LUT R5, R2, 0x40, RZ, 0xc0, !PT ;  /* 0x0000004002057812 */ /* 0x000fe200078ec0ff */
[----:B---3--:R-:W-:Y:S01]  /*38b0*/  ULEA UR50, UR56, UR50, 0x18 ;  /* 0x0000003238327291 */ /* 0x008fe2000f8ec03f */
[----:B------:R-:W-:Y:S01]  /*38c0*/  SHF.R.U32.HI R2, RZ, 0x1, R4 ;  /* 0x00000001ff027819 */ /* 0x000fe20000011604 */
[----:B------:R-:W-:Y:S01]  /*38d0*/  ULOP3.LUT UR53, UR53, 0x18, URZ, 0x3c, !UPT ;  /* 0x0000001835357892 */ /* 0x000fe2000f8e3c3f */
[-C--:B------:R-:W-:Y:S01]  /*38e0*/  LEA.HI R4, R3, R0.reuse, RZ, 0x3 ;  /* 0x0000000003047211 */ /* 0x080fe200078f18ff */
[----:B------:R-:W-:Y:S01]  /*38f0*/  UIADD3 UR52, UR50, 0x80, URZ ;  /* 0x0000008032347890 */ /* 0x000fe2000fffe03f */
[----:B----4-:R-:W-:Y:S01]  /*3900*/  LOP3.LUT R7, R5, 0x30, R2, 0xf8, !PT ;  /* 0x0000003005077812 */ /* 0x010fe200078ef802 */
[----:B------:R-:W-:Y:S01]  /*3910*/  UIADD3 UR51, UR50, 0x34510, URZ ;  /* 0x0003451032337890 */ /* 0x000fe2000fffe03f */
[-C--:B------:R-:W-:Y:S01]  /*3920*/  LEA.HI R2, R0, R0.reuse, RZ, 0x1 ;  /* 0x0000000000027211 */ /* 0x080fe200078f08ff */
[----:B------:R-:W-:Y:S01]  /*3930*/  @!UP1 UIADD3 UR52, UR50, URZ, URZ ;  /* 0x0000003f32349290 */ /* 0x000fe2000fffe03f */
[----:B------:R-:W-:Y:S01]  /*3940*/  LEA.HI R3, R3, R0, RZ, 0x4 ;  /* 0x0000000003037211 */ /* 0x000fe200078f20ff */
[----:B------:R-:W-:Y:S01]  /*3950*/  UIADD3 UR5, UR47, UR51, URZ ;  /* 0x000000332f057290 */ /* 0x000fe2000fffe03f */
[----:B------:R-:W-:Y:S01]  /*3960*/  SHF.R.S32.HI R2, RZ, 0x1, R2 ;  /* 0x00000001ff027819 */ /* 0x000fe20000011402 */
[----:B------:R-:W-:Y:S01]  /*3970*/  UIADD3 UR52, UR52, 0x34780, URZ ;  /* 0x0003478034347890 */ /* 0x000fe2000fffe03f */
[----:B------:R-:W-:-:S02]  /*3980*/  LOP3.LUT R7, R7, 0x8, R4, 0xf8, !PT ;  /* 0x0000000807077812 */ /* 0x000fc400078ef804 */
[----:B------:R-:W-:Y:S01]  /*3990*/  SHF.R.S32.HI R4, RZ, 0x4, R3 ;  /* 0x00000004ff047819 */ /* 0x000fe20000011403 */
[----:B------:R-:W-:-:S03]  /*39a0*/  IMAD.SHL.U32 R2, R2, 0x80, RZ ;  /* 0x0000008002027824 */ /* 0x000fc600078e00ff */
[----:B------:R-:W-:Y:S02]  /*39b0*/  LEA.HI R3, R3, R4, RZ, 0x1 ;  /* 0x0000000403037211 */ /* 0x000fe400078f08ff */
[----:B------:R-:W-:Y:S02]  /*39c0*/  LOP3.LUT R2, R2, 0x180, RZ, 0xc0, !PT ;  /* 0x0000018002027812 */ /* 0x000fe400078ec0ff */
[----:B------:R-:W-:Y:S02]  /*39d0*/  LOP3.LUT R3, R3, 0x7ffffe, RZ, 0xc0, !PT ;  /* 0x007ffffe03037812 */ /* 0x000fe400078ec0ff */
[----:B------:R-:W-:Y:S02]  /*39e0*/  LOP3.LUT R5, R2, R5, RZ, 0xfc, !PT ;  /* 0x0000000502057212 */ /* 0x000fe400078efcff */
[----:B------:R-:W-:Y:S02]  /*39f0*/  IADD3 R3, R4, -R3, RZ ;  /* 0x8000000304037210 */ /* 0x000fe40007ffe0ff */
[----:B------:R-:W-:-:S04]  /*3a00*/  SHF.R.U32.HI R5, RZ, 0x3, R5 ;  /* 0x00000003ff057819 */ /* 0x000fc80000011605 */
[----:B------:R-:W-:Y:S01]  /*3a10*/  LOP3.LUT R156, R5, R7, R2, 0x1e, !PT ;  /* 0x00000007059c7212 */ /* 0x000fe200078e1e02 */
[----:B------:R-:W-:-:S03]  /*3a20*/  IMAD.MOV.U32 R5, RZ, RZ, 0x1 ;  /* 0x00000001ff057424 */ /* 0x000fc600078e00ff */
[----:B------:R-:W-:-:S07]  /*3a30*/  LEA R156, R3, R156, 0x9 ;  /* 0x0000009c039c7211 */ /* 0x000fce00078e48ff */
.L_x_156:
[----:B-1----:R-:W1:Y:S02]  /*3a40*/  LDC.64 R2, c[0x0][0x290] ;  /* 0x0000a400ff027b82 */ /* 0x002e640000000a00 */
[----:B-1----:R-:W-:-:S05]  /*3a50*/  IMAD.WIDE R2, R18, 0xc, R2 ;  /* 0x0000000c12027825 */ /* 0x002fca00078e0202 */
[----:B--2---:R-:W2:Y:S01]  /*3a60*/  LDG.E R4, desc[UR38][R2.64+0x8] ;  /* 0x0000082602047981 */ /* 0x004ea2000c1e1900 */
[----:B------:R-:W-:Y:S01]  /*3a70*/  SHF.L.U32 R7, R152, 0x1f, RZ ;  /* 0x0000001f98077819 */ /* 0x000fe200000006ff */
[----:B------:R-:W-:Y:S01]  /*3a80*/  UMOV UR9, UR41 ;  /* 0x0000002900097c82 */ /* 0x000fe20008000000 */
[----:B------:R-:W-:Y:S01]  /*3a90*/  MOV R6, UR51 ;  /* 0x0000003300067c02 */ /* 0x000fe20008000f00 */
[----:B------:R-:W-:-:S03]  /*3aa0*/  IMAD.MOV.U32 R154, RZ, RZ, R18 ;  /* 0x000000ffff9a7224 */ /* 0x000fc600078e0012 */
[----:B------:R-:W1:Y:S01]  /*3ab0*/  SYNCS.PHASECHK.TRANS64.TRYWAIT P0, [R6+UR47], R7 ;  /* 0x00000007060075a7 */ /* 0x000e62000800016f */
[----:B--2---:R-:W-:-:S13]  /*3ac0*/  R2UR UR4, R4 ;  /* 0x00000000040472ca */ /* 0x004fda00000e0000 */
[----:B------:R-:W-:-:S04]  /*3ad0*/  UIADD3 UR4, UR4, 0x7f, URZ ;  /* 0x0000007f04047890 */ /* 0x000fc8000fffe03f */
[----:B------:R-:W-:-:S04]  /*3ae0*/  USHF.R.S32.HI UR5, URZ, 0x1f, UR4 ;  /* 0x0000001f3f057899 */ /* 0x000fc80008011404 */
[----:B------:R-:W-:-:S04]  /*3af0*/  ULEA.HI UR5, UR5, UR4, URZ, 0x7 ;  /* 0x0000000405057291 */ /* 0x000fc8000f8f383f */
[----:B------:R-:W-:Y:S01]  /*3b00*/  USHF.R.S32.HI UR10, URZ, 0x7, UR5 ;  /* 0x000000073f0a7899 */ /* 0x000fe20008011405 */
[----:B-1----:R-:W-:Y:S11]  /*3b10*/  @!P0 BRA `(.L_x_33) ;  /* 0x0000016000648947 */ /* 0x002ff60003800000 */
.L_x_359:
[----:B------:R2:W-:Y:S01]  /*3b20*/  STL [R1], RZ ;  /* 0x000000ff01007387 */ /* 0x0005e20000100800 */
[----:B------:R-:W-:Y:S01]  /*3b30*/  ISETP.GE.AND P0, PT, R4, 0x1, PT ;  /* 0x000000010400780c */ /* 0x000fe20003f06270 */
[----:B------:R-:W-:Y:S01]  /*3b40*/  UMOV UR8, URZ ;  /* 0x0000003f00087c82 */ /* 0x000fe20008000000 */
[----:B------:R-:W-:Y:S01]  /*3b50*/  SHF.R.S32.HI R19, RZ, 0x1f, R18 ;  /* 0x0000001fff137819 */ /* 0x000fe20000011412 */
[----:B------:R2:W-:Y:S01]  /*3b60*/  STL [R1+0x4], RZ ;  /* 0x000004ff01007387 */ /* 0x0005e20000100800 */
[----:B-1----:R-:W-:Y:S02]  /*3b70*/  MOV R0, UR42 ;  /* 0x0000002a00007c02 */ /* 0x002fe40008000f00 */
[----:B------:R-:W-:Y:S02]  /*3b80*/  CS2R R150, SRZ ;  /* 0x0000000000967805 */ /* 0x000fe4000001ff00 */
[----:B------:R-:W-:Y:S01]  /*3b90*/  CS2R R24, SRZ ;  /* 0x0000000000187805 */ /* 0x000fe2000001ff00 */
[----:B------:R2:W-:Y:S01]  /*3ba0*/  STL [R1+0x8], RZ ;  /* 0x000008ff01007387 */ /* 0x0005e20000100800 */
[----:B------:R-:W-:-:S02]  /*3bb0*/  CS2R R26, SRZ ;  /* 0x00000000001a7805 */ /* 0x000fc4000001ff00 */
[----:B------:R-:W-:Y:S02]  /*3bc0*/  CS2R R28, SRZ ;  /* 0x00000000001c7805 */ /* 0x000fe4000001ff00 */
[----:B------:R-:W-:Y:S01]  /*3bd0*/  CS2R R30, SRZ ;  /* 0x00000000001e7805 */ /* 0x000fe2000001ff00 */
[----:B------:R2:W-:Y:S01]  /*3be0*/  STL [R1+0xc], RZ ;  /* 0x00000cff01007387 */ /* 0x0005e20000100800 */
[----:B------:R-:W-:Y:S02]  /*3bf0*/  CS2R R32, SRZ ;  /* 0x0000000000207805 */ /* 0x000fe4000001ff00 */
        /* <DEDUP_REMOVED lines=76> */
[----:B------:R-:W-:Y:S01]  /*40c0*/  CS2R R148, SRZ ;  /* 0x0000000000947805 */ /* 0x000fe2000001ff00 */
[----:B------:R2:W-:Y:S04]  /*40d0*/  STL [R1+0x5c], RZ ;  /* 0x00005cff01007387 */ /* 0x0005e80000100800 */
        /* <DEDUP_REMOVED lines=103> */
[----:B------:R2:W-:Y:S01]  /*4750*/  STL [R1+0x1fc], RZ ;  /* 0x0001fcff01007387 */ /* 0x0005e20000100800 */
[----:B------:R-:W-:Y:S05]  /*4760*/  @!P0 BRA `(.L_x_34) ;  /* 0x0000003800208947 */ /* 0x000fea0003800000 */
[----:B------:R-:W-:-:S06]  /*4770*/  UISETP.NE.AND UP0, UPT, UR48, 0x3, UPT ;  /* 0x000000033000788c */ /* 0x000fcc000bf05270 */
[----:B------:R-:W-:-:S13]  /*4780*/  PLOP3.LUT P1, PT, PT, PT, UP0, 0x80, 0x0 ;  /* 0x000000000000781c */ /* 0x000fda0003f2f008 */
[----:B------:R-:W-:Y:S05]  /*4790*/  @!P1 BRA `(.L_x_35) ;  /* 0x0000000000049947 */ /* 0x000fea0003800000 */
[----:B------:R-:W-:Y:S01]  /*47a0*/  BPT.TRAP 0x1 ;  /* 0x000000040000795c */ /* 0x000fe20000300000 */
.L_x_35:
[----:B------:R-:W-:Y:S01]  /*47b0*/  ULEA UR4, UR41, UR50, 0x3 ;  /* 0x0000003229047291 */ /* 0x000fe2000f8e183f */
[----:B------:R-:W-:-:S05]  /*47c0*/  IMAD.U32 R0, RZ, RZ, UR42 ;  /* 0x0000002aff007e24 */ /* 0x000fca000f8e00ff */
[----:B------:R-:W-:-:S04]  /*47d0*/  SHF.L.U32 R0, R0, 0x1f, RZ ;  /* 0x0000001f00007819 */ /* 0x000fc800000006ff */
[----:B------:R1:W3:Y:S01]  /*47e0*/  SYNCS.PHASECHK.TRANS64.TRYWAIT P0, [UR4+0x34480], R0 ;  /* 0x03448000ff0075a7 */ /* 0x0002e20008000144 */
[----:B------:R-:W-:Y:S05]  /*47f0*/  @!P1 BRA `(.L_x_36) ;  /* 0x0000000000049947 */ /* 0x000fea0003800000 */
[----:B------:R-:W-:Y:S01]  /*4800*/  BPT.TRAP 0x1 ;  /* 0x000000040000795c */ /* 0x000fe20000300000 */
.L_x_36:
[----:B---3--:R-:W-:Y:S05]  /*4810*/  @P0 BRA `(.L_x_37) ;  /* 0x0000000000080947 */ /* 0x008fea0003800000 */
[----:B------:R-:W3:Y:S02]  /*4820*/  SYNCS.PHASECHK.TRANS64.TRYWAIT P0, [UR4+0x34480], R0 ;  /* 0x03448000ff0075a7 */ /* 0x000ee40008000144 */
[----:B---3--:R-:W-:Y:S05]  /*4830*/  @!P0 BRA `(.L_x_38) ;  /* 0x0000015400388947 */ /* 0x008fea0003800000 */
.L_x_37:
[----:B------:R-:W-:Y:S01]  /*4840*/  UIADD3 UR5, UR50, 0x10000, URZ ;  /* 0x0001000032057890 */ /* 0x000fe2000fffe03f */
[----:B------:R-:W-:Y:S01]  /*4850*/  WARPGROUP.ARRIVE ;  /* 0x00000000000079c5 */ /* 0x000fe20000000000 */
[----:B------:R-:W-:Y:S01]  /*4860*/  USHF.R.U32.HI UR4, URZ, 0x4, UR50 ;  /* 0x000000043f047899 */ /* 0x000fe20008011632 */
[----:B------:R4:W-:Y:S01]  /*4870*/  STL [R1+0x300], R23 ;  /* 0x0003001701007387 */ /* 0x0009e20000100800 */
[----:B------:R-:W-:Y:S02]  /*4880*/  USHF.R.U32.HI UR5, URZ, 0x4, UR5 ;  /* 0x000000043f057899 */ /* 0x000fe40008011605 */
[----:B------:R-:W-:Y:S01]  /*4890*/  ULOP3.LUT UR4, UR4, 0x3fff, URZ, 0xc0, !UPT ;  /* 0x00003fff04047892 */ /* 0x000fe2000f8ec03f */
[----:B------:R1:W-:Y:S01]  /*48a0*/  STL [R1+0x2fc], R22 ;  /* 0x0002fc1601007387 */ /* 0x0003e20000100800 */
[----:B------:R-:W-:Y:S02]  /*48b0*/  ULOP3.LUT UR5, UR5, 0x3fff, URZ, 0xc0, !UPT ;  /* 0x00003fff05057892 */ /* 0x000fe4000f8ec03f */
[----:B------:R-:W-:Y:S01]  /*48c0*/  ULOP3.LUT UR4, UR4, 0x10000, URZ, 0xfc, !UPT ;  /* 0x0001000004047892 */ /* 0x000fe2000f8efc3f */
[----:B------:R2:W-:Y:S01]  /*48d0*/  STL [R1+0x2f8], R19 ;  /* 0x0002f81301007387 */ /* 0x0005e20000100800 */
[----:B------:R-:W-:-:S02]  /*48e0*/  ULOP3.LUT UR5, UR5, 0x10000, URZ, 0xfc, !UPT ;  /* 0x0001000005057892 */ /* 0x000fc4000f8efc3f */
[----:B------:R-:W-:Y:S01]  /*48f0*/  ULEA UR8, UR41, UR4, 0xa ;  /* 0x0000000429087291 */ /* 0x000fe2000f8e503f */
[----:B------:R3:W-:Y:S01]  /*4900*/  STL [R1+0x2f4], R18 ;  /* 0x0002f41201007387 */ /* 0x0007e20000100800 */
[----:B------:R-:W-:Y:S01]  /*4910*/  ULEA UR9, UR41, UR5, 0xb ;  /* 0x0000000529097291 */ /* 0x000fe2000f8e583f */
[----:B------:R-:W-:Y:S02]  /*4920*/  UMOV UR7, 0x40000040 ;  /* 0x4000004000077882 */ /* 0x000fe40000000000 */
[----:B------:R-:W-:Y:S01]  /*4930*/  UMOV UR5, 0x40000040 ;  /* 0x4000004000057882 */ /* 0x000fe20000000000 */
[----:B------:R3:W-:Y:S01]  /*4940*/  STL [R1+0x2f0], R17 ;  /* 0x0002f01101007387 */ /* 0x0007e20000100800 */
[----:B------:R-:W-:Y:S02]  /*4950*/  UMOV UR4, UR8 ;  /* 0x0000000800047c82 */ /* 0x000fe40008000000 */
[----:B------:R-:W-:Y:S01]  /*4960*/  UMOV UR6, UR9 ;  /* 0x0000000900067c82 */ /* 0x000fe20008000000 */
[----:B------:R3:W-:Y:S01]  /*4970*/  STL [R1+0x2ec], R16 ;  /* 0x0002ec1001007387 */ /* 0x0007e20000100800 */
[----:B------:R-:W-:Y:S01]  /*4980*/  QGMMA.64x256x32.F32.E4M3.E4M3 R24, gdesc[UR4], RZ, !UPT, gsb0 ;  /* 0x03e00000041879f3 */ /* 0x000fe2000c0008ff */
[----:B------:R-:W-:-:S02]  /*4990*/  UIADD3 UR4, UR8, 0x200, URZ ;  /* 0x0000020008047890 */ /* 0x000fc4000fffe03f */
[----:B------:R3:W-:Y:S01]  /*49a0*/  STL [R1+0x2e8], R6 ;  /* 0x0002e80601007387 */ /* 0x0007e20000100800 */
[----:B------:R-:W-:-:S03]  /*49b0*/  UMOV UR5, 0x40000040 ;  /* 0x4000004000057882 */ /* 0x000fc60000000000 */
[----:B------:R3:W-:Y:S04]  /*49c0*/  STL [R1+0x2e4], R5 ;  /* 0x0002e40501007387 */ /* 0x0007e80000100800 */
[----:B------:R3:W-:Y:S01]  /*49d0*/  STL [R1+0x2e0], R4 ;  /* 0x0002e00401007387 */ /* 0x0007e20000100800 */
[----:B------:R-:W-:-:S03]  /*49e0*/  WARPGROUP.DEPBAR.LE gsb0, 0x0 ;  /* 0x00008000000079c5 */ /* 0x000fc60000010000 */
[----:B------:R-:W-:Y:S01]  /*49f0*/  STL.64 [R1], R24 ;  /* 0x0000001801007387 */ /* 0x000fe20000100a00 */
[----:B------:R-:W-:Y:S01]  /*4a00*/  MOV R227, R57 ;  /* 0x0000003900e37202 */ /* 0x000fe20000000f00 */
[----:B------:R-:W-:Y:S01]  /*4a10*/  IMAD.MOV.U32 R226, RZ, RZ, R58 ;  /* 0x000000ffffe27224 */ /* 0x000fe200078e003a */
[----:B------:R-:W-:Y:S01]  /*4a20*/  MOV R225, R59 ;  /* 0x0000003b00e17202 */ /* 0x000fe20000000f00 */
[----:B------:R-:W-:Y:S01]  /*4a30*/  STL.64 [R1+0x8], R26 ;  /* 0x0000081a01007387 */ /* 0x000fe20000100a00 */
[----:B------:R-:W-:Y:S01]  /*4a40*/  IMAD.MOV.U32 R224, RZ, RZ, R60 ;  /* 0x000000ffffe07224 */ /* 0x000fe200078e003c */
[----:B------:R-:W-:Y:S01]  /*4a50*/  MOV R223, R61 ;  /* 0x0000003d00df7202 */ /* 0x000fe20000000f00 */
[----:B------:R-:W-:Y:S01]  /*4a60*/  IMAD.MOV.U32 R222, RZ, RZ, R62 ;  /* 0x000000ffffde7224 */ /* 0x000fe200078e003e */
[----:B------:R-:W-:Y:S01]  /*4a70*/  STL.64 [R1+0x10], R28 ;  /* 0x0000101c01007387 */ /* 0x000fe20000100a00 */
        /* <DEDUP_REMOVED lines=79> */
[----:B----4-:R-:W-:Y:S01]  /*4f70*/  MOV R23, R129 ;  /* 0x0000008100177202 */ /* 0x010fe20000000f00 */
[----:B-1----:R-:W-:Y:S01]  /*4f80*/  IMAD.MOV.U32 R22, RZ, RZ, R130 ;  /* 0x000000ffff167224 */ /* 0x002fe200078e0082 */
[----:B------:R-:W-:Y:S01]  /*4f90*/  MOV R21, R131 ;  /* 0x0000008300157202 */ /* 0x000fe20000000f00 */
[----:B------:R-:W-:Y:S01]  /*4fa0*/  IMAD.MOV.U32 R20, RZ, RZ, R132 ;  /* 0x000000ffff147224 */ /* 0x000fe200078e0084 */
[----:B--2---:R-:W-:Y:S01]  /*4fb0*/  MOV R19, R133 ;  /* 0x0000008500137202 */ /* 0x004fe20000000f00 */
[----:B---3--:R-:W-:Y:S01]  /*4fc0*/  IMAD.MOV.U32 R18, RZ, RZ, R134 ;  /* 0x000000ffff127224 */ /* 0x008fe200078e0086 */
        /* <DEDUP_REMOVED lines=16> */
[----:B------:R1:W-:Y:S01]  /*50d0*/  STL [R1+0x80], R56 ;  /* 0x0000803801007387 */ /* 0x0003e20000100800 */
[----:B------:R-:W-:-:S03]  /*50e0*/  MOV R0, R151 ;  /* 0x0000009700007202 */ /* 0x000fc60000000f00 */
[----:B------:R-:W-:Y:S04]  /*50f0*/  STL.64 [R1+0x5e0], R156 ;  /* 0x0005e09c01007387 */ /* 0x000fe80000100a00 */
[----:B------:R-:W-:Y:S01]  /*5100*/  STL [R1+0x5dc], R154 ;  /* 0x0005dc9a01007387 */ /* 0x000fe20000100800 */
[----:B-1----:R-:W-:-:S03]  /*5110*/  WARPGROUP.ARRIVE ;  /* 0x00000000000079c5 */ /* 0x002fc60000000000 */
[----:B------:R-:W-:Y:S03]  /*5120*/  STL [R1+0x5d8], R152 ;  /* 0x0005d89801007387 */ /* 0x000fe60000100800 */
[----:B------:R-:W-:Y:S03]  /*5130*/  QGMMA.64x256x32.F32.E4M3.E4M3 R24, gdesc[UR4], RZ, !UPT, gsb0 ;  /* 0x03e00000041879f3 */ /* 0x000fe6000c0008ff */
[----:B------:R-:W-:Y:S02]  /*5140*/  WARPGROUP.DEPBAR.LE gsb0, 0x0 ;  /* 0x00008000000079c5 */ /* 0x000fe40000010000 */
[----:B------:R-:W-:Y:S04]  /*5150*/  STL.64 [R1+0x5d0], R150 ;  /* 0x0005d09601007387 */ /* 0x000fe80000100a00 */
        /* <DEDUP_REMOVED lines=24> */
[----:B------:R1:W-:Y:S04]  /*52e0*/  STL.64 [R1+0x508], R100 ;  /* 0x0005086401007387 */ /* 0x0003e80000100a00 */
[----:B-1----:R-:W2:Y:S04]  /*52f0*/  LDL.LU R100, [R1] ;  /* 0x0000000001647983 */ /* 0x002ea80000300800 */
[----:B------:R-:W2:Y:S04]  /*5300*/  LDL.LU R101, [R1+0x4] ;  /* 0x0000040001657983 */ /* 0x000ea80000300800 */
        /* <DEDUP_REMOVED lines=30> */
[----:B------:R-:W2:Y:S01]  /*54f0*/  LDL.LU R132, [R1+0x80] ;  /* 0x0000800001847983 */ /* 0x000ea20000300800 */
        /* <DEDUP_REMOVED lines=46> */
[----:B------:R-:W-:-:S02]  /*57e0*/  UIADD3 UR4, UR8, 0x2, URZ ;  /* 0x0000000208047890 */ /* 0x000fc4000fffe03f */
[----:B------:R-:W-:Y:S01]  /*57f0*/  UIADD3 UR6, UR9, 0x2, URZ ;  /* 0x0000000209067890 */ /* 0x000fe2000fffe03f */
[----:B------:R-:W-:Y:S01]  /*5800*/  UMOV UR5, 0x40000040 ;  /* 0x4000004000057882 */ /* 0x000fe20000000000 */
[----:B------:R-:W-:Y:S01]  /*5810*/  UMOV UR7, 0x40000040 ;  /* 0x4000004000077882 */ /* 0x000fe20000000000 */
[----:B--2---:R-:W-:-:S06]  /*5820*/  WARPGROUP.ARRIVE ;  /* 0x00000000000079c5 */ /* 0x004fcc0000000000 */
[----:B------:R-:W-:Y:S03]  /*5830*/  QGMMA.64x256x32.F32.E4M3.E4M3 R100, gdesc[UR4], R100, gsb0 ;  /* 0x03e00000046479f3 */ /* 0x000fe60008000864 */
[----:B------:R-:W-:Y:S02]  /*5840*/  WARPGROUP.DEPBAR.LE gsb0, 0x0 ;  /* 0x00008000000079c5 */ /* 0x000fe40000010000 */
[----:B------:R-:W-:Y:S04]  /*5850*/  STL.64 [R1], R100 ;  /* 0x0000006401007387 */ /* 0x000fe80000100a00 */
        /* <DEDUP_REMOVED lines=63> */
[----:B-1----:R-:W2:Y:S04]  /*5c50*/  LDL.LU.64 R156, [R1+0x5e0] ;  /* 0x0005e000019c7983 */ /* 0x002ea80000300a00 */
[----:B------:R-:W3:Y:S04]  /*5c60*/  LDL.LU R154, [R1+0x5dc] ;  /* 0x0005dc00019a7983 */ /* 0x000ee80000300800 */
[----:B------:R-:W4:Y:S04]  /*5c70*/  LDL.LU R152, [R1+0x5d8] ;  /* 0x0005d80001987983 */ /* 0x000f280000300800 */
[----:B------:R-:W2:Y:S04]  /*5c80*/  LDL.LU.64 R150, [R1+0x5d0] ;  /* 0x0005d00001967983 */ /* 0x000ea80000300a00 */
        /* <DEDUP_REMOVED lines=24> */
[----:B------:R-:W2:Y:S01]  /*5e10*/  LDL.LU.64 R100, [R1+0x508] ;  /* 0x0005080001647983 */ /* 0x000ea20000300a00 */
[----:B------:R-:W-:Y:S01]  /*5e20*/  UIADD3 UR4, UR8, 0x202, URZ ;  /* 0x0000020208047890 */ /* 0x000fe2000fffe03f */
[----:B------:R-:W-:Y:S01]  /*5e30*/  UMOV UR5, 0x40000040 ;  /* 0x4000004000057882 */ /* 0x000fe20000000000 */
[----:B--2---:R-:W-:-:S07]  /*5e40*/  WARPGROUP.ARRIVE ;  /* 0x00000000000079c5 */ /* 0x004fce0000000000 */
[----:B------:R-:W-:Y:S03]  /*5e50*/  QGMMA.64x256x32.F32.E4M3.E4M3 R24, gdesc[UR4], R24, gsb0 ;  /* 0x03e00000041879f3 */ /* 0x000fe60008000818 */
        /* <DEDUP_REMOVED lines=65> */
[----:B-1----:R-:W2:Y:S04]  /*6270*/  LDL.LU.64 R24, [R1] ;  /* 0x0000000001187983 */ /* 0x002ea80000300a00 */
        /* <DEDUP_REMOVED lines=63> */
[----:B------:R-:W-:-:S02]  /*6670*/  UIADD3 UR4, UR8, 0x4, URZ ;  /* 0x0000000408047890 */ /* 0x000fc4000fffe03f */
[----:B------:R-:W-:Y:S01]  /*6680*/  UIADD3 UR6, UR9, 0x4, URZ ;  /* 0x0000000409067890 */ /* 0x000fe2000fffe03f */
[----:B------:R-:W-:Y:S01]  /*6690*/  UMOV UR5, 0x40000040 ;  /* 0x4000004000057882 */ /* 0x000fe20000000000 */
[----:B------:R-:W-:Y:S01]  /*66a0*/  UMOV UR7, 0x40000040 ;  /* 0x4000004000077882 */ /* 0x000fe20000000000 */
[----:B--2---:R-:W-:-:S06]  /*66b0*/  WARPGROUP.ARRIVE ;  /* 0x00000000000079c5 */ /* 0x004fcc0000000000 */
[----:B------:R-:W-:Y:S03]  /*66c0*/  QGMMA.64x256x32.F32.E4M3.E4M3 R24, gdesc[UR4], R24, gsb0 ;  /* 0x03e00000041879f3 */ /* 0x000fe60008000818 */
[----:B------:R-:W-:Y:S02]  /*66d0*/  WARPGROUP.DEPBAR.LE gsb0, 0x0 ;  /* 0x00008000000079c5 */ /* 0x000fe40000010000 */
        /* <DEDUP_REMOVED lines=64> */
[----:B------:R1:W-:Y:S01]  /*6ae0*/  STL [R1+0x80], R56 ;  /* 0x0000803801007387 */ /* 0x0003e20000100800 */
[----:B------:R-:W-:Y:S01]  /*6af0*/  MOV R178, R102 ;  /* 0x0000006600b27202 */ /* 0x000fe20000000f00 */
[----:B------:R-:W-:Y:S01]  /*6b00*/  IMAD.MOV.U32 R179, RZ, RZ, R103 ;  /* 0x000000ffffb37224 */ /* 0x000fe200078e0067 */
[----:B------:R-:W-:Y:S01]  /*6b10*/  MOV R176, R100 ;  /* 0x0000006400b07202 */ /* 0x000fe20000000f00 */
[----:B------:R-:W2:Y:S01]  /*6b20*/  LDL.LU.64 R150, [R1+0x500] ;  /* 0x0005000001967983 */ /* 0x000ea20000300a00 */
[----:B------:R-:W-:Y:S01]  /*6b30*/  IMAD.MOV.U32 R177, RZ, RZ, R101 ;  /* 0x000000ffffb17224 */ /* 0x000fe200078e0065 */
[----:B------:R-:W-:Y:S01]  /*6b40*/  MOV R174, R98 ;  /* 0x0000006200ae7202 */ /* 0x000fe20000000f00 */
[----:B------:R-:W-:Y:S01]  /*6b50*/  IMAD.MOV.U32 R175, RZ, RZ, R99 ;  /* 0x000000ffffaf7224 */ /* 0x000fe200078e0063 */
[----:B------:R-:W2:Y:S01]  /*6b60*/  LDL.LU.64 R148, [R1+0x4f8] ;  /* 0x0004f80001947983 */ /* 0x000ea20000300a00 */
        /* <DEDUP_REMOVED lines=52> */
[----:B------:R-:W-:-:S02]  /*6eb0*/  IMAD.MOV.U32 R19, RZ, RZ, R59 ;  /* 0x000000ffff137224 */ /* 0x000fc400078e003b */
[----:B------:R-:W-:Y:S01]  /*6ec0*/  IMAD.MOV.U32 R23, RZ, RZ, R57 ;  /* 0x000000ffff177224 */ /* 0x000fe200078e0039 */
        /* <DEDUP_REMOVED lines=32> */
[----:B-1----:R-:W2:Y:S04]  /*70d0*/  LDL.LU.64 R56, [R1+0x388] ;  /* 0x0003880001387983 */ /* 0x002ea80000300a00 */
        /* <DEDUP_REMOVED lines=17> */
[----:B------:R-:W-:-:S02]  /*71f0*/  UMOV UR5, 0x40000040 ;  /* 0x4000004000057882 */ /* 0x000fc40000000000 */
[----:B------:R-:W-:Y:S04]  /*7200*/  STL.64 [R1+0x2d8], R156 ;  /* 0x0002d89c01007387 */ /* 0x000fe80000100a00 */
[----:B---3--:R-:W-:Y:S04]  /*7210*/  STL [R1+0x2d4], R154 ;  /* 0x0002d49a01007387 */ /* 0x008fe80000100800 */
[----:B----4-:R-:W-:Y:S01]  /*7220*/  STL [R1+0x2d0], R152 ;  /* 0x0002d09801007387 */ /* 0x010fe20000100800 */
[----:B--2---:R-:W-:-:S06]  /*7230*/  WARPGROUP.ARRIVE ;  /* 0x00000000000079c5 */ /* 0x004fcc0000000000 */
        /* <DEDUP_REMOVED lines=97> */
[----:B------:R-:W-:Y:S01]  /*7850*/  UIADD3 UR4, UR8, 0x6, URZ ;  /* 0x0000000608047890 */ /* 0x000fe2000fffe03f */
[----:B------:R-:W-:Y:S01]  /*7860*/  MOV R227, R0 ;  /* 0x0000000000e37202 */ /* 0x000fe20000000f00 */
[----:B------:R-:W-:Y:S01]  /*7870*/  UIADD3 UR6, UR9, 0x6, URZ ;  /* 0x0000000609067890 */ /* 0x000fe2000fffe03f */
[----:B------:R1:W5:Y:S01]  /*7880*/  LDL.LU R23, [R1+0x300] ;  /* 0x0003000001177983 */ /* 0x0003620000300800 */
[----:B------:R-:W-:Y:S01]  /*7890*/  UMOV UR5, 0x40000040 ;  /* 0x4000004000057882 */ /* 0x000fe20000000000 */
[----:B------:R-:W-:-:S02]  /*78a0*/  UMOV UR7, 0x40000040 ;  /* 0x4000004000077882 */ /* 0x000fc40000000000 */
[----:B------:R1:W5:Y:S04]  /*78b0*/  LDL.LU R22, [R1+0x2fc] ;  /* 0x0002fc0001167983 */ /* 0x0003680000300800 */
[----:B------:R1:W5:Y:S04]  /*78c0*/  LDL.LU R19, [R1+0x2f8] ;  /* 0x0002f80001137983 */ /* 0x0003680000300800 */
[----:B------:R1:W5:Y:S04]  /*78d0*/  LDL.LU R18, [R1+0x2f4] ;  /* 0x0002f40001127983 */ /* 0x0003680000300800 */
[----:B------:R1:W5:Y:S04]  /*78e0*/  LDL.LU R17, [R1+0x2f0] ;  /* 0x0002f00001117983 */ /* 0x0003680000300800 */
[----:B------:R1:W5:Y:S04]  /*78f0*/  LDL.LU R16, [R1+0x2ec] ;  /* 0x0002ec0001107983 */ /* 0x0003680000300800 */
[----:B------:R1:W5:Y:S04]  /*7900*/  LDL.LU R6, [R1+0x2e8] ;  /* 0x0002e80001067983 */ /* 0x0003680000300800 */
[----:B------:R1:W5:Y:S04]  /*7910*/  LDL.LU R5, [R1+0x2e4] ;  /* 0x0002e40001057983 */ /* 0x0003680000300800 */
[----:B------:R1:W5:Y:S01]  /*7920*/  LDL.LU R4, [R1+0x2e0] ;  /* 0x0002e00001047983 */ /* 0x0003620000300800 */
        /* <DEDUP_REMOVED lines=67> */
[----:B--2---:R1:W5:Y:S04]  /*7d60*/  LDL.LU.64 R156, [R1+0x2d8] ;  /* 0x0002d800019c7983 */ /* 0x0043680000300a00 */
[----:B------:R1:W5:Y:S04]  /*7d70*/  LDL.LU R154, [R1+0x2d4] ;  /* 0x0002d400019a7983 */ /* 0x0003680000300800 */
[----:B------:R1:W5:Y:S04]  /*7d80*/  LDL.LU R152, [R1+0x2d0] ;  /* 0x0002d00001987983 */ /* 0x0003680000300800 */
        /* <DEDUP_REMOVED lines=28> */
[----:B------:R-:W-:-:S04]  /*7f50*/  UIADD3 UR9, UR41, 0x1, URZ ;  /* 0x0000000129097890 */ /* 0x000fc8000fffe03f */
[----:B------:R-:W-:Y:S01]  /*7f60*/  UISETP.NE.AND UP0, UPT, UR9, 0x4, UPT ;  /* 0x000000040900788c */ /* 0x000fe2000bf05270 */
[----:B------:R-:W-:-:S03]  /*7f70*/  UMOV UR8, 0x1 ;  /* 0x0000000100087882 */ /* 0x000fc60000000000 */
[----:B------:R-:W-:Y:S01]  /*7f80*/  USEL UR9, UR9, URZ, UP0 ;  /* 0x0000003f09097287 */ /* 0x000fe20008000000 */
[----:B--2---:R-:W-:-:S06]  /*7f90*/  WARPGROUP.ARRIVE ;  /* 0x00000000000079c5 */ /* 0x004fcc0000000000 */
[----:B------:R-:W-:Y:S01]  /*7fa0*/  QGMMA.64x256x32.F32.E4M3.E4M3 R24, gdesc[UR4], R24, gsb0 ;  /* 0x03e00000041879f3 */ /* 0x000fe20008000818 */
[----:B------:R-:W-:-:S04]  /*7fb0*/  USEL UR4, URZ, 0x1, UP0 ;  /* 0x000000013f047887 */ /* 0x000fc80008000000 */
[----:B------:R-:W-:-:S06]  /*7fc0*/  ULOP3.LUT UR4, UR42, UR4, URZ, 0x3c, !UPT ;  /* 0x000000042a047292 */ /* 0x000fcc000f8e3c3f */
[----:B-1----:R-:W-:Y:S01]  /*7fd0*/  IMAD.U32 R0, RZ, RZ, UR4 ;  /* 0x00000004ff007e24 */ /* 0x002fe2000f8e00ff */
[----:B------:R-:W-:-:S06]  /*7fe0*/  WARPGROUP.DEPBAR.LE gsb0, 0x0 ;  /* 0x00008000000079c5 */ /* 0x000fcc0000010000 */
.L_x_34:
[----:B------:R-:W-:-:S04]  /*7ff0*/  UISETP.LT.AND UP0, UPT, UR10, 0x1, UPT ;  /* 0x000000010a00788c */ /* 0x000fc8000bf01270 */
[----:B------:R-:W-:-:S04]  /*8000*/  USEL UR4, UR10, 0x1, UP0 ;  /* 0x000000010a047887 */ /* 0x000fc80008000000 */
[----:B------:R-:W-:-:S04]  /*8010*/  UIADD3 UR10, UR10, -UR4, URZ ;  /* 0x800000040a0a7290 */ /* 0x000fc8000fffe03f */
[----:B------:R-:W-:-:S06]  /*8020*/  UISETP.GE.AND UP0, UPT, UR10, 0x1, UPT ;  /* 0x000000010a00788c */ /* 0x000fcc000bf06270 */
[----:B------:R-:W-:-:S13]  /*8030*/  PLOP3.LUT P0, PT, PT, PT, UP0, 0x80, 0x0 ;  /* 0x000000000000781c */ /* 0x000fda0003f0f008 */
[----:B------:R-:W-:Y:S05]  /*8040*/  @!P0 BRA `(.L_x_39) ;  /* 0x0000004400688947 */ /* 0x000fea0003800000 */
[----:B------:R-:W-:Y:S01]  /*8050*/  MOV R2, UR10 ;  /* 0x0000000a00027c02 */ /* 0x000fe20008000f00 */
[----:B------:R-:W-:-:S06]  /*8060*/  UMOV UR11, UR41 ;  /* 0x00000029000b7c82 */ /* 0x000fcc0008000000 */
.L_x_46:
[----:B------:R-:W-:-:S06]  /*8070*/  UISETP.NE.AND UP0, UPT, UR48, 0x3, UPT ;  /* 0x000000033000788c */ /* 0x000fcc000bf05270 */
[----:B------:R-:W-:-:S13]  /*8080*/  PLOP3.LUT P1, PT, PT, PT, UP0, 0x80, 0x0 ;  /* 0x000000000000781c */ /* 0x000fda0003f2f008 */
[----:B------:R-:W-:Y:S05]  /*8090*/  @!P1 BRA `(.L_x_40) ;  /* 0x0000000000049947 */ /* 0x000fea0003800000 */
[----:B------:R-:W-:Y:S01]  /*80a0*/  BPT.TRAP 0x1 ;  /* 0x000000040000795c */ /* 0x000fe20000300000 */
.L_x_40:
[----:B------:R-:W-:Y:S01]  /*80b0*/  ULEA UR4, UR9, UR50, 0x3 ;  /* 0x0000003209047291 */ /* 0x000fe2000f8e183f */
[----:B------:R-:W-:-:S08]  /*80c0*/  SHF.L.U32 R3, R0, 0x1f, RZ ;  /* 0x0000001f00037819 */ /* 0x000fd000000006ff */
[----:B------:R1:W3:Y:S01]  /*80d0*/  SYNCS.PHASECHK.TRANS64.TRYWAIT P0, [UR4+0x34480], R3 ;  /* 0x03448003ff0075a7 */ /* 0x0002e20008000144 */
[----:B------:R-:W-:Y:S05]  /*80e0*/  @!P1 BRA `(.L_x_41) ;  /* 0x0000000000049947 */ /* 0x000fea0003800000 */
[----:B------:R-:W-:Y:S01]  /*80f0*/  BPT.TRAP 0x1 ;  /* 0x000000040000795c */ /* 0x000fe20000300000 */
.L_x_41:
[----:B---3--:R-:W-:Y:S05]  /*8100*/  @P0 BRA `(.L_x_42) ;  /* 0x0000000000080947 */ /* 0x008fea0003800000 */
[----:B------:R-:W3:Y:S02]  /*8110*/  SYNCS.PHASECHK.TRANS64.TRYWAIT P0, [UR4+0x34480], R3 ;  /* 0x03448003ff0075a7 */ /* 0x000ee40008000144 */
[----:B---3--:R-:W-:Y:S05]  /*8120*/  @!P0 BRA `(.L_x_43) ;  /* 0x0000011c00148947 */ /* 0x008fea0003800000 */
.L_x_42:
        /* <DEDUP_REMOVED lines=64> */
[----:B----4-:R-:W4:Y:S04]  /*8530*/  LDL.LU.64 R24, [R1] ;  /* 0x0000000001187983 */ /* 0x010f280000300a00 */
[----:B------:R-:W4:Y:S04]  /*8540*/  LDL.LU.64 R26, [R1+0x8] ;  /* 0x00000800011a7983 */ /* 0x000f280000300a00 */
        /* <DEDUP_REMOVED lines=61> */
[----:B------:R-:W4:Y:S01]  /*8920*/  LDL.LU.64 R150, [R1+0x1f8] ;  /* 0x0001f80001967983 */ /* 0x000f220000300a00 */
[----:B------:R-:W-:-:S02]  /*8930*/  UIADD3 UR5, UR50, 0x10000, URZ ;  /* 0x0001000032057890 */ /* 0x000fc4000fffe03f */
[----:B------:R-:W-:Y:S01]  /*8940*/  USHF.R.U32.HI UR4, URZ, 0x4, UR50 ;  /* 0x000000043f047899 */ /* 0x000fe20008011632 */
[----:B-----5:R-:W-:Y:S01]  /*8950*/  STL [R1+0x308], R23 ;  /* 0x0003081701007387 */ /* 0x020fe20000100800 */
[----:B------:R-:W-:Y:S02]  /*8960*/  USHF.R.U32.HI UR5, URZ, 0x4, UR5 ;  /* 0x000000043f057899 */ /* 0x000fe40008011605 */
[----:B------:R-:W-:Y:S01]  /*8970*/  ULOP3.LUT UR4, UR4, 0x3fff, URZ, 0xc0, !UPT ;  /* 0x00003fff04047892 */ /* 0x000fe2000f8ec03f */
[----:B------:R-:W-:Y:S01]  /*8980*/  STL [R1+0x304], R22 ;  /* 0x0003041601007387 */ /* 0x000fe20000100800 */
[----:B------:R-:W-:Y:S02]  /*8990*/  ULOP3.LUT UR5, UR5, 0x3fff, URZ, 0xc0, !UPT ;  /* 0x00003fff05057892 */ /* 0x000fe4000f8ec03f */
[----:B------:R-:W-:Y:S01]  /*89a0*/  ULOP3.LUT UR4, UR4, 0x10000, URZ, 0xfc, !UPT ;  /* 0x0001000004047892 */ /* 0x000fe2000f8efc3f */
[----:B------:R-:W-:Y:S01]  /*89b0*/  STL [R1+0x300], R19 ;  /* 0x0003001301007387 */ /* 0x000fe20000100800 */
[----:B------:R-:W-:-:S02]  /*89c0*/  ULOP3.LUT UR5, UR5, 0x10000, URZ, 0xfc, !UPT ;  /* 0x0001000005057892 */ /* 0x000fc4000f8efc3f */
[----:B------:R-:W-:Y:S01]  /*89d0*/  UISETP.NE.U32.AND UP0, UPT, UR8, URZ, UPT ;  /* 0x0000003f0800728c */ /* 0x000fe2000bf05070 */
[----:B------:R-:W-:Y:S01]  /*89e0*/  STL [R1+0x2fc], R18 ;  /* 0x0002fc1201007387 */ /* 0x000fe20000100800 */
[----:B------:R-:W-:Y:S02]  /*89f0*/  ULEA UR12, UR9, UR4, 0xa ;  /* 0x00000004090c7291 */ /* 0x000fe4000f8e503f */
[----:B------:R-:W-:Y:S01]  /*8a00*/  ULEA UR13, UR9, UR5, 0xb ;  /* 0x00000005090d7291 */ /* 0x000fe2000f8e583f */
[----:B------:R-:W-:Y:S01]  /*8a10*/  STL [R1+0x2f8], R17 ;  /* 0x0002f81101007387 */ /* 0x000fe20000100800 */
[----:B------:R-:W-:Y:S01]  /*8a20*/  UMOV UR7, 0x40000040 ;  /* 0x4000004000077882 */ /* 0x000fe20000000000 */
[----:B------:R-:W-:Y:S02]  /*8a30*/  UMOV UR5, 0x40000040 ;  /* 0x4000004000057882 */ /* 0x000fe40000000000 */
[----:B------:R-:W-:Y:S01]  /*8a40*/  UMOV UR4, UR12 ;  /* 0x0000000c00047c82 */ /* 0x000fe20008000000 */
[----:B------:R-:W-:Y:S01]  /*8a50*/  STL [R1+0x2f4], R16 ;  /* 0x0002f41001007387 */ /* 0x000fe20000100800 */
[----:B------:R-:W-:-:S03]  /*8a60*/  UMOV UR6, UR13 ;  /* 0x0000000d00067c82 */ /* 0x000fc60008000000 */
[----:B------:R-:W-:Y:S04]  /*8a70*/  STL [R1+0x2f0], R6 ;  /* 0x0002f00601007387 */ /* 0x000fe80000100800 */
[----:B------:R-:W-:Y:S04]  /*8a80*/  STL [R1+0x2ec], R5 ;  /* 0x0002ec0501007387 */ /* 0x000fe80000100800 */
[----:B------:R-:W-:Y:S04]  /*8a90*/  STL [R1+0x2e8], R4 ;  /* 0x0002e80401007387 */ /* 0x000fe80000100800 */
[----:B------:R1:W-:Y:S04]  /*8aa0*/  STL [R1+0x2e4], R2 ;  /* 0x0002e40201007387 */ /* 0x0003e80000100800 */
[----:B------:R2:W-:Y:S01]  /*8ab0*/  STL [R1+0x2e0], R0 ;  /* 0x0002e00001007387 */ /* 0x0005e20000100800 */
[----:B----4-:R-:W-:-:S06]  /*8ac0*/  WARPGROUP.ARRIVE ;  /* 0x00000000000079c5 */ /* 0x010fcc0000000000 */
[----:B------:R-:W-:Y:S03]  /*8ad0*/  QGMMA.64x256x32.F32.E4M3.E4M3 R24, gdesc[UR4], R24, UP0, gsb0 ;  /* 0x03e00000041879f3 */ /* 0x000fe6000b800818 */
[----:B------:R-:W-:Y:S02]  /*8ae0*/  WARPGROUP.DEPBAR.LE gsb0, 0x0 ;  /* 0x00008000000079c5 */ /* 0x000fe40000010000 */
[----:B------:R-:W-:Y:S01]  /*8af0*/  STL.64 [R1], R24 ;  /* 0x0000001801007387 */ /* 0x000fe20000100a00 */
[----:B-1----:R-:W-:Y:S01]  /*8b00*/  MOV R2, R150 ;  /* 0x0000009600027202 */ /* 0x002fe20000000f00 */
[----:B--2---:R-:W-:Y:S01]  /*8b10*/  IMAD.MOV.U32 R0, RZ, RZ, R151 ;  /* 0x000000ffff007224 */ /* 0x004fe200078e0097 */
[----:B------:R-:W-:Y:S01]  /*8b20*/  MOV R4, R148 ;  /* 0x0000009400047202 */ /* 0x000fe20000000f00 */
[----:B------:R-:W-:Y:S01]  /*8b30*/  STL.64 [R1+0x8], R26 ;  /* 0x0000081a01007387 */ /* 0x000fe20000100a00 */
[----:B---3--:R-:W-:Y:S01]  /*8b40*/  IMAD.MOV.U32 R3, RZ, RZ, R149 ;  /* 0x000000ffff037224 */ /* 0x008fe200078e0095 */
        /* <DEDUP_REMOVED lines=173> */
[----:B------:R-:W-:Y:S04]  /*9620*/  STL [R1+0x5e4], R154 ;  /* 0x0005e49a01007387 */ /* 0x000fe80000100800 */
[----:B------:R-:W-:Y:S01]  /*9630*/  STL [R1+0x5e0], R152 ;  /* 0x0005e09801007387 */ /* 0x000fe20000100800 */
[----:B--2---:R-:W-:-:S06]  /*9640*/  WARPGROUP.ARRIVE ;  /* 0x00000000000079c5 */ /* 0x004fcc0000000000 */
[----:B------:R-:W-:Y:S03]  /*9650*/  QGMMA.64x256x32.F32.E4M3.E4M3 R24, gdesc[UR4], R24, UP0, gsb0 ;  /* 0x03e00000041879f3 */ /* 0x000fe6000b800818 */
        /* <DEDUP_REMOVED lines=106> */
[----:B------:R-:W-:-:S02]  /*9d00*/  UIADD3 UR4, UR12, 0x2, URZ ;  /* 0x000000020c047890 */ /* 0x000fc4000fffe03f */
[----:B------:R-:W-:Y:S01]  /*9d10*/  UIADD3 UR6, UR13, 0x2, URZ ;  /* 0x000000020d067890 */ /* 0x000fe2000fffe03f */
[----:B------:R-:W-:Y:S01]  /*9d20*/  UMOV UR5, 0x40000040 ;  /* 0x4000004000057882 */ /* 0x000fe20000000000 */
[----:B------:R-:W-:Y:S01]  /*9d30*/  UMOV UR7, 0x40000040 ;  /* 0x4000004000077882 */ /* 0x000fe20000000000 */
[----:B--2---:R-:W-:-:S06]  /*9d40*/  WARPGROUP.ARRIVE ;  /* 0x00000000000079c5 */ /* 0x004fcc0000000000 */
[----:B------:R-:W-:Y:S03]  /*9d50*/  QGMMA.64x256x32.F32.E4M3.E4M3 R100, gdesc[UR4], R100, UP0, gsb0 ;  /* 0x03e00000046479f3 */ /* 0x000fe6000b800864 */
        /* <DEDUP_REMOVED lines=246> */
[----:B------:R-:W-:Y:S01]  /*acc0*/  STL.64 [R1+0x60], R48 ;  /* 0x0000603001007387 */ /* 0x000fe20000100a00 */
[----:B------:R-:W-:-:S03]  /*acd0*/  IMAD.MOV.U32 R7, RZ, RZ, R150 ;  /* 0x000000ffff077224 */ /* 0x000fc600078e0096 */
[----:B------:R-:W-:Y:S01]  /*ace0*/  STL.64 [R1+0x68], R50 ;  /* 0x0000683201007387 */ /* 0x000fe20000100a00 */
[----:B------:R-:W-:-:S03]  /*acf0*/  MOV R3, R151 ;  /* 0x0000009700037202 */ /* 0x000fc60000000f00 */
[----:B------:R-:W-:Y:S01]  /*ad00*/  STL.64 [R1+0x70], R52 ;  /* 0x0000703401007387 */ /* 0x000fe20000100a00 */
[----:B------:R-:W-:Y:S01]  /*ad10*/  IMAD.MOV.U32 R9, RZ, RZ, R148 ;  /* 0x000000ffff097224 */ /* 0x000fe200078e0094 */
[----:B------:R-:W-:Y:S02]  /*ad20*/  MOV R8, R149 ;  /* 0x0000009500087202 */ /* 0x000fe40000000f00 */
[----:B------:R-:W-:Y:S01]  /*ad30*/  STL.64 [R1+0x78], R54 ;  /* 0x0000783601007387 */ /* 0x000fe20000100a00 */
[----:B------:R-:W-:Y:S01]  /*ad40*/  IMAD.MOV.U32 R11, RZ, RZ, R146 ;  /* 0x000000ffff0b7224 */ /* 0x000fe200078e0092 */
[----:B------:R-:W-:Y:S02]  /*ad50*/  MOV R10, R147 ;  /* 0x00000093000a7202 */ /* 0x000fe40000000f00 */
[----:B------:R1:W-:Y:S01]  /*ad60*/  STL [R1+0x80], R56 ;  /* 0x0000803801007387 */ /* 0x0003e20000100800 */
[----:B------:R-:W-:Y:S01]  /*ad70*/  IMAD.MOV.U32 R13, RZ, RZ, R144 ;  /* 0x000000ffff0d7224 */ /* 0x000fe200078e0090 */
[----:B------:R-:W-:-:S02]  /*ad80*/  MOV R12, R145 ;  /* 0x00000091000c7202 */ /* 0x000fc40000000f00 */
[----:B------:R-:W2:Y:S01]  /*ad90*/  LDL.LU.64 R150, [R1+0x508] ;  /* 0x0005080001967983 */ /* 0x000ea20000300a00 */
[----:B------:R-:W-:Y:S01]  /*ada0*/  IMAD.MOV.U32 R15, RZ, RZ, R142 ;  /* 0x000000ffff0f7224 */ /* 0x000fe200078e008e */
[----:B------:R-:W-:Y:S02]  /*adb0*/  MOV R14, R143 ;  /* 0x0000008f000e7202 */ /* 0x000fe40000000f00 */
[----:B------:R-:W2:Y:S01]  /*adc0*/  LDL.LU.64 R148, [R1+0x500] ;  /* 0x0005000001947983 */ /* 0x000ea20000300a00 */
[----:B------:R-:W-:Y:S01]  /*add0*/  IMAD.MOV.U32 R21, RZ, RZ, R140 ;  /* 0x000000ffff157224 */ /* 0x000fe200078e008c */
[----:B------:R-:W-:Y:S02]  /*ade0*/  MOV R20, R141 ;  /* 0x0000008d00147202 */ /* 0x000fe40000000f00 */
[----:B------:R-:W2:Y:S01]  /*adf0*/  LDL.LU.64 R146, [R1+0x4f8] ;  /* 0x0004f80001927983 */ /* 0x000ea20000300a00 */
        /* <DEDUP_REMOVED lines=123> */
[----:B------:R-:W-:-:S03]  /*b5b0*/  MOV R23, R57 ;  /* 0x0000003900177202 */ /* 0x000fc60000000f00 */
        /* <DEDUP_REMOVED lines=121> */
[----:B------:R-:W-:Y:S01]  /*bd50*/  UIADD3 UR4, UR12, 0x6, URZ ;  /* 0x000000060c047890 */ /* 0x000fe2000fffe03f */
[----:B------:R-:W-:Y:S01]  /*bd60*/  IMAD.MOV.U32 R227, RZ, RZ, R3 ;  /* 0x000000ffffe37224 */ /* 0x000fe200078e0003 */
        /* <DEDUP_REMOVED lines=115> */
[----:B-1----:R-:W-:Y:S05]  /*c4a0*/  @!P1 BRA `(.L_x_44) ;  /* 0x0000000000049947 */ /* 0x002fea0003800000 */
[----:B------:R-:W-:Y:S01]  /*c4b0*/  BPT.TRAP 0x1 ;  /* 0x000000040000795c */ /* 0x000fe20000300000 */
.L_x_44:
[----:B------:R-:W-:Y:S02]  /*c4c0*/  UISETP.GT.U32.AND UP0, UPT, UR40, 0x1, UPT ;  /* 0x000000012800788c */ /* 0x000fe4000bf04070 */
[----:B------:R-:W-:-:S04]  /*c4d0*/  ULEA UR4, UR11, UR50, 0x3 ;  /* 0x000000320b047291 */ /* 0x000fc8000f8e183f */
[----:B------:R-:W-:Y:S01]  /*c4e0*/  UIADD3 UR4, UR4, 0x344a0, URZ ;  /* 0x000344a004047890 */ /* 0x000fe2000fffe03f */
[----:B------:R-:W-:-:S03]  /*c4f0*/  PLOP3.LUT P0, PT, PT, PT, UP0, 0x80, 0x0 ;  /* 0x000000000000781c */ /* 0x000fc60003f0f008 */
[----:B------:R-:W-:-:S09]  /*c500*/  UPRMT UR4, URZ, 0x654, UR4 ;  /* 0x000006543f047896 */ /* 0x000fd20008000004 */
[----:B------:R-:W-:Y:S01]  /*c510*/  SYNCS.ARRIVE.TRANS64.RED.A1T0 RZ, [UR4], RZ ;  /* 0x000000ffffff79a7 */ /* 0x000fe20008100404 */
[----:B------:R-:W-:Y:S05]  /*c520*/  @P0 BRA `(.L_x_45) ;  /* 0x0000000000040947 */ /* 0x000fea0003800000 */
[----:B------:R-:W-:Y:S01]  /*c530*/  BPT.TRAP 0x1 ;  /* 0x000000040000795c */ /* 0x000fe20000300000 */
.L_x_45:
[----:B------:R-:W-:Y:S01]  /*c540*/  UIADD3 UR9, UR9, 0x1, URZ ;  /* 0x0000000109097890 */ /* 0x000fe2000fffe03f */
[C---:B-----5:R-:W-:Y:S01]  /*c550*/  ISETP.GT.AND P0, PT, R2.reuse, 0x1, PT ;  /* 0x000000010200780c */ /* 0x060fe20003f04270 */
[----:B------:R-:W-:Y:S01]  /*c560*/  UIADD3 UR11, UR11, 0x1, URZ ;  /* 0x000000010b0b7890 */ /* 0x000fe2000fffe03f */
[----:B------:R-:W-:Y:S01]  /*c570*/  IADD3 R2, R2, -0x1, RZ ;  /* 0xffffffff02027810 */ /* 0x000fe20007ffe0ff */
[----:B------:R-:W-:Y:S02]  /*c580*/  UISETP.NE.AND UP0, UPT, UR9, 0x4, UPT ;  /* 0x000000040900788c */ /* 0x000fe4000bf05270 */
[----:B------:R-:W-:Y:S02]  /*c590*/  UISETP.NE.AND UP1, UPT, UR11, 0x4, UPT ;  /* 0x000000040b00788c */ /* 0x000fe4000bf25270 */
[----:B------:R-:W-:Y:S02]  /*c5a0*/  USEL UR4, URZ, 0x1, UP0 ;  /* 0x000000013f047887 */ /* 0x000fe40008000000 */
[----:B------:R-:W-:-:S02]  /*c5b0*/  USEL UR9, UR9, URZ, UP0 ;  /* 0x0000003f09097287 */ /* 0x000fc40008000000 */
[----:B------:R-:W-:Y:S02]  /*c5c0*/  USEL UR11, UR11, URZ, UP1 ;  /* 0x0000003f0b0b7287 */ /* 0x000fe40008800000 */
[----:B------:R-:W-:Y:S01]  /*c5d0*/  LOP3.LUT R0, R0, UR4, RZ, 0x3c, !PT ;  /* 0x0000000400007c12 */ /* 0x000fe2000f8e3cff */
[----:B------:R-:W-:Y:S09]  /*c5e0*/  @P0 BRA `(.L_x_46) ;  /* 0xffffffb800a00947 */ /* 0x000ff2000383ffff */
.L_x_39:
[----:B-----5:R-:W-:Y:S01]  /*c5f0*/  ISETP.GE.AND P0, PT, R4, 0x1, PT ;  /* 0x000000010400780c */ /* 0x020fe20003f06270 */
[----:B------:R-:W-:-:S04]  /*c600*/  IMAD.U32 R0, RZ, RZ, UR55 ;  /* 0x00000037ff007e24 */ /* 0x000fc8000f8e00ff */
[----:B------:R1:W-:Y:S08]  /*c610*/  SYNCS.ARRIVE.TRANS64.A1T0 RZ, [R0+UR51], RZ ;  /* 0x000000ff00ff79a7 */ /* 0x0003f00008100033 */
[----:B-1----:R-:W-:Y:S05]  /*c620*/  @!P0 BRA `(.L_x_47) ;  /* 0x0000000000388947 */ /* 0x002fea0003800000 */
[----:B------:R-:W-:-:S06]  /*c630*/  UISETP.NE.AND UP0, UPT, UR48, 0x3, UPT ;  /* 0x000000033000788c */ /* 0x000fcc000bf05270 */
[----:B------:R-:W-:-:S13]  /*c640*/  PLOP3.LUT P0, PT, PT, PT, UP0, 0x80, 0x0 ;  /* 0x000000000000781c */ /* 0x000fda0003f0f008 */
[----:B------:R-:W-:Y:S05]  /*c650*/  @!P0 BRA `(.L_x_48) ;  /* 0x0000000000048947 */ /* 0x000fea0003800000 */
[----:B------:R-:W-:Y:S01]  /*c660*/  BPT.TRAP 0x1 ;  /* 0x000000040000795c */ /* 0x000fe20000300000 */
.L_x_48:
[----:B------:R-:W-:Y:S02]  /*c670*/  UIADD3 UR10, UR10, UR41, URZ ;  /* 0x000000290a0a7290 */ /* 0x000fe4000fffe03f */
[----:B------:R-:W-:Y:S02]  /*c680*/  UISETP.GT.U32.AND UP0, UPT, UR40, 0x1, UPT ;  /* 0x000000012800788c */ /* 0x000fe4000bf04070 */
[----:B------:R-:W-:-:S04]  /*c690*/  USHF.L.U32 UR10, UR10, 0x3, URZ ;  /* 0x000000030a0a7899 */ /* 0x000fc8000800063f */
[----:B------:R-:W-:Y:S01]  /*c6a0*/  ULOP3.LUT UR10, UR10, 0x18, URZ, 0xc0, !UPT ;  /* 0x000000180a0a7892 */ /* 0x000fe2000f8ec03f */
[----:B------:R-:W-:-:S03]  /*c6b0*/  PLOP3.LUT P0, PT, PT, PT, UP0, 0x80, 0x0 ;  /* 0x000000000000781c */ /* 0x000fc60003f0f008 */
[----:B------:R-:W-:-:S04]  /*c6c0*/  UIADD3 UR10, UR50, 0x344a0, UR10 ;  /* 0x000344a0320a7890 */ /* 0x000fc8000fffe00a */
[----:B------:R-:W-:-:S09]  /*c6d0*/  UPRMT UR10, URZ, 0x654, UR10 ;  /* 0x000006543f0a7896 */ /* 0x000fd2000800000a */
[----:B------:R-:W-:Y:S01]  /*c6e0*/  SYNCS.ARRIVE.TRANS64.RED.A1T0 RZ, [UR10], RZ ;  /* 0x000000ffffff79a7 */ /* 0x000fe2000810040a */
[----:B------:R-:W-:Y:S05]  /*c6f0*/  @P0 BRA `(.L_x_47) ;  /* 0x0000000000040947 */ /* 0x000fea0003800000 */
[----:B------:R-:W-:Y:S01]  /*c700*/  BPT.TRAP 0x1 ;  /* 0x000000040000795c */ /* 0x000fe20000300000 */
.L_x_47:
[----:B------:R-:W-:Y:S02]  /*c710*/  SHF.L.U32 R0, R152, 0x1f, RZ ;  /* 0x0000001f98007819 */ /* 0x000fe400000006ff */
[----:B------:R-:W-:Y:S02]  /*c720*/  R2UR UR4, R4 ;  /* 0x00000000040472ca */ /* 0x000fe400000e0000 */
[----:B------:R-:W1:Y:S11]  /*c730*/  SYNCS.PHASECHK.TRANS64.TRYWAIT P0, [R6+UR47+0x10], R0 ;  /* 0x00001000060075a7 */ /* 0x000e76000800016f */
[----:B------:R-:W-:-:S04]  /*c740*/  UIADD3 UR4, UR4, 0x7f, URZ ;  /* 0x0000007f04047890 */ /* 0x000fc8000fffe03f */
[----:B------:R-:W-:-:S04]  /*c750*/  USHF.R.S32.HI UR5, URZ, 0x1f, UR4 ;  /* 0x0000001f3f057899 */ /* 0x000fc80008011404 */
[----:B------:R-:W-:-:S04]  /*c760*/  ULEA.HI UR5, UR5, UR4, URZ, 0x7 ;  /* 0x0000000405057291 */ /* 0x000fc8000f8f383f */
[----:B------:R-:W-:Y:S01]  /*c770*/  USHF.R.S32.HI UR5, URZ, 0x7, UR5 ;  /* 0x000000073f057899 */ /* 0x000fe20008011405 */
[----:B-1----:R-:W-:Y:S11]  /*c780*/  @!P0 BRA `(.L_x_49) ;  /* 0x000000d400948947 */ /* 0x002ff60003800000 */
.L_x_360:
[----:B------:R-:W-:Y:S01]  /*c790*/  UIADD3 UR41, UR5, UR41, URZ ;  /* 0x0000002905297290 */ /* 0x000fe2000fffe03f */
[----:B------:R-:W-:-:S03]  /*c7a0*/  LOP3.LUT P0, RZ, R5, 0xff, RZ, 0xc0, !PT ;  /* 0x000000ff05ff7812 */ /* 0x000fc6000780c0ff */
[----:B------:R-:W-:Y:S02]  /*c7b0*/  USHF.R.U32.HI UR4, URZ, 0x2, UR41 ;  /* 0x000000023f047899 */ /* 0x000fe40008011629 */
[----:B------:R-:W-:Y:S02]  /*c7c0*/  UISETP.GT.U32.AND UP0, UPT, UR41, 0x3, UPT ;  /* 0x000000032900788c */ /* 0x000fe4000bf04070 */
[----:B------:R-:W-:Y:S02]  /*c7d0*/  ULOP3.LUT UR4, UR4, 0x1, URZ, 0xc0, !UPT ;  /* 0x0000000104047892 */ /* 0x000fe4000f8ec03f */
[----:B------:R-:W-:Y:S02]  /*c7e0*/  UISETP.LT.U32.AND UP0, UPT, UR5, 0x4, UP0 ;  /* 0x000000040500788c */ /* 0x000fe40008701070 */
[----:B------:R-:W-:Y:S02]  /*c7f0*/  UISETP.NE.U32.AND UP1, UPT, UR4, 0x1, UPT ;  /* 0x000000010400788c */ /* 0x000fe4000bf25070 */
[----:B------:R-:W-:-:S02]  /*c800*/  ULOP3.LUT UR41, UR41, 0x3, URZ, 0xc0, !UPT ;  /* 0x0000000329297892 */ /* 0x000fc4000f8ec03f */
[----:B------:R-:W-:Y:S02]  /*c810*/  UISETP.GT.U32.AND UP1, UPT, UR5, 0x3, !UP1 ;  /* 0x000000030500788c */ /* 0x000fe4000cf24070 */
[----:B------:R-:W-:Y:S02]  /*c820*/  USEL UR5, URZ, 0x1, !UP0 ;  /* 0x000000013f057887 */ /* 0x000fe4000c000000 */
[----:B------:R-:W-:-:S04]  /*c830*/  USEL UR4, URZ, 0x1, !UP1 ;  /* 0x000000013f047887 */ /* 0x000fc8000c800000 */
[----:B------:R-:W-:Y:S01]  /*c840*/  ULOP3.LUT UR42, UR4, UR42, UR5, 0x96, !UPT ;  /* 0x0000002a042a7292 */ /* 0x000fe2000f8e9605 */
[----:B------:R-:W-:Y:S11]  /*c850*/  @!P0 BRA `(.L_x_50) ;  /* 0x00000000000c8947 */ /* 0x000ff60003800000 */
[----:B------:R-:W-:-:S04]  /*c860*/  DEPBAR {5,4,3,2,1,0} ;  /* 0x0000003f0000791a */ /* 0x000fc80000000000 */
[----:B------:R3:W-:Y:S02]  /*c870*/  UTMACCTL.IV [UR36] ;  /* 0x00000000240079b9 */ /* 0x0007e40008000000 */
[----:B---3--:R-:W-:Y:S01]  /*c880*/  NOP ;  /* 0x0000000000007918 */ /* 0x008fe20000000000 */
.L_x_50:
[----:B------:R-:W-:Y:S01]  /*c890*/  UIADD3 UR4, UR50, 0x30000, URZ ;  /* 0x0003000032047890 */ /* 0x000fe2000fffe03f */
[----:B------:R-:W-:Y:S02]  /*c8a0*/  R2UR UR45, R16 ;  /* 0x00000000102d72ca */ /* 0x000fe400000e0000 */
[----:B------:R-:W-:Y:S01]  /*c8b0*/  R2UR UR46, R17 ;  /* 0x00000000112e72ca */ /* 0x000fe200000e0000 */
[----:B------:R-:W-:-:S06]  /*c8c0*/  ULOP3.LUT UP0, URZ, UR4, 0x3ff, URZ, 0xc0, !UPT ;  /* 0x000003ff043f7892 */ /* 0x000fcc000f80c03f */
[----:B------:R-:W-:-:S04]  /*c8d0*/  PLOP3.LUT P0, PT, PT, PT, UP0, 0x80, 0x0 ;  /* 0x000000000000781c */ /* 0x000fc80003f0f008 */
[----:B------:R-:W-:Y:S02]  /*c8e0*/  USHF.L.U32 UR45, UR45, 0x7, URZ ;  /* 0x000000072d2d7899 */ /* 0x000fe4000800063f */
[----:B------:R-:W-:-:S07]  /*c8f0*/  USHF.L.U32 UR46, UR46, 0x8, URZ ;  /* 0x000000082e2e7899 */ /* 0x000fce000800063f */
[----:B------:R-:W-:Y:S05]  /*c900*/  @!P0 BRA `(.L_x_51) ;  /* 0x00000000007c8947 */ /* 0x000fea0003800000 */
[----:B------:R-:W-:Y:S01]  /*c910*/  MOV R16, 0x0 ;  /* 0x0000000000107802 */ /* 0x000fe20000000f00 */
[----:B------:R-:W-:Y:S01]  /*c920*/  ULDC.64 UR4, c[0x4][0x68] ;  /* 0x01001a0000047ab9 */ /* 0x000fe20000000a00 */
[----:B------:R-:W-:Y:S01]  /*c930*/  ULDC.64 UR6, c[0x4][0x70] ;  /* 0x01001c0000067ab9 */ /* 0x000fe20000000a00 */
[----:B------:R-:W-:Y:S01]  /*c940*/  ULDC.64 UR8, c[0x4][0x8] ;  /* 0x0100020000087ab9 */ /* 0x000fe20000000a00 */
[----:B-1----:R1:W3:Y:S01]  /*c950*/  LDC.64 R2, c[0x4][R16] ;  /* 0x0100000010027b82 */ /* 0x0022e20000000a00 */
[----:B------:R-:W-:Y:S01]  /*c960*/  MOV R4, UR4 ;  /* 0x0000000400047c02 */ /* 0x000fe20008000f00 */
[----:B------:R-:W-:Y:S01]  /*c970*/  IMAD.U32 R5, RZ, RZ, UR5 ;  /* 0x00000005ff057e24 */ /* 0x000fe2000f8e00ff */
[----:B------:R-:W-:Y:S01]  /*c980*/  MOV R6, UR6 ;  /* 0x0000000600067c02 */ /* 0x000fe20008000f00 */
[----:B------:R-:W-:Y:S01]  /*c990*/  IMAD.U32 R7, RZ, RZ, UR7 ;  /* 0x00000007ff077e24 */ /* 0x000fe2000f8e00ff */
[----:B------:R-:W-:Y:S01]  /*c9a0*/  MOV R10, UR8 ;  /* 0x00000008000a7c02 */ /* 0x000fe20008000f00 */
[----:B------:R-:W-:Y:S01]  /*c9b0*/  IMAD.U32 R11, RZ, RZ, UR9 ;  /* 0x00000009ff0b7e24 */ /* 0x000fe2000f8e00ff */
[----:B------:R-:W-:Y:S01]  /*c9c0*/  MOV R8, 0x70 ;  /* 0x0000007000087802 */ /* 0x000fe20000000f00 */
[----:B------:R-:W-:Y:S01]  /*c9d0*/  IMAD.MOV.U32 R12, RZ, RZ, 0x1 ;  /* 0x00000001ff0c7424 */ /* 0x000fe200078e00ff */
[----:B-1----:R-:W-:-:S07]  /*c9e0*/  MOV R13, RZ ;  /* 0x000000ff000d7202 */ /* 0x002fce0000000f00 */
[----:B------:R-:W-:-:S07]  /*c9f0*/  LEPC R20, `(.L_x_52) ;  /* 0x000000001014794e */ /* 0x000fce0000000000 */
[----:B--23--:R-:W-:Y:S05]  /*ca00*/  CALL.ABS.NOINC R2 ;  /* 0x0000000002007343 */ /* 0x00cfea0003c00000 */
.L_x_52:
[----:B------:R1:W2:Y:S01]  /*ca10*/  LDC.64 R2, c[0x4][R16] ;  /* 0x0100000010027b82 */ /* 0x0002a20000000a00 */
[----:B------:R-:W-:Y:S01]  /*ca20*/  ULDC.64 UR4, c[0x4][0x68] ;  /* 0x01001a0000047ab9 */ /* 0x000fe20000000a00 */
[----:B------:R-:W-:Y:S01]  /*ca30*/  ULDC.64 UR6, c[0x4][0x70] ;  /* 0x01001c0000067ab9 */ /* 0x000fe20000000a00 */
[----:B------:R-:W-:Y:S01]  /*ca40*/  ULDC.64 UR8, c[0x4][0x8] ;  /* 0x0100020000087ab9 */ /* 0x000fe20000000a00 */
[----:B------:R-:W-:Y:S01]  /*ca50*/  IMAD.U32 R4, RZ, RZ, UR4 ;  /* 0x00000004ff047e24 */ /* 0x000fe2000f8e00ff */
[----:B------:R-:W-:Y:S01]  /*ca60*/  MOV R5, UR5 ;  /* 0x0000000500057c02 */ /* 0x000fe20008000f00 */
[----:B------:R-:W-:Y:S01]  /*ca70*/  IMAD.U32 R6, RZ, RZ, UR6 ;  /* 0x00000006ff067e24 */ /* 0x000fe2000f8e00ff */
[----:B------:R-:W-:Y:S01]  /*ca80*/  MOV R7, UR7 ;  /* 0x0000000700077c02 */ /* 0x000fe20008000f00 */
[----:B------:R-:W-:Y:S01]  /*ca90*/  IMAD.U32 R10, RZ, RZ, UR8 ;  /* 0x00000008ff0a7e24 */ /* 0x000fe2000f8e00ff */
[----:B------:R-:W-:Y:S01]  /*caa0*/  MOV R11, UR9 ;  /* 0x00000009000b7c02 */ /* 0x000fe20008000f00 */
[----:B------:R-:W-:Y:S01]  /*cab0*/  IMAD.MOV.U32 R8, RZ, RZ, 0x70 ;  /* 0x00000070ff087424 */ /* 0x000fe200078e00ff */
[----:B------:R-:W-:Y:S01]  /*cac0*/  MOV R12, 0x1 ;  /* 0x00000001000c7802 */ /* 0x000fe20000000f00 */
[----:B-1----:R-:W-:-:S07]  /*cad0*/  IMAD.MOV.U32 R13, RZ, RZ, RZ ;  /* 0x000000ffff0d7224 */ /* 0x002fce00078e00ff */
[----:B------:R-:W-:-:S07]  /*cae0*/  LEPC R20, `(.L_x_51) ;  /* 0x000000001014794e */ /* 0x000fce0000000000 */
[----:B--2---:R-:W-:Y:S05]  /*caf0*/  CALL.ABS.NOINC R2 ;  /* 0x0000000002007343 */ /* 0x004fea0003c00000 */
.L_x_51:
[----:B------:R-:W-:Y:S02]  /*cb00*/  ULDC.64 UR4, c[0x0][0x590] ;  /* 0x0001640000047ab9 */ /* 0x000fe40000000a00 */
[----:B------:R-:W-:-:S04]  /*cb10*/  ISETP.NE.U32.AND P0, PT, RZ, UR4, PT ;  /* 0x00000004ff007c0c */ /* 0x000fc8000bf05070 */
[----:B------:R-:W-:-:S13]  /*cb20*/  ISETP.NE.AND.EX P0, PT, RZ, UR5, PT, P0 ;  /* 0x00000005ff007c0c */ /* 0x000fda000bf05300 */
[----:B------:R-:W-:Y:S05]  /*cb30*/  @!P0 BRA `(.L_x_53) ;  /* 0x0000000000148947 */ /* 0x000fea0003800000 */
[----:B-1----:R-:W-:-:S04]  /*cb40*/  LEA R2, P0, R18, UR4, 0x3 ;  /* 0x0000000412027c11 */ /* 0x002fc8000f8018ff */
[----:B------:R-:W-:-:S06]  /*cb50*/  LEA.HI.X R3, R18, UR5, R19, 0x3, P0 ;  /* 0x0000000512037c11 */ /* 0x000fcc00080f1c13 */
[----:B------:R-:W3:Y:S04]  /*cb60*/  LDG.E.64 R2, desc[UR38][R2.64] ;  /* 0x0000002602027981 */ /* 0x000ee8000c1e1b00 */
[----:B---3--:R3:W5:Y:S01]  /*cb70*/  LD.E R0, desc[UR38][R2.64] ;  /* 0x0000002602007980 */ /* 0x008762000c101900 */
[----:B------:R-:W-:Y:S05]  /*cb80*/  BRA `(.L_x_54) ;  /* 0x0000000000307947 */ /* 0x000fea0003800000 */
.L_x_53:
[----:B------:R-:W-:Y:S02]  /*cb90*/  ULDC.64 UR4, c[0x0][0x588] ;  /* 0x0001620000047ab9 */ /* 0x000fe40000000a00 */
[----:B------:R-:W-:-:S04]  /*cba0*/  ISETP.NE.U32.AND P0, PT, RZ, UR4, PT ;  /* 0x00000004ff007c0c */ /* 0x000fc8000bf05070 */
[----:B------:R-:W-:-:S13]  /*cbb0*/  ISETP.NE.AND.EX P0, PT, RZ, UR5, PT, P0 ;  /* 0x00000005ff007c0c */ /* 0x000fda000bf05300 */
[----:B------:R-:W-:Y:S05]  /*cbc0*/  @!P0 BRA `(.L_x_55) ;  /* 0x0000000000188947 */ /* 0x000fea0003800000 */
[----:B------:R-:W3:Y:S01]  /*cbd0*/  LDC.64 R4, c[0x0][0x588] ;  /* 0x00016200ff047b82 */ /* 0x000ee20000000a00 */
[----:B------:R-:W-:Y:S02]  /*cbe0*/  ULDC UR4, c[0x0][0x598] ;  /* 0x0001660000047ab9 */ /* 0x000fe40000000800 */
[----:B-1----:R-:W-:-:S04]  /*cbf0*/  IMAD R2, R18, UR4, RZ ;  /* 0x0000000412027c24 */ /* 0x002fc8000f8e02ff */
[----:B---3--:R-:W-:-:S05]  /*cc00*/  IMAD.WIDE R2, R2, 0x4, R4 ;  /* 0x0000000402027825 */ /* 0x008fca00078e0204 */
[----:B------:R1:W5:Y:S01]  /*cc10*/  LDG.E R0, desc[UR38][R2.64] ;  /* 0x0000002602007981 */ /* 0x000362000c1e1900 */
[----:B------:R-:W-:Y:S05]  /*cc20*/  BRA `(.L_x_54) ;  /* 0x0000000000087947 */ /* 0x000fea0003800000 */
.L_x_55:
[----:B------:R-:W-:Y:S02]  /*cc30*/  ULDC UR4, c[0x0][0x580] ;  /* 0x0001600000047ab9 */ /* 0x000fe40000000800 */
[----:B-1----:R-:W-:-:S07]  /*cc40*/  MOV R0, UR4 ;  /* 0x0000000400007c02 */ /* 0x002fce0008000f00 */
.L_x_54:
[----:B------:R-:W-:Y:S02]  /*cc50*/  ULDC.64 UR4, c[0x0][0x5b8] ;  /* 0x00016e0000047ab9 */ /* 0x000fe40000000a00 */
[----:B------:R-:W-:-:S04]  /*cc60*/  ISETP.NE.U32.AND P0, PT, RZ, UR4, PT ;  /* 0x00000004ff007c0c */ /* 0x000fc8000bf05070 */
[----:B------:R-:W-:-:S13]  /*cc70*/  ISETP.NE.AND.EX P0, PT, RZ, UR5, PT, P0 ;  /* 0x00000005ff007c0c */ /* 0x000fda000bf05300 */
[----:B------:R-:W-:Y:S05]  /*cc80*/  @!P0 BRA `(.L_x_56) ;  /* 0x0000000000148947 */ /* 0x000fea0003800000 */
[----:B-1-3--:R-:W-:-:S04]  /*cc90*/  LEA R2, P0, R18, UR4, 0x3 ;  /* 0x0000000412027c11 */ /* 0x00afc8000f8018ff */
[----:B------:R-:W-:-:S06]  /*cca0*/  LEA.HI.X R3, R18, UR5, R19, 0x3, P0 ;  /* 0x0000000512037c11 */ /* 0x000fcc00080f1c13 */
[----:B------:R-:W3:Y:S04]  /*ccb0*/  LDG.E.64 R2, desc[UR38][R2.64] ;  /* 0x0000002602027981 */ /* 0x000ee8000c1e1b00 */
[----:B---3--:R1:W5:Y:S01]  /*ccc0*/  LD.E R2, desc[UR38][R2.64] ;  /* 0x0000002602027980 */ /* 0x008362000c101900 */
[----:B------:R-:W-:Y:S05]  /*ccd0*/  BRA `(.L_x_57) ;  /* 0x0000000000307947 */ /* 0x000fea0003800000 */
.L_x_56:
[----:B------:R-:W-:Y:S02]  /*cce0*/  ULDC.64 UR4, c[0x0][0x5b0] ;  /* 0x00016c0000047ab9 */ /* 0x000fe40000000a00 */
[----:B------:R-:W-:-:S04]  /*ccf0*/  ISETP.NE.U32.AND P0, PT, RZ, UR4, PT ;  /* 0x00000004ff007c0c */ /* 0x000fc8000bf05070 */
[----:B------:R-:W-:-:S13]  /*cd00*/  ISETP.NE.AND.EX P0, PT, RZ, UR5, PT, P0 ;  /* 0x00000005ff007c0c */ /* 0x000fda000bf05300 */
[----:B------:R-:W-:Y:S05]  /*cd10*/  @!P0 BRA `(.L_x_58) ;  /* 0x0000000000188947 */ /* 0x000fea0003800000 */
[----:B------:R-:W4:Y:S01]  /*cd20*/  LDC.64 R4, c[0x0][0x5b0] ;  /* 0x00016c00ff047b82 */ /* 0x000f220000000a00 */
[----:B------:R-:W-:Y:S02]  /*cd30*/  ULDC UR4, c[0x0][0x5c0] ;  /* 0x0001700000047ab9 */ /* 0x000fe40000000800 */
[----:B-1-3--:R-:W-:-:S04]  /*cd40*/  IMAD R2, R18, UR4, RZ ;  /* 0x0000000412027c24 */ /* 0x00afc8000f8e02ff */
[----:B----4-:R-:W-:-:S06]  /*cd50*/  IMAD.WIDE R2, R2, 0x4, R4 ;  /* 0x0000000402027825 */ /* 0x010fcc00078e0204 */
[----:B------:R3:W5:Y:S01]  /*cd60*/  LDG.E R2, desc[UR38][R2.64] ;  /* 0x0000002602027981 */ /* 0x000762000c1e1900 */
[----:B------:R-:W-:Y:S05]  /*cd70*/  BRA `(.L_x_57) ;  /* 0x0000000000087947 */ /* 0x000fea0003800000 */
.L_x_58:
[----:B------:R-:W-:Y:S02]  /*cd80*/  ULDC UR4, c[0x0][0x5a8] ;  /* 0x00016a0000047ab9 */ /* 0x000fe40000000800 */
[----:B-1-3--:R-:W-:-:S07]  /*cd90*/  IMAD.U32 R2, RZ, RZ, UR4 ;  /* 0x00000004ff027e24 */ /* 0x00afce000f8e00ff */
.L_x_57:
[----:B------:R-:W-:Y:S01]  /*cda0*/  ISETP.GT.U32.AND P0, PT, R157, 0x3e, PT ;  /* 0x0000003e9d00780c */ /* 0x000fe20003f04070 */
[----:B------:R-:W-:Y:S01]  /*cdb0*/  BSSY B0, `(.L_x_59) ;  /* 0x0000007000007945 */ /* 0x000fe20003800000 */
[----:B------:R-:W-:-:S11]  /*cdc0*/  PRMT R16, RZ, 0x7610, R16 ;  /* 0x00007610ff107816 */ /* 0x000fd60000000010 */
[----:B------:R-:W-:Y:S05]  /*cdd0*/  @P0 BRA `(.L_x_60) ;  /* 0x0000000000100947 */ /* 0x000fea0003800000 */
[----:B------:R-:W-:-:S03]  /*cde0*/  UMOV UR4, 0xffffffff ;  /* 0xffffffff00047882 */ /* 0x000fc60000000000 */
[----:B------:R-:W-:Y:S05]  /*cdf0*/  BRA.DIV UR4, `(.L_x_61) ;  /* 0x000000d204147947 */ /* 0x000fea000b800000 */
[----:B------:R-:W-:-:S13]  /*ce00*/  ELECT P6, URZ, PT ;  /* 0x00000000003f782f */ /* 0x000fda00038c0000 */
.L_x_362:
[----:B------:R-:W-:-:S07]  /*ce10*/  SEL R16, RZ, 0x1, !P6 ;  /* 0x00000001ff107807 */ /* 0x000fce0007000000 */
.L_x_60:
[----:B------:R-:W-:Y:S05]  /*ce20*/  BSYNC B0 ;  /* 0x0000000000007941 */ /* 0x000fea0003800000 */
.L_x_59:
[----:B-1-3--:R-:W-:-:S04]  /*ce30*/  MOV R3, UR54 ;  /* 0x0000003600037c02 */ /* 0x00afc80008000f00 */
[----:B------:R-:W-:-:S13]  /*ce40*/  ISETP.NE.AND P0, PT, R3, 0x3, PT ;  /* 0x000000030300780c */ /* 0x000fda0003f05270 */
[----:B------:R-:W-:Y:S05]  /*ce50*/  @!P0 BRA `(.L_x_62) ;  /* 0x0000000000048947 */ /* 0x000fea0003800000 */
[----:B------:R-:W-:Y:S01]  /*ce60*/  BPT.TRAP 0x1 ;  /* 0x000000040000795c */ /* 0x000fe20000300000 */
.L_x_62:
[----:B------:R-:W-:Y:S02]  /*ce70*/  SHF.L.U32 R158, RZ, 0x1f, RZ ;  /* 0x0000001fff9e7819 */ /* 0x000fe400000006ff */
[----:B-----5:R-:W-:Y:S02]  /*ce80*/  FSETP.NEU.AND P1, PT, R0, RZ, PT ;  /* 0x000000ff0000720b */ /* 0x020fe40003f2d000 */
[----:B------:R-:W1:Y:S02]  /*ce90*/  SYNCS.PHASECHK.TRANS64.TRYWAIT P2, [UR50+0x344c0], R158 ;  /* 0x0344c09eff0075a7 */ /* 0x000e640008040172 */
[----:B-1----:R-:W-:Y:S09]  /*cea0*/  @!P2 BRA `(.L_x_63) ;  /* 0x000000d00000a947 */ /* 0x002ff20003800000 */
.L_x_363:
[----:B-1----:R-:W3:Y:S04]  /*ceb0*/  LDL.LU R3, [R1] ;  /* 0x0000000001037983 */ /* 0x002ee80000300800 */
[----:B------:R-:W4:Y:S04]  /*cec0*/  LDL.LU R7, [R1+0x4] ;  /* 0x0000040001077983 */ /* 0x000f280000300800 */
[----:B------:R-:W5:Y:S01]  /*ced0*/  LDL.LU R6, [R1+0x8] ;  /* 0x0000080001067983 */ /* 0x000f620000300800 */
[----:B------:R-:W-:Y:S01]  /*cee0*/  IMAD.MOV.U32 R8, RZ, RZ, RZ ;  /* 0x000000ffff087224 */ /* 0x000fe200078e00ff */
[----:B------:R-:W-:Y:S01]  /*cef0*/  @P1 LEA R4, R156, UR50, 0x1 ;  /* 0x000000329c041c11 */ /* 0x000fe2000f8e08ff */
[----:B------:R-:W-:Y:S05]  /*cf00*/  @P1 WARPSYNC.ALL ;  /* 0x0000000000001948 */ /* 0x000fea0003800000 */
[----:B------:R-:W1:Y:S01]  /*cf10*/  @P1 LDSM.16.MT88.4 R8, [R4+0x30000] ;  /* 0x030000000408183b */ /* 0x000e620000004200 */
[----:B------:R-:W-:Y:S01]  /*cf20*/  BSSY B0, `(.L_x_64) ;  /* 0x000000f000007945 */ /* 0x000fe20003800000 */
[----:B-1----:R-:W-:-:S02]  /*cf30*/  HADD2.F32 R5, -RZ, R8.H0_H0 ;  /* 0x20000008ff057230 */ /* 0x002fc40000004100 */
[----:B---3--:R-:W-:-:S04]  /*cf40*/  FMUL R3, R3, R2 ;  /* 0x0000000203037220 */ /* 0x008fc80000400000 */
[----:B------:R-:W-:Y:S01]  /*cf50*/  FFMA R5, R5, R0, R3 ;  /* 0x0000000005057223 */ /* 0x000fe20000000003 */
[----:B------:R-:W-:Y:S02]  /*cf60*/  HADD2.F32 R3, -RZ, R8.H1_H1 ;  /* 0x30000008ff037230 */ /* 0x000fe40000004100 */
[-C--:B----4-:R-:W-:Y:S01]  /*cf70*/  FMUL R12, R7, R2.reuse ;  /* 0x00000002070c7220 */ /* 0x090fe20000400000 */
[----:B-----5:R-:W-:-:S03]  /*cf80*/  FMUL R13, R6, R2 ;  /* 0x00000002060d7220 */ /* 0x020fc60000400000 */
[----:B------:R-:W-:-:S05]  /*cf90*/  FFMA R12, R3, R0, R12 ;  /* 0x00000000030c7223 */ /* 0x000fca000000000c */
[----:B------:R-:W-:Y:S02]  /*cfa0*/  F2FP.F16.F32.PACK_AB R12, R12, R5 ;  /* 0x000000050c0c723e */ /* 0x000fe400000000ff */
[----:B------:R-:W1:Y:S01]  /*cfb0*/  @P1 LDSM.16.MT88.4 R4, [R4+0x30800] ;  /* 0x030800000404183b */ /* 0x000e620000004200 */
[----:B------:R-:W-:Y:S05]  /*cfc0*/  @P1 BRA `(.L_x_65) ;  /* 0x0000000000101947 */ /* 0x000fea0003800000 */
[----:B------:R-:W-:Y:S02]  /*cfd0*/  MOV R9, RZ ;  /* 0x000000ff00097202 */ /* 0x000fe40000000f00 */
[----:B------:R-:W-:Y:S02]  /*cfe0*/  CS2R R10, SRZ ;  /* 0x00000000000a7805 */ /* 0x000fe4000001ff00 */
[----:B-1----:R-:W-:Y:S02]  /*cff0*/  CS2R R4, SRZ ;  /* 0x0000000000047805 */ /* 0x002fe4000001ff00 */
[----:B------:R-:W-:-:S07]  /*d000*/  CS2R R6, SRZ ;  /* 0x0000000000067805 */ /* 0x000fce000001ff00 */
.L_x_65:
[----:B------:R-:W-:Y:S05]  /*d010*/  BSYNC B0 ;  /* 0x0000000000007941 */ /* 0x000fea0003800000 */
.L_x_64:
[----:B------:R-:W3:Y:S04]  /*d020*/  LDL.LU R163, [R1+0xc] ;  /* 0x00000c0001a37983 */ /* 0x000ee80000300800 */
[----:B------:R-:W4:Y:S04]  /*d030*/  LDL.LU R18, [R1+0x10] ;  /* 0x0000100001127983 */ /* 0x000f280000300800 */
[----:B------:R-:W5:Y:S04]  /*d040*/  LDL.LU R17, [R1+0x14] ;  /* 0x0000140001117983 */ /* 0x000f680000300800 */
        /* <DEDUP_REMOVED lines=10> */
[--C-:B------:R-:W-:Y:S01]  /*d0f0*/  HADD2.F32 R3, -RZ, R9.reuse.H0_H0 ;  /* 0x20000009ff037230 */ /* 0x100fe20000004100 */
[----:B------:R-:W-:Y:S05]  /*d100*/  WARPSYNC.ALL ;  /* 0x0000000000007948 */ /* 0x000fea0003800000 */
[----:B------:R-:W-:Y:S01]  /*d110*/  FFMA R14, R3, R0, R13 ;  /* 0x00000000030e7223 */ /* 0x000fe2000000000d */
[----:B------:R-:W-:Y:S01]  /*d120*/  HADD2.F32 R3, -RZ, R9.H1_H1 ;  /* 0x30000009ff037230 */ /* 0x000fe20000004100 */
[----:B------:R-:W-:Y:S01]  /*d130*/  PRMT R16, R16, 0x9910, RZ ;  /* 0x0000991010107816 */ /* 0x000fe200000000ff */
[----:B------:R-:W-:Y:S01]  /*d140*/  BSSY B0, `(.L_x_66) ;  /* 0x000003f000007945 */ /* 0x000fe20003800000 */
[----:B---3--:R-:W-:-:S04]  /*d150*/  FMUL R13, R163, R2 ;  /* 0x00000002a30d7220 */ /* 0x008fc80000400000 */
[----:B------:R-:W-:Y:S01]  /*d160*/  FFMA R13, R3, R0, R13 ;  /* 0x00000000030d7223 */ /* 0x000fe2000000000d */
[----:B----4-:R-:W-:-:S04]  /*d170*/  FMUL R3, R18, R2 ;  /* 0x0000000212037220 */ /* 0x010fc80000400000 */
[----:B------:R-:W-:Y:S01]  /*d180*/  F2FP.F16.F32.PACK_AB R13, R13, R14 ;  /* 0x0000000e0d0d723e */ /* 0x000fe200000000ff */
[----:B------:R-:W-:-:S05]  /*d190*/  HADD2.F32 R14, -RZ, R10.H0_H0 ;  /* 0x2000000aff0e7230 */ /* 0x000fca0000004100 */
[----:B------:R-:W-:Y:S01]  /*d1a0*/  FFMA R18, R14, R0, R3 ;  /* 0x000000000e127223 */ /* 0x000fe20000000003 */
[----:B------:R-:W-:Y:S02]  /*d1b0*/  HADD2.F32 R14, -RZ, R10.H1_H1 ;  /* 0x3000000aff0e7230 */ /* 0x000fe40000004100 */
[----:B-----5:R-:W-:-:S04]  /*d1c0*/  FMUL R3, R17, R2 ;  /* 0x0000000211037220 */ /* 0x020fc80000400000 */
[----:B------:R-:W-:Y:S01]  /*d1d0*/  FFMA R17, R14, R0, R3 ;  /* 0x000000000e117223 */ /* 0x000fe20000000003 */
[----:B------:R-:W-:Y:S02]  /*d1e0*/  HADD2.F32 R14, -RZ, R11.H0_H0 ;  /* 0x2000000bff0e7230 */ /* 0x000fe40000004100 */
[----:B--2---:R-:W-:-:S04]  /*d1f0*/  FMUL R3, R15, R2 ;  /* 0x000000020f037220 */ /* 0x004fc80000400000 */
[----:B------:R-:W-:Y:S01]  /*d200*/  FFMA R15, R14, R0, R3 ;  /* 0x000000000e0f7223 */ /* 0x000fe20000000003 */
[----:B------:R-:W-:Y:S02]  /*d210*/  HADD2.F32 R14, -RZ, R11.H1_H1 ;  /* 0x3000000bff0e7230 */ /* 0x000fe40000004100 */
[----:B------:R-:W-:-:S04]  /*d220*/  FMUL R3, R162, R2 ;  /* 0x00000002a2037220 */ /* 0x000fc80000400000 */
[----:B------:R-:W-:Y:S01]  /*d230*/  FFMA R3, R14, R0, R3 ;  /* 0x000000000e037223 */ /* 0x000fe20000000003 */
[----:B------:R-:W-:-:S04]  /*d240*/  F2FP.F16.F32.PACK_AB R14, R17, R18 ;  /* 0x00000012110e723e */ /* 0x000fc800000000ff */
[----:B------:R-:W-:Y:S02]  /*d250*/  F2FP.F16.F32.PACK_AB R15, R3, R15 ;  /* 0x0000000f030f723e */ /* 0x000fe400000000ff */
[----:B------:R-:W-:-:S05]  /*d260*/  LEA R3, R156, UR50, 0x1 ;  /* 0x000000329c037c11 */ /* 0x000fca000f8e08ff */
[----:B------:R1:W-:Y:S02]  /*d270*/  STSM.16.MT88.4 [R3+0x30000], R12 ;  /* 0x0300000c03007844 */ /* 0x0003e40000004200 */
[--C-:B-1----:R-:W-:Y:S02]  /*d280*/  HADD2.F32 R13, -RZ, R4.reuse.H1_H1 ;  /* 0x30000004ff0d7230 */ /* 0x102fe40000004100 */
[-C--:B------:R-:W-:Y:S01]  /*d290*/  FMUL R12, R21, R2.reuse ;  /* 0x00000002150c7220 */ /* 0x080fe20000400000 */
[----:B------:R-:W-:Y:S02]  /*d2a0*/  HADD2.F32 R14, -RZ, R4.H0_H0 ;  /* 0x20000004ff0e7230 */ /* 0x000fe40000004100 */
[----:B------:R-:W-:Y:S01]  /*d2b0*/  FMUL R15, R153, R2 ;  /* 0x00000002990f7220 */ /* 0x000fe20000400000 */
[-C--:B------:R-:W-:Y:S01]  /*d2c0*/  FFMA R21, R13, R0.reuse, R12 ;  /* 0x000000000d157223 */ /* 0x080fe2000000000c */
[--C-:B------:R-:W-:Y:S02]  /*d2d0*/  HADD2.F32 R13, -RZ, R5.reuse.H1_H1 ;  /* 0x30000005ff0d7230 */ /* 0x100fe40000004100 */
[----:B------:R-:W-:Y:S01]  /*d2e0*/  FFMA R153, R14, R0, R15 ;  /* 0x000000000e997223 */ /* 0x000fe2000000000f */
[----:B------:R-:W-:Y:S01]  /*d2f0*/  FMUL R12, R19, R2 ;  /* 0x00000002130c7220 */ /* 0x000fe20000400000 */
[----:B------:R-:W-:-:S02]  /*d300*/  HADD2.F32 R14, -RZ, R5.H0_H0 ;  /* 0x20000005ff0e7230 */ /* 0x000fc40000004100 */
[----:B------:R-:W-:Y:S01]  /*d310*/  FMUL R15, R20, R2 ;  /* 0x00000002140f7220 */ /* 0x000fe20000400000 */
[-C--:B------:R-:W-:Y:S01]  /*d320*/  FFMA R19, R13, R0.reuse, R12 ;  /* 0x000000000d137223 */ /* 0x080fe2000000000c */
[--C-:B------:R-:W-:Y:S02]  /*d330*/  HADD2.F32 R13, -RZ, R6.reuse.H1_H1 ;  /* 0x30000006ff0d7230 */ /* 0x100fe40000004100 */
[----:B------:R-:W-:Y:S01]  /*d340*/  FFMA R20, R14, R0, R15 ;  /* 0x000000000e147223 */ /* 0x000fe2000000000f */
[-C--:B------:R-:W-:Y:S01]  /*d350*/  FMUL R12, R160, R2.reuse ;  /* 0x00000002a00c7220 */ /* 0x080fe20000400000 */
[----:B------:R-:W-:Y:S02]  /*d360*/  HADD2.F32 R14, -RZ, R6.H0_H0 ;  /* 0x20000006ff0e7230 */ /* 0x000fe40000004100 */
[----:B------:R-:W-:Y:S01]  /*d370*/  FMUL R15, R161, R2 ;  /* 0x00000002a10f7220 */ /* 0x000fe20000400000 */
[----:B------:R-:W-:Y:S01]  /*d380*/  FFMA R17, R13, R0, R12 ;  /* 0x000000000d117223 */ /* 0x000fe2000000000c */
[----:B------:R-:W-:-:S02]  /*d390*/  HADD2.F32 R13, -RZ, R7.H0_H0 ;  /* 0x20000007ff0d7230 */ /* 0x000fc40000004100 */
[----:B------:R-:W-:Y:S01]  /*d3a0*/  FFMA R18, R14, R0, R15 ;  /* 0x000000000e127223 */ /* 0x000fe2000000000f */
[----:B------:R-:W-:Y:S02]  /*d3b0*/  HADD2.F32 R12, -RZ, R7.H1_H1 ;  /* 0x30000007ff0c7230 */ /* 0x000fe40000004100 */
[-C--:B------:R-:W-:Y:S01]  /*d3c0*/  FMUL R14, R159, R2.reuse ;  /* 0x000000029f0e7220 */ /* 0x080fe20000400000 */
[----:B------:R-:W-:Y:S01]  /*d3d0*/  FMUL R15, R155, R2 ;  /* 0x000000029b0f7220 */ /* 0x000fe20000400000 */
[----:B------:R-:W-:Y:S02]  /*d3e0*/  IMAD.MOV.U32 R155, RZ, RZ, R16 ;  /* 0x000000ffff9b7224 */ /* 0x000fe400078e0010 */
[-C--:B------:R-:W-:Y:S01]  /*d3f0*/  FFMA R16, R13, R0.reuse, R14 ;  /* 0x000000000d107223 */ /* 0x080fe2000000000e */
[----:B------:R-:W-:Y:S01]  /*d400*/  FFMA R15, R12, R0, R15 ;  /* 0x000000000c0f7223 */ /* 0x000fe2000000000f */
[----:B------:R-:W-:Y:S02]  /*d410*/  F2FP.F16.F32.PACK_AB R12, R21, R153 ;  /* 0x00000099150c723e */ /* 0x000fe400000000ff */
[----:B------:R-:W-:-:S02]  /*d420*/  F2FP.F16.F32.PACK_AB R13, R19, R20 ;  /* 0x00000014130d723e */ /* 0x000fc400000000ff */
[----:B------:R-:W-:Y:S02]  /*d430*/  F2FP.F16.F32.PACK_AB R14, R17, R18 ;  /* 0x00000012110e723e */ /* 0x000fe400000000ff */
[----:B------:R-:W-:Y:S02]  /*d440*/  F2FP.F16.F32.PACK_AB R15, R15, R16 ;  /* 0x000000100f0f723e */ /* 0x000fe400000000ff */
[----:B------:R-:W-:-:S03]  /*d450*/  ISETP.NE.AND P2, PT, R155, RZ, PT ;  /* 0x000000ff9b00720c */ /* 0x000fc60003f45270 */
[----:B------:R1:W-:Y:S01]  /*d460*/  STSM.16.MT88.4 [R3+0x30800], R12 ;  /* 0x0308000c03007844 */ /* 0x0003e20000004200 */
[----:B------:R-:W-:Y:S01]  /*d470*/  @!PT LDS RZ, [RZ] ;  /* 0x00000000fffff984 */ /* 0x000fe20000000800 */
[----:B------:R-:W-:Y:S01]  /*d480*/  @!PT LDS RZ, [RZ] ;  /* 0x00000000fffff984 */ /* 0x000fe20000000800 */
[----:B------:R-:W-:Y:S01]  /*d490*/  @!PT LDS RZ, [RZ] ;  /* 0x00000000fffff984 */ /* 0x000fe20000000800 */
[----:B------:R-:W-:Y:S01]  /*d4a0*/  @!PT LDS RZ, [RZ] ;  /* 0x00000000fffff984 */ /* 0x000fe20000000800 */
[----:B------:R2:W-:Y:S06]  /*d4b0*/  MEMBAR.ALL.CTA ;  /* 0x0000000000007992 */ /* 0x0005ec0000008000 */
[----:B--2---:R-:W2:Y:S02]  /*d4c0*/  FENCE.VIEW.ASYNC.S ;  /* 0x00000000000073c6 */ /* 0x004ea40000000000 */
[----:B--2---:R-:W-:Y:S06]  /*d4d0*/  BAR.SYNC.DEFER_BLOCKING 0x1, 0x80 ;  /* 0x0042000000007b1d */ /* 0x004fec0000010000 */
[----:B------:R-:W-:Y:S05]  /*d4e0*/  @!P2 BRA `(.L_x_67) ;  /* 0x000000000010a947 */ /* 0x000fea0003800000 */
[----:B------:R-:W-:-:S09]  /*d4f0*/  UIADD3 UR44, UR50, 0x30000, URZ ;  /* 0x00030000322c7890 */ /* 0x000fd2000fffe03f */
[----:B------:R2:W-:Y:S01]  /*d500*/  UTMASTG.2D [UR44], [UR36] ;  /* 0x0000002c240073b5 */ /* 0x0005e20008008000 */
[----:B------:R0:W-:Y:S01]  /*d510*/  UTMACMDFLUSH ;  /* 0x00000000000079b7 */ /* 0x0001e20000000000 */
[----:B--2---:R-:W-:-:S04]  /*d520*/  DEPBAR.LE SB0, 0x1 ;  /* 0x000080400000791a */ /* 0x004fc80000000000 */
.L_x_67:
[----:B------:R-:W-:Y:S05]  /*d530*/  BSYNC B0 ;  /* 0x0000000000007941 */ /* 0x000fea0003800000 */
.L_x_66:
[----:B------:R-:W-:Y:S06]  /*d540*/  BAR.SYNC.DEFER_BLOCKING 0x1, 0x80 ;  /* 0x0042000000007b1d */ /* 0x000fec0000010000 */
[----:B------:R-:W-:Y:S05]  /*d550*/  @!P0 BRA `(.L_x_68) ;  /* 0x0000000000048947 */ /* 0x000fea0003800000 */
[----:B------:R-:W-:Y:S01]  /*d560*/  BPT.TRAP 0x1 ;  /* 0x000000040000795c */ /* 0x000fe20000300000 */
.L_x_68:
[----:B------:R-:W2:Y:S02]  /*d570*/  SYNCS.PHASECHK.TRANS64.TRYWAIT P3, [UR50+0x344c8], R158 ;  /* 0x0344c89eff0075a7 */ /* 0x000ea40008060172 */
[----:B--2---:R-:W-:Y:S05]  /*d580*/  @!P3 BRA `(.L_x_69) ;  /* 0x000000c80060b947 */ /* 0x004fea0003800000 */
.L_x_364:
[----:B------:R-:W-:Y:S05]  /*d590*/  @P1 WARPSYNC.ALL ;  /* 0x0000000000001948 */ /* 0x000fea0003800000 */
[----:B------:R-:W2:Y:S01]  /*d5a0*/  @P1 LDSM.16.MT88.4 R8, [R3+0x31000] ;  /* 0x031000000308183b */ /* 0x000ea20000004200 */
[-C--:B------:R-:W-:Y:S01]  /*d5b0*/  FMUL R28, R28, R2.reuse ;  /* 0x000000021c1c7220 */ /* 0x080fe20000400000 */
[-C--:B------:R-:W-:Y:S01]  /*d5c0*/  FMUL R29, R29, R2.reuse ;  /* 0x000000021d1d7220 */ /* 0x080fe20000400000 */
[-C--:B------:R-:W-:Y:S01]  /*d5d0*/  FMUL R24, R24, R2.reuse ;  /* 0x0000000218187220 */ /* 0x080fe20000400000 */
[----:B------:R-:W3:Y:S01]  /*d5e0*/  @P1 LDSM.16.MT88.4 R4, [R3+0x31800] ;  /* 0x031800000304183b */ /* 0x000ee20000004200 */
[-C--:B------:R-:W-:Y:S01]  /*d5f0*/  FMUL R26, R26, R2.reuse ;  /* 0x000000021a1a7220 */ /* 0x080fe20000400000 */
[-C--:B------:R-:W-:Y:S01]  /*d600*/  FMUL R30, R30, R2.reuse ;  /* 0x000000021e1e7220 */ /* 0x080fe20000400000 */
[-C--:B------:R-:W-:Y:S01]  /*d610*/  FMUL R25, R25, R2.reuse ;  /* 0x0000000219197220 */ /* 0x080fe20000400000 */
[-C--:B------:R-:W-:Y:S01]  /*d620*/  FMUL R27, R27, R2.reuse ;  /* 0x000000021b1b7220 */ /* 0x080fe20000400000 */
[-C--:B-1----:R-:W-:Y:S01]  /*d630*/  FMUL R15, R31, R2.reuse ;  /* 0x000000021f0f7220 */ /* 0x082fe20000400000 */
[----:B------:R-:W-:Y:S05]  /*d640*/  WARPSYNC.ALL ;  /* 0x0000000000007948 */ /* 0x000fea0003800000 */
[-C--:B------:R-:W-:Y:S01]  /*d650*/  FMUL R32, R32, R2.reuse ;  /* 0x0000000220207220 */ /* 0x080fe20000400000 */
[-C--:B------:R-:W-:Y:S01]  /*d660*/  FMUL R33, R33, R2.reuse ;  /* 0x0000000221217220 */ /* 0x080fe20000400000 */
[-C--:B------:R-:W-:Y:S01]  /*d670*/  FMUL R34, R34, R2.reuse ;  /* 0x0000000222227220 */ /* 0x080fe20000400000 */
[-C--:B------:R-:W-:Y:S01]  /*d680*/  FMUL R35, R35, R2.reuse ;  /* 0x0000000223237220 */ /* 0x080fe20000400000 */
[-C--:B------:R-:W-:Y:S01]  /*d690*/  FMUL R36, R36, R2.reuse ;  /* 0x0000000224247220 */ /* 0x080fe20000400000 */
[-C--:B------:R-:W-:Y:S01]  /*d6a0*/  FMUL R37, R37, R2.reuse ;  /* 0x0000000225257220 */ /* 0x080fe20000400000 */
[-C--:B------:R-:W-:Y:S01]  /*d6b0*/  FMUL R38, R38, R2.reuse ;  /* 0x0000000226267220 */ /* 0x080fe20000400000 */
[----:B------:R-:W-:Y:S01]  /*d6c0*/  FMUL R39, R39, R2 ;  /* 0x0000000227277220 */ /* 0x000fe20000400000 */
[----:B------:R-:W-:Y:S01]  /*d6d0*/  BSSY B0, `(.L_x_70) ;  /* 0x0000039000007945 */ /* 0x000fe20003800000 */
[----:B--2---:R-:W-:-:S02]  /*d6e0*/  HADD2.F32 R14, -RZ, R10.H0_H0 ;  /* 0x2000000aff0e7230 */ /* 0x004fc40000004100 */
[----:B------:R-:W-:Y:S02]  /*d6f0*/  HADD2.F32 R12, -RZ, R8.H0_H0 ;  /* 0x20000008ff0c7230 */ /* 0x000fe40000004100 */
[--C-:B------:R-:W-:Y:S02]  /*d700*/  HADD2.F32 R13, -RZ, R9.reuse.H0_H0 ;  /* 0x20000009ff0d7230 */ /* 0x100fe40000004100 */
[-C--:B------:R-:W-:Y:S01]  /*d710*/  FFMA R28, R14, R0.reuse, R28 ;  /* 0x000000000e1c7223 */ /* 0x080fe2000000001c */
[----:B------:R-:W-:Y:S02]  /*d720*/  HADD2.F32 R14, -RZ, R10.H1_H1 ;  /* 0x3000000aff0e7230 */ /* 0x000fe40000004100 */
[-C--:B------:R-:W-:Y:S01]  /*d730*/  FFMA R24, R12, R0.reuse, R24 ;  /* 0x000000000c187223 */ /* 0x080fe20000000018 */
[----:B------:R-:W-:Y:S02]  /*d740*/  HADD2.F32 R12, -RZ, R8.H1_H1 ;  /* 0x30000008ff0c7230 */ /* 0x000fe40000004100 */
[----:B------:R-:W-:Y:S01]  /*d750*/  FFMA R26, R13, R0, R26 ;  /* 0x000000000d1a7223 */ /* 0x000fe2000000001a */
[----:B------:R-:W-:-:S02]  /*d760*/  HADD2.F32 R13, -RZ, R9.H1_H1 ;  /* 0x30000009ff0d7230 */ /* 0x000fc40000004100 */
[-C--:B------:R-:W-:Y:S01]  /*d770*/  FFMA R29, R14, R0.reuse, R29 ;  /* 0x000000000e1d7223 */ /* 0x080fe2000000001d */
[--C-:B------:R-:W-:Y:S02]  /*d780*/  HADD2.F32 R14, -RZ, R11.reuse.H0_H0 ;  /* 0x2000000bff0e7230 */ /* 0x100fe40000004100 */
[-C--:B------:R-:W-:Y:S01]  /*d790*/  FFMA R12, R12, R0.reuse, R25 ;  /* 0x000000000c0c7223 */ /* 0x080fe20000000019 */
[-C--:B------:R-:W-:Y:S02]  /*d7a0*/  FFMA R13, R13, R0.reuse, R27 ;  /* 0x000000000d0d7223 */ /* 0x080fe4000000001b */
[----:B------:R-:W-:Y:S01]  /*d7b0*/  FFMA R30, R14, R0, R30 ;  /* 0x000000000e1e7223 */ /* 0x000fe2000000001e */
[----:B------:R-:W-:Y:S01]  /*d7c0*/  HADD2.F32 R14, -RZ, R11.H1_H1 ;  /* 0x3000000bff0e7230 */ /* 0x000fe20000004100 */
[----:B------:R-:W-:Y:S02]  /*d7d0*/  F2FP.F16.F32.PACK_AB R12, R12, R24 ;  /* 0x000000180c0c723e */ /* 0x000fe400000000ff */
[----:B------:R-:W-:-:S02]  /*d7e0*/  F2FP.F16.F32.PACK_AB R13, R13, R26 ;  /* 0x0000001a0d0d723e */ /* 0x000fc400000000ff */
[----:B------:R-:W-:Y:S01]  /*d7f0*/  FFMA R15, R14, R0, R15 ;  /* 0x000000000e0f7223 */ /* 0x000fe2000000000f */
[----:B------:R-:W-:-:S04]  /*d800*/  F2FP.F16.F32.PACK_AB R14, R29, R28 ;  /* 0x0000001c1d0e723e */ /* 0x000fc800000000ff */
[----:B------:R-:W-:-:S05]  /*d810*/  F2FP.F16.F32.PACK_AB R15, R15, R30 ;  /* 0x0000001e0f0f723e */ /* 0x000fca00000000ff */
[----:B------:R3:W-:Y:S02]  /*d820*/  STSM.16.MT88.4 [R3+0x31000], R12 ;  /* 0x0310000c03007844 */ /* 0x0007e40000004200 */
[--C-:B---3--:R-:W-:Y:S02]  /*d830*/  HADD2.F32 R13, -RZ, R4.reuse.H0_H0 ;  /* 0x20000004ff0d7230 */ /* 0x108fe40000004100 */
[----:B------:R-:W-:-:S03]  /*d840*/  HADD2.F32 R12, -RZ, R4.H1_H1 ;  /* 0x30000004ff0c7230 */ /* 0x000fc60000004100 */
[-C--:B------:R-:W-:Y:S01]  /*d850*/  FFMA R32, R13, R0.reuse, R32 ;  /* 0x000000000d207223 */ /* 0x080fe20000000020 */
[--C-:B------:R-:W-:Y:S02]  /*d860*/  HADD2.F32 R13, -RZ, R5.reuse.H0_H0 ;  /* 0x20000005ff0d7230 */ /* 0x100fe40000004100 */
[-C--:B------:R-:W-:Y:S01]  /*d870*/  FFMA R33, R12, R0.reuse, R33 ;  /* 0x000000000c217223 */ /* 0x080fe20000000021 */
[----:B------:R-:W-:Y:S02]  /*d880*/  HADD2.F32 R12, -RZ, R5.H1_H1 ;  /* 0x30000005ff0c7230 */ /* 0x000fe40000004100 */
[-C--:B------:R-:W-:Y:S01]  /*d890*/  FFMA R34, R13, R0.reuse, R34 ;  /* 0x000000000d227223 */ /* 0x080fe20000000022 */
[--C-:B------:R-:W-:Y:S02]  /*d8a0*/  HADD2.F32 R13, -RZ, R6.reuse.H0_H0 ;  /* 0x20000006ff0d7230 */ /* 0x100fe40000004100 */
[----:B------:R-:W-:Y:S01]  /*d8b0*/  FFMA R35, R12, R0, R35 ;  /* 0x000000000c237223 */ /* 0x000fe20000000023 */
[----:B------:R-:W-:-:S02]  /*d8c0*/  HADD2.F32 R12, -RZ, R6.H1_H1 ;  /* 0x30000006ff0c7230 */ /* 0x000fc40000004100 */
[-C--:B------:R-:W-:Y:S01]  /*d8d0*/  FFMA R36, R13, R0.reuse, R36 ;  /* 0x000000000d247223 */ /* 0x080fe20000000024 */
[--C-:B------:R-:W-:Y:S02]  /*d8e0*/  HADD2.F32 R13, -RZ, R7.reuse.H0_H0 ;  /* 0x20000007ff0d7230 */ /* 0x100fe40000004100 */
[-C--:B------:R-:W-:Y:S01]  /*d8f0*/  FFMA R14, R12, R0.reuse, R37 ;  /* 0x000000000c0e7223 */ /* 0x080fe20000000025 */
[----:B------:R-:W-:Y:S02]  /*d900*/  HADD2.F32 R12, -RZ, R7.H1_H1 ;  /* 0x30000007ff0c7230 */ /* 0x000fe40000004100 */
[----:B------:R-:W-:Y:S01]  /*d910*/  FFMA R38, R13, R0, R38 ;  /* 0x000000000d267223 */ /* 0x000fe20000000026 */
[----:B------:R-:W-:Y:S02]  /*d920*/  F2FP.F16.F32.PACK_AB R13, R35, R34 ;  /* 0x00000022230d723e */ /* 0x000fe400000000ff */
[----:B------:R-:W-:Y:S01]  /*d930*/  FFMA R15, R12, R0, R39 ;  /* 0x000000000c0f7223 */ /* 0x000fe20000000027 */
[----:B------:R-:W-:-:S02]  /*d940*/  F2FP.F16.F32.PACK_AB R12, R33, R32 ;  /* 0x00000020210c723e */ /* 0x000fc400000000ff */
[----:B------:R-:W-:Y:S02]  /*d950*/  F2FP.F16.F32.PACK_AB R14, R14, R36 ;  /* 0x000000240e0e723e */ /* 0x000fe400000000ff */
[----:B------:R-:W-:-:S05]  /*d960*/  F2FP.F16.F32.PACK_AB R15, R15, R38 ;  /* 0x000000260f0f723e */ /* 0x000fca00000000ff */
        /* <DEDUP_REMOVED lines=9> */
[----:B------:R-:W-:Y:S02]  /*da00*/  UIADD3 UR5, UR45, 0x40, URZ ;  /* 0x000000402d057890 */ /* 0x000fe4000fffe03f */
[----:B------:R-:W-:Y:S01]  /*da10*/  UIADD3 UR4, UR50, 0x31000, URZ ;  /* 0x0003100032047890 */ /* 0x000fe2000fffe03f */
[----:B------:R-:W-:-:S08]  /*da20*/  UMOV UR6, UR46 ;  /* 0x0000002e00067c82 */ /* 0x000fd00008000000 */
[----:B------:R2:W-:Y:S01]  /*da30*/  UTMASTG.2D [UR4], [UR36] ;  /* 0x00000004240073b5 */ /* 0x0005e20008008000 */
[----:B------:R0:W-:Y:S01]  /*da40*/  UTMACMDFLUSH ;  /* 0x00000000000079b7 */ /* 0x0001e20000000000 */
[----:B--2---:R-:W-:-:S04]  /*da50*/  DEPBAR.LE SB0, 0x1 ;  /* 0x000080400000791a */ /* 0x004fc80000000000 */
.L_x_71:
[----:B------:R-:W-:Y:S05]  /*da60*/  BSYNC B0 ;  /* 0x0000000000007941 */ /* 0x000fea0003800000 */
.L_x_70:
[----:B------:R-:W-:Y:S06]  /*da70*/  BAR.SYNC.DEFER_BLOCKING 0x1, 0x80 ;  /* 0x0042000000007b1d */ /* 0x000fec0000010000 */
[----:B------:R-:W-:Y:S05]  /*da80*/  @!P0 BRA `(.L_x_72) ;  /* 0x0000000000048947 */ /* 0x000fea0003800000 */
[----:B------:R-:W-:Y:S01]  /*da90*/  BPT.TRAP 0x1 ;  /* 0x000000040000795c */ /* 0x000fe20000300000 */
.L_x_72:
[----:B------:R-:W-:-:S04]  /*daa0*/  UIADD3 UR7, UR50, 0x344e0, URZ ;  /* 0x000344e032077890 */ /* 0x000fc8000fffe03f */
[----:B------:R-:W-:-:S09]  /*dab0*/  UPRMT UR7, UR56, 0x654, UR7 ;  /* 0x0000065438077896 */ /* 0x000fd20008000007 */
[----:B------:R-:W-:Y:S01]  /*dac0*/  SYNCS.ARRIVE.TRANS64.RED.A1T0 RZ, [UR7], RZ ;  /* 0x000000ffffff79a7 */ /* 0x000fe20008100407 */
[----:B------:R-:W-:Y:S05]  /*dad0*/  @!P0 BRA `(.L_x_73) ;  /* 0x0000000000048947 */ /* 0x000fea0003800000 */
[----:B------:R-:W-:Y:S01]  /*dae0*/  BPT.TRAP 0x1 ;  /* 0x000000040000795c */ /* 0x000fe20000300000 */
.L_x_73:
[----:B------:R-:W2:Y:S02]  /*daf0*/  SYNCS.PHASECHK.TRANS64.TRYWAIT P3, [UR50+0x344d0], R158 ;  /* 0x0344d09eff0075a7 */ /* 0x000ea40008060172 */
[----:B--2---:R-:W-:Y:S05]  /*db00*/  @!P3 BRA `(.L_x_74) ;  /* 0x000000c40018b947 */ /* 0x004fea0003800000 */
.L_x_365:
[----:B-1----:R-:W2:Y:S04]  /*db10*/  LDL.LU R12, [R1+0x40] ;  /* 0x00004000010c7983 */ /* 0x002ea80000300800 */
[----:B------:R-:W3:Y:S04]  /*db20*/  LDL.LU R31, [R1+0x44] ;  /* 0x00004400011f7983 */ /* 0x000ee80000300800 */
[----:B------:R-:W4:Y:S04]  /*db30*/  LDL.LU R15, [R1+0x48] ;  /* 0x00004800010f7983 */ /* 0x000f280000300800 */
[----:B------:R-:W5:Y:S04]  /*db40*/  LDL.LU R30, [R1+0x4c] ;  /* 0x00004c00011e7983 */ /* 0x000f680000300800 */
        /* <DEDUP_REMOVED lines=11> */
[----:B------:R-:W5:Y:S01]  /*dc00*/  LDL.LU R24, [R1+0x7c] ;  /* 0x00007c0001187983 */ /* 0x000f620000300800 */
[----:B------:R-:W-:Y:S05]  /*dc10*/  @P1 WARPSYNC.ALL ;  /* 0x0000000000001948 */ /* 0x000fea0003800000 */
[----:B------:R-:W1:Y:S04]  /*dc20*/  @P1 LDSM.16.MT88.4 R8, [R3+0x32000] ;  /* 0x032000000308183b */ /* 0x000e680000004200 */
[----:B------:R-:W5:Y:S01]  /*dc30*/  @P1 LDSM.16.MT88.4 R4, [R3+0x32800] ;  /* 0x032800000304183b */ /* 0x000f620000004200 */
[----:B------:R-:W-:Y:S05]  /*dc40*/  WARPSYNC.ALL ;  /* 0x0000000000007948 */ /* 0x000fea0003800000 */
[----:B------:R-:W-:Y:S01]  /*dc50*/  BSSY B0, `(.L_x_75) ;  /* 0x0000049000007945 */ /* 0x000fe20003800000 */
[----:B--2---:R-:W-:Y:S01]  /*dc60*/  FMUL R13, R12, R2 ;  /* 0x000000020c0d7220 */ /* 0x004fe20000400000 */
[----:B-1----:R-:W-:-:S05]  /*dc70*/  HADD2.F32 R12, -RZ, R8.H0_H0 ;  /* 0x20000008ff0c7230 */ /* 0x002fca0000004100 */
[----:B------:R-:W-:Y:S01]  /*dc80*/  FFMA R14, R12, R0, R13 ;  /* 0x000000000c0e7223 */ /* 0x000fe2000000000d */
[----:B------:R-:W-:Y:S02]  /*dc90*/  HADD2.F32 R12, -RZ, R8.H1_H1 ;  /* 0x30000008ff0c7230 */ /* 0x000fe40000004100 */
[----:B---3--:R-:W-:-:S04]  /*dca0*/  FMUL R13, R31, R2 ;  /* 0x000000021f0d7220 */ /* 0x008fc80000400000 */
[----:B------:R-:W-:Y:S01]  /*dcb0*/  FFMA R12, R12, R0, R13 ;  /* 0x000000000c0c7223 */ /* 0x000fe2000000000d */
[----:B------:R-:W-:-:S04]  /*dcc0*/  HADD2.F32 R13, -RZ, R9.H0_H0 ;  /* 0x20000009ff0d7230 */ /* 0x000fc80000004100 */
[----:B------:R-:W-:Y:S01]  /*dcd0*/  F2FP.F16.F32.PACK_AB R12, R12, R14 ;  /* 0x0000000e0c0c723e */ /* 0x000fe200000000ff */
[----:B----4-:R-:W-:-:S04]  /*dce0*/  FMUL R14, R15, R2 ;  /* 0x000000020f0e7220 */ /* 0x010fc80000400000 */
[----:B------:R-:W-:Y:S01]  /*dcf0*/  FFMA R15, R13, R0, R14 ;  /* 0x000000000d0f7223 */ /* 0x000fe2000000000e */
[----:B------:R-:W-:Y:S02]  /*dd00*/  HADD2.F32 R13, -RZ, R9.H1_H1 ;  /* 0x30000009ff0d7230 */ /* 0x000fe40000004100 */
[----:B-----5:R-:W-:-:S04]  /*dd10*/  FMUL R14, R30, R2 ;  /* 0x000000021e0e7220 */ /* 0x020fc80000400000 */
[----:B------:R-:W-:Y:S01]  /*dd20*/  FFMA R13, R13, R0, R14 ;  /* 0x000000000d0d7223 */ /* 0x000fe2000000000e */
[----:B------:R-:W-:-:S04]  /*dd30*/  HADD2.F32 R14, -RZ, R10.H0_H0 ;  /* 0x2000000aff0e7230 */ /* 0x000fc80000004100 */
[----:B------:R-:W-:Y:S01]  /*dd40*/  F2FP.F16.F32.PACK_AB R13, R13, R15 ;  /* 0x0000000f0d0d723e */ /* 0x000fe200000000ff */
[----:B------:R-:W-:-:S04]  /*dd50*/  FMUL R15, R18, R2 ;  /* 0x00000002120f7220 */ /* 0x000fc80000400000 */
[----:B------:R-:W-:Y:S01]  /*dd60*/  FFMA R18, R14, R0, R15 ;  /* 0x000000000e127223 */ /* 0x000fe2000000000f */
[----:B------:R-:W-:Y:S02]  /*dd70*/  HADD2.F32 R14, -RZ, R10.H1_H1 ;  /* 0x3000000aff0e7230 */ /* 0x000fe40000004100 */
[----:B------:R-:W-:-:S04]  /*dd80*/  FMUL R15, R17, R2 ;  /* 0x00000002110f7220 */ /* 0x000fc80000400000 */
[----:B------:R-:W-:Y:S01]  /*dd90*/  FFMA R17, R14, R0, R15 ;  /* 0x000000000e117223 */ /* 0x000fe2000000000f */
[----:B------:R-:W-:Y:S02]  /*dda0*/  HADD2.F32 R14, -RZ, R11.H0_H0 ;  /* 0x2000000bff0e7230 */ /* 0x000fe40000004100 */
[----:B------:R-:W-:-:S04]  /*ddb0*/  FMUL R15, R16, R2 ;  /* 0x00000002100f7220 */ /* 0x000fc80000400000 */
[----:B------:R-:W-:Y:S01]  /*ddc0*/  FFMA R16, R14, R0, R15 ;  /* 0x000000000e107223 */ /* 0x000fe2000000000f */
[----:B------:R-:W-:Y:S02]  /*ddd0*/  HADD2.F32 R14, -RZ, R11.H1_H1 ;  /* 0x3000000bff0e7230 */ /* 0x000fe40000004100 */
[----:B------:R-:W-:-:S04]  /*dde0*/  FMUL R15, R29, R2 ;  /* 0x000000021d0f7220 */ /* 0x000fc80000400000 */
[----:B------:R-:W-:Y:S01]  /*ddf0*/  FFMA R15, R14, R0, R15 ;  /* 0x000000000e0f7223 */ /* 0x000fe2000000000f */
[----:B------:R-:W-:Y:S01]  /*de00*/  F2FP.F16.F32.PACK_AB R14, R17, R18 ;  /* 0x00000012110e723e */ /* 0x000fe200000000ff */
[----:B------:R-:W-:Y:S02]  /*de10*/  HADD2.F32 R18, -RZ, R7.H0_H0 ;  /* 0x20000007ff127230 */ /* 0x000fe40000004100 */
[----:B------:R-:W-:Y:S01]  /*de20*/  FMUL R17, R24, R2 ;  /* 0x0000000218117220 */ /* 0x000fe20000400000 */
[----:B------:R-:W-:Y:S01]  /*de30*/  F2FP.F16.F32.PACK_AB R15, R15, R16 ;  /* 0x000000100f0f723e */ /* 0x000fe200000000ff */
[----:B------:R-:W-:-:S04]  /*de40*/  HADD2.F32 R16, -RZ, R6.H0_H0 ;  /* 0x20000006ff107230 */ /* 0x000fc80000004100 */
[----:B------:R1:W-:Y:S02]  /*de50*/  STSM.16.MT88.4 [R3+0x32000], R12 ;  /* 0x0320000c03007844 */ /* 0x0003e40000004200 */
[--C-:B-1----:R-:W-:Y:S02]  /*de60*/  HADD2.F32 R13, -RZ, R4.reuse.H0_H0 ;  /* 0x20000004ff0d7230 */ /* 0x102fe40000004100 */
[-C--:B------:R-:W-:Y:S01]  /*de70*/  FMUL R15, R21, R2.reuse ;  /* 0x00000002150f7220 */ /* 0x080fe20000400000 */
[----:B------:R-:W-:Y:S02]  /*de80*/  HADD2.F32 R12, -RZ, R4.H1_H1 ;  /* 0x30000004ff0c7230 */ /* 0x000fe40000004100 */
[----:B------:R-:W-:Y:S01]  /*de90*/  FMUL R14, R20, R2 ;  /* 0x00000002140e7220 */ /* 0x000fe20000400000 */
[-C--:B------:R-:W-:Y:S01]  /*dea0*/  FFMA R21, R13, R0.reuse, R15 ;  /* 0x000000000d157223 */ /* 0x080fe2000000000f */
[--C-:B------:R-:W-:Y:S02]  /*deb0*/  HADD2.F32 R13, -RZ, R5.reuse.H0_H0 ;  /* 0x20000005ff0d7230 */ /* 0x100fe40000004100 */
[----:B------:R-:W-:Y:S01]  /*dec0*/  FFMA R20, R12, R0, R14 ;  /* 0x000000000c147223 */ /* 0x000fe2000000000e */
[----:B------:R-:W-:Y:S01]  /*ded0*/  FMUL R15, R28, R2 ;  /* 0x000000021c0f7220 */ /* 0x000fe20000400000 */
[----:B------:R-:W-:-:S02]  /*dee0*/  HADD2.F32 R14, -RZ, R5.H1_H1 ;  /* 0x30000005ff0e7230 */ /* 0x000fc40000004100 */
[----:B------:R-:W-:Y:S01]  /*def0*/  FMUL R12, R19, R2 ;  /* 0x00000002130c7220 */ /* 0x000fe20000400000 */
[----:B------:R-:W-:Y:S01]  /*df00*/  FFMA R19, R13, R0, R15 ;  /* 0x000000000d137223 */ /* 0x000fe2000000000f */
[----:B------:R-:W-:Y:S02]  /*df10*/  FMUL R15, R27, R2 ;  /* 0x000000021b0f7220 */ /* 0x000fe40000400000 */
[----:B------:R-:W-:Y:S01]  /*df20*/  FFMA R13, R14, R0, R12 ;  /* 0x000000000e0d7223 */ /* 0x000fe2000000000c */
[----:B------:R-:W-:Y:S02]  /*df30*/  HADD2.F32 R12, -RZ, R6.H1_H1 ;  /* 0x30000006ff0c7230 */ /* 0x000fe40000004100 */
[----:B------:R-:W-:Y:S01]  /*df40*/  FMUL R14, R26, R2 ;  /* 0x000000021a0e7220 */ /* 0x000fe20000400000 */
[----:B------:R-:W-:Y:S01]  /*df50*/  FFMA R15, R16, R0, R15 ;  /* 0x00000000100f7223 */ /* 0x000fe2000000000f */
[----:B------:R-:W-:Y:S01]  /*df60*/  FMUL R16, R25, R2 ;  /* 0x0000000219107220 */ /* 0x000fe20000400000 */
[----:B------:R-:W-:Y:S01]  /*df70*/  F2FP.F16.F32.PACK_AB R13, R13, R19 ;  /* 0x000000130d0d723e */ /* 0x000fe200000000ff */
[----:B------:R-:W-:Y:S01]  /*df80*/  FFMA R14, R12, R0, R14 ;  /* 0x000000000c0e7223 */ /* 0x000fe2000000000e */
[----:B------:R-:W-:-:S02]  /*df90*/  HADD2.F32 R12, -RZ, R7.H1_H1 ;  /* 0x30000007ff0c7230 */ /* 0x000fc40000004100 */
[-C--:B------:R-:W-:Y:S02]  /*dfa0*/  FFMA R16, R18, R0.reuse, R16 ;  /* 0x0000000012107223 */ /* 0x080fe40000000010 */
[----:B------:R-:W-:Y:S01]  /*dfb0*/  F2FP.F16.F32.PACK_AB R14, R14, R15 ;  /* 0x0000000f0e0e723e */ /* 0x000fe200000000ff */
[----:B------:R-:W-:Y:S01]  /*dfc0*/  FFMA R17, R12, R0, R17 ;  /* 0x000000000c117223 */ /* 0x000fe20000000011 */
[----:B------:R-:W-:-:S04]  /*dfd0*/  F2FP.F16.F32.PACK_AB R12, R20, R21 ;  /* 0x00000015140c723e */ /* 0x000fc800000000ff */
        /* <DEDUP_REMOVED lines=16> */
.L_x_76:
[----:B------:R-:W-:Y:S05]  /*e0e0*/  BSYNC B0 ;  /* 0x0000000000007941 */ /* 0x000fea0003800000 */
.L_x_75:
[----:B------:R-:W-:Y:S06]  /*e0f0*/  BAR.SYNC.DEFER_BLOCKING 0x1, 0x80 ;  /* 0x0042000000007b1d */ /* 0x000fec0000010000 */
[----:B------:R-:W-:Y:S05]  /*e100*/  @!P0 BRA `(.L_x_77) ;  /* 0x0000000000048947 */ /* 0x000fea0003800000 */
[----:B------:R-:W-:Y:S01]  /*e110*/  BPT.TRAP 0x1 ;  /* 0x000000040000795c */ /* 0x000fe20000300000 */
.L_x_77:
[----:B------:R-:W-:-:S04]  /*e120*/  UIADD3 UR8, UR50, 0x344e8, URZ ;  /* 0x000344e832087890 */ /* 0x000fc8000fffe03f */
[----:B------:R-:W-:-:S09]  /*e130*/  UPRMT UR8, UR56, 0x654, UR8 ;  /* 0x0000065438087896 */ /* 0x000fd20008000008 */
[----:B------:R-:W-:Y:S01]  /*e140*/  SYNCS.ARRIVE.TRANS64.RED.A1T0 RZ, [UR8], RZ ;  /* 0x000000ffffff79a7 */ /* 0x000fe20008100408 */
[----:B------:R-:W-:Y:S05]  /*e150*/  @!P0 BRA `(.L_x_78) ;  /* 0x0000000000048947 */ /* 0x000fea0003800000 */
[----:B------:R-:W-:Y:S01]  /*e160*/  BPT.TRAP 0x1 ;  /* 0x000000040000795c */ /* 0x000fe20000300000 */
.L_x_78:
[----:B------:R-:W2:Y:S02]  /*e170*/  SYNCS.PHASECHK.TRANS64.TRYWAIT P3, [UR50+0x344d8], R158 ;  /* 0x0344d89eff0075a7 */ /* 0x000ea40008060172 */
[----:B--2---:R-:W-:Y:S05]  /*e180*/  @!P3 BRA `(.L_x_79) ;  /* 0x000000bc0090b947 */ /* 0x004fea0003800000 */
.L_x_366:
[----:B------:R-:W-:Y:S05]  /*e190*/  @P1 WARPSYNC.ALL ;  /* 0x0000000000001948 */ /* 0x000fea0003800000 */
[----:B------:R-:W2:Y:S01]  /*e1a0*/  @P1 LDSM.16.MT88.4 R8, [R3+0x33000] ;  /* 0x033000000308183b */ /* 0x000ea20000004200 */
[-C--:B-1----:R-:W-:Y:S01]  /*e1b0*/  FMUL R13, R40, R2.reuse ;  /* 0x00000002280d7220 */ /* 0x082fe20000400000 */
[-C--:B------:R-:W-:Y:S01]  /*e1c0*/  FMUL R15, R42, R2.reuse ;  /* 0x000000022a0f7220 */ /* 0x080fe20000400000 */
[-C--:B------:R-:W-:Y:S01]  /*e1d0*/  FMUL R17, R44, R2.reuse ;  /* 0x000000022c117220 */ /* 0x080fe20000400000 */
[----:B------:R-:W1:Y:S01]  /*e1e0*/  @P1 LDSM.16.MT88.4 R4, [R3+0x33800] ;  /* 0x033800000304183b */ /* 0x000e620000004200 */
[-C--:B------:R-:W-:Y:S01]  /*e1f0*/  FMUL R19, R46, R2.reuse ;  /* 0x000000022e137220 */ /* 0x080fe20000400000 */
[-C--:B------:R-:W-:Y:S01]  /*e200*/  FMUL R47, R47, R2.reuse ;  /* 0x000000022f2f7220 */ /* 0x080fe20000400000 */
[-C--:B------:R-:W-:Y:S01]  /*e210*/  FMUL R49, R49, R2.reuse ;  /* 0x0000000231317220 */ /* 0x080fe20000400000 */
[----:B------:R-:W-:Y:S05]  /*e220*/  WARPSYNC.ALL ;  /* 0x0000000000007948 */ /* 0x000fea0003800000 */
[-C--:B------:R-:W-:Y:S01]  /*e230*/  FMUL R51, R51, R2.reuse ;  /* 0x0000000233337220 */ /* 0x080fe20000400000 */
[-C--:B------:R-:W-:Y:S01]  /*e240*/  FMUL R53, R53, R2.reuse ;  /* 0x0000000235357220 */ /* 0x080fe20000400000 */
[----:B------:R-:W-:Y:S01]  /*e250*/  FMUL R55, R55, R2 ;  /* 0x0000000237377220 */ /* 0x000fe20000400000 */
[----:B------:R-:W-:Y:S01]  /*e260*/  BSSY B0, `(.L_x_80) ;  /* 0x0000040000007945 */ /* 0x000fe20003800000 */
[----:B--2---:R-:W-:-:S02]  /*e270*/  HADD2.F32 R12, -RZ, R8.H0_H0 ;  /* 0x20000008ff0c7230 */ /* 0x004fc40000004100 */
[----:B------:R-:W-:Y:S02]  /*e280*/  HADD2.F32 R14, -RZ, R8.H1_H1 ;  /* 0x30000008ff0e7230 */ /* 0x000fe40000004100 */
[----:B------:R-:W-:Y:S02]  /*e290*/  HADD2.F32 R16, -RZ, R9.H1_H1 ;  /* 0x30000009ff107230 */ /* 0x000fe40000004100 */
[----:B------:R-:W-:Y:S01]  /*e2a0*/  FFMA R12, R12, R0, R13 ;  /* 0x000000000c0c7223 */ /* 0x000fe2000000000d */
[----:B------:R-:W-:Y:S01]  /*e2b0*/  FMUL R13, R41, R2 ;  /* 0x00000002290d7220 */ /* 0x000fe20000400000 */
[----:B------:R-:W-:Y:S02]  /*e2c0*/  HADD2.F32 R18, -RZ, R10.H1_H1 ;  /* 0x3000000aff127230 */ /* 0x000fe40000004100 */
[----:B------:R-:W-:Y:S02]  /*e2d0*/  HADD2.F32 R20, -RZ, R11.H1_H1 ;  /* 0x3000000bff147230 */ /* 0x000fe40000004100 */
[----:B------:R-:W-:Y:S01]  /*e2e0*/  FFMA R13, R14, R0, R13 ;  /* 0x000000000e0d7223 */ /* 0x000fe2000000000d */
[----:B------:R-:W-:-:S02]  /*e2f0*/  HADD2.F32 R14, -RZ, R9.H0_H0 ;  /* 0x20000009ff0e7230 */ /* 0x000fc40000004100 */
[----:B------:R-:W-:Y:S02]  /*e300*/  FFMA R47, R20, R0, R47 ;  /* 0x00000000142f7223 */ /* 0x000fe4000000002f */
[----:B------:R-:W-:Y:S01]  /*e310*/  F2FP.F16.F32.PACK_AB R12, R13, R12 ;  /* 0x0000000c0d0c723e */ /* 0x000fe200000000ff */
[----:B------:R-:W-:Y:S01]  /*e320*/  FFMA R14, R14, R0, R15 ;  /* 0x000000000e0e7223 */ /* 0x000fe2000000000f */
[----:B------:R-:W-:Y:S01]  /*e330*/  FMUL R15, R43, R2 ;  /* 0x000000022b0f7220 */ /* 0x000fe20000400000 */
[----:B-1----:R-:W-:-:S03]  /*e340*/  HADD2.F32 R20, -RZ, R5.H1_H1 ;  /* 0x30000005ff147230 */ /* 0x002fc60000004100 */
[----:B------:R-:W-:Y:S01]  /*e350*/  FFMA R15, R16, R0, R15 ;  /* 0x00000000100f7223 */ /* 0x000fe2000000000f */
[----:B------:R-:W-:-:S04]  /*e360*/  HADD2.F32 R16, -RZ, R10.H0_H0 ;  /* 0x2000000aff107230 */ /* 0x000fc80000004100 */
[----:B------:R-:W-:Y:S01]  /*e370*/  F2FP.F16.F32.PACK_AB R13, R15, R14 ;  /* 0x0000000e0f0d723e */ /* 0x000fe200000000ff */
[----:B------:R-:W-:Y:S01]  /*e380*/  FFMA R16, R16, R0, R17 ;  /* 0x0000000010107223 */ /* 0x000fe20000000011 */
[----:B------:R-:W-:-:S04]  /*e390*/  FMUL R17, R45, R2 ;  /* 0x000000022d117220 */ /* 0x000fc80000400000 */
[----:B------:R-:W-:Y:S01]  /*e3a0*/  FFMA R17, R18, R0, R17 ;  /* 0x0000000012117223 */ /* 0x000fe20000000011 */
[----:B------:R-:W-:-:S04]  /*e3b0*/  HADD2.F32 R18, -RZ, R11.H0_H0 ;  /* 0x2000000bff127230 */ /* 0x000fc80000004100 */
[----:B------:R-:W-:Y:S01]  /*e3c0*/  F2FP.F16.F32.PACK_AB R14, R17, R16 ;  /* 0x00000010110e723e */ /* 0x000fe200000000ff */
[----:B------:R-:W-:Y:S01]  /*e3d0*/  FFMA R18, R18, R0, R19 ;  /* 0x0000000012127223 */ /* 0x000fe20000000013 */
[--C-:B------:R-:W-:Y:S02]  /*e3e0*/  HADD2.F32 R16, -RZ, R4.reuse.H0_H0 ;  /* 0x20000004ff107230 */ /* 0x100fe40000004100 */
[-C--:B------:R-:W-:Y:S01]  /*e3f0*/  FMUL R17, R48, R2.reuse ;  /* 0x0000000230117220 */ /* 0x080fe20000400000 */
[----:B------:R-:W-:Y:S01]  /*e400*/  FMUL R19, R50, R2 ;  /* 0x0000000232137220 */ /* 0x000fe20000400000 */
[----:B------:R-:W-:Y:S01]  /*e410*/  F2FP.F16.F32.PACK_AB R15, R47, R18 ;  /* 0x000000122f0f723e */ /* 0x000fe200000000ff */
[----:B------:R-:W-:Y:S02]  /*e420*/  HADD2.F32 R18, -RZ, R4.H1_H1 ;  /* 0x30000004ff127230 */ /* 0x000fe40000004100 */
[-C--:B------:R-:W-:Y:S02]  /*e430*/  FFMA R16, R16, R0.reuse, R17 ;  /* 0x0000000010107223 */ /* 0x080fe40000000011 */
[----:B------:R1:W-:Y:S01]  /*e440*/  STSM.16.MT88.4 [R3+0x33000], R12 ;  /* 0x0330000c03007844 */ /* 0x0003e20000004200 */
[----:B------:R-:W-:Y:S01]  /*e450*/  FFMA R17, R18, R0, R49 ;  /* 0x0000000012117223 */ /* 0x000fe20000000031 */
[----:B------:R-:W-:-:S02]  /*e460*/  HADD2.F32 R18, -RZ, R5.H0_H0 ;  /* 0x20000005ff127230 */ /* 0x000fc40000004100 */
[--C-:B-1----:R-:W-:Y:S02]  /*e470*/  HADD2.F32 R12, -RZ, R6.reuse.H0_H0 ;  /* 0x20000006ff0c7230 */ /* 0x102fe40000004100 */
[----:B------:R-:W-:Y:S01]  /*e480*/  FMUL R15, R52, R2 ;  /* 0x00000002340f7220 */ /* 0x000fe20000400000 */
[-C--:B------:R-:W-:Y:S01]  /*e490*/  FFMA R13, R18, R0.reuse, R19 ;  /* 0x00000000120d7223 */ /* 0x080fe20000000013 */
[-C--:B------:R-:W-:Y:S01]  /*e4a0*/  FFMA R14, R20, R0.reuse, R51 ;  /* 0x00000000140e7223 */ /* 0x080fe20000000033 */
[----:B------:R-:W-:Y:S02]  /*e4b0*/  HADD2.F32 R18, -RZ, R6.H1_H1 ;  /* 0x30000006ff127230 */ /* 0x000fe40000004100 */
[----:B------:R-:W-:Y:S01]  /*e4c0*/  FFMA R15, R12, R0, R15 ;  /* 0x000000000c0f7223 */ /* 0x000fe2000000000f */
[--C-:B------:R-:W-:Y:S02]  /*e4d0*/  HADD2.F32 R12, -RZ, R7.reuse.H0_H0 ;  /* 0x20000007ff0c7230 */ /* 0x100fe40000004100 */
[----:B------:R-:W-:Y:S01]  /*e4e0*/  FMUL R19, R54, R2 ;  /* 0x0000000236137220 */ /* 0x000fe20000400000 */
[----:B------:R-:W-:-:S02]  /*e4f0*/  HADD2.F32 R20, -RZ, R7.H1_H1 ;  /* 0x30000007ff147230 */ /* 0x000fc40000004100 */
[-C--:B------:R-:W-:Y:S01]  /*e500*/  FFMA R18, R18, R0.reuse, R53 ;  /* 0x0000000012127223 */ /* 0x080fe20000000035 */
[----:B------:R-:W-:Y:S01]  /*e510*/  F2FP.F16.F32.PACK_AB R13, R14, R13 ;  /* 0x0000000d0e0d723e */ /* 0x000fe200000000ff */
[----:B------:R-:W-:Y:S01]  /*e520*/  FFMA R19, R12, R0, R19 ;  /* 0x000000000c137223 */ /* 0x000fe20000000013 */
        /* <DEDUP_REMOVED lines=14> */
[----:B------:R-:W-:Y:S02]  /*e610*/  UIADD3 UR5, UR45, 0x40, URZ ;  /* 0x000000402d057890 */ /* 0x000fe4000fffe03f */
[----:B------:R-:W-:-:S09]  /*e620*/  UIADD3 UR4, UR50, 0x33000, URZ ;  /* 0x0003300032047890 */ /* 0x000fd2000fffe03f */
[----:B------:R2:W-:Y:S01]  /*e630*/  UTMASTG.2D [UR4], [UR36] ;  /* 0x00000004240073b5 */ /* 0x0005e20008008000 */
[----:B------:R0:W-:Y:S01]  /*e640*/  UTMACMDFLUSH ;  /* 0x00000000000079b7 */ /* 0x0001e20000000000 */
[----:B--2---:R-:W-:-:S04]  /*e650*/  DEPBAR.LE SB0, 0x1 ;  /* 0x000080400000791a */ /* 0x004fc80000000000 */
.L_x_81:
[----:B------:R-:W-:Y:S05]  /*e660*/  BSYNC B0 ;  /* 0x0000000000007941 */ /* 0x000fea0003800000 */
.L_x_80:
[----:B------:R-:W-:Y:S06]  /*e670*/  BAR.SYNC.DEFER_BLOCKING 0x1, 0x80 ;  /* 0x0042000000007b1d */ /* 0x000fec0000010000 */
[----:B------:R-:W-:Y:S05]  /*e680*/  @!P0 BRA `(.L_x_82) ;  /* 0x0000000000048947 */ /* 0x000fea0003800000 */
[----:B------:R-:W-:Y:S01]  /*e690*/  BPT.TRAP 0x1 ;  /* 0x000000040000795c */ /* 0x000fe20000300000 */
.L_x_82:
[----:B------:R-:W-:-:S04]  /*e6a0*/  UIADD3 UR9, UR50, 0x344f0, URZ ;  /* 0x000344f032097890 */ /* 0x000fc8000fffe03f */
[----:B------:R-:W-:-:S09]  /*e6b0*/  UPRMT UR9, UR56, 0x654, UR9 ;  /* 0x0000065438097896 */ /* 0x000fd20008000009 */
[----:B------:R-:W-:Y:S01]  /*e6c0*/  SYNCS.ARRIVE.TRANS64.RED.A1T0 RZ, [UR9], RZ ;  /* 0x000000ffffff79a7 */ /* 0x000fe20008100409 */
[----:B------:R-:W-:Y:S05]  /*e6d0*/  @!P0 BRA `(.L_x_83) ;  /* 0x0000000000048947 */ /* 0x000fea0003800000 */
[----:B------:R-:W-:Y:S01]  /*e6e0*/  BPT.TRAP 0x1 ;  /* 0x000000040000795c */ /* 0x000fe20000300000 */
.L_x_83:
[----:B------:R-:W-:-:S04]  /*e6f0*/  MOV R20, 0x1 ;  /* 0x0000000100147802 */ /* 0x000fc80000000f00 */
[----:B------:R-:W-:-:S04]  /*e700*/  SHF.L.U32 R20, R20, 0x1f, RZ ;  /* 0x0000001f14147819 */ /* 0x000fc800000006ff */
[----:B------:R-:W2:Y:S02]  /*e710*/  SYNCS.PHASECHK.TRANS64.TRYWAIT P3, [UR50+0x344c0], R20 ;  /* 0x0344c014ff0075a7 */ /* 0x000ea40008060172 */
[----:B--2---:R-:W-:Y:S05]  /*e720*/  @!P3 BRA `(.L_x_84) ;  /* 0x000000b80040b947 */ /* 0x004fea0003800000 */
.L_x_367:
        /* <DEDUP_REMOVED lines=21> */
[----:B-1----:R-:W-:-:S02]  /*e880*/  HADD2.F32 R14, -RZ, R8.H1_H1 ;  /* 0x30000008ff0e7230 */ /* 0x002fc40000004100 */
[-C--:B--2---:R-:W-:Y:S01]  /*e890*/  FMUL R13, R13, R2.reuse ;  /* 0x000000020d0d7220 */ /* 0x084fe20000400000 */
[----:B---3--:R-:W-:Y:S01]  /*e8a0*/  FMUL R15, R12, R2 ;  /* 0x000000020c0f7220 */ /* 0x008fe20000400000 */
[----:B------:R-:W-:-:S05]  /*e8b0*/  HADD2.F32 R12, -RZ, R8.H0_H0 ;  /* 0x20000008ff0c7230 */ /* 0x000fca0000004100 */
[-C--:B------:R-:W-:Y:S01]  /*e8c0*/  FFMA R12, R12, R0.reuse, R13 ;  /* 0x000000000c0c7223 */ /* 0x080fe2000000000d */
[----:B------:R-:W-:Y:S01]  /*e8d0*/  FFMA R13, R14, R0, R15 ;  /* 0x000000000e0d7223 */ /* 0x000fe2000000000f */
[-C--:B----4-:R-:W-:Y:S01]  /*e8e0*/  FMUL R15, R17, R2.reuse ;  /* 0x00000002110f7220 */ /* 0x090fe20000400000 */
[----:B-----5:R-:W-:Y:S01]  /*e8f0*/  FMUL R17, R16, R2 ;  /* 0x0000000210117220 */ /* 0x020fe20000400000 */
[--C-:B------:R-:W-:Y:S02]  /*e900*/  HADD2.F32 R14, -RZ, R9.reuse.H0_H0 ;  /* 0x20000009ff0e7230 */ /* 0x100fe40000004100 */
[----:B------:R-:W-:Y:S01]  /*e910*/  HADD2.F32 R16, -RZ, R9.H1_H1 ;  /* 0x30000009ff107230 */ /* 0x000fe20000004100 */
[----:B------:R-:W-:Y:S02]  /*e920*/  F2FP.F16.F32.PACK_AB R12, R13, R12 ;  /* 0x0000000c0d0c723e */ /* 0x000fe400000000ff */
[-C--:B------:R-:W-:Y:S02]  /*e930*/  FFMA R14, R14, R0.reuse, R15 ;  /* 0x000000000e0e7223 */ /* 0x080fe4000000000f */
[----:B------:R-:W-:Y:S01]  /*e940*/  FFMA R15, R16, R0, R17 ;  /* 0x00000000100f7223 */ /* 0x000fe20000000011 */
[-C--:B------:R-:W-:Y:S01]  /*e950*/  FMUL R17, R19, R2.reuse ;  /* 0x0000000213117220 */ /* 0x080fe20000400000 */
[----:B------:R-:W-:Y:S01]  /*e960*/  FMUL R19, R18, R2 ;  /* 0x0000000212137220 */ /* 0x000fe20000400000 */
[----:B------:R-:W-:-:S02]  /*e970*/  HADD2.F32 R16, -RZ, R10.H0_H0 ;  /* 0x2000000aff107230 */ /* 0x000fc40000004100 */
[----:B------:R-:W-:Y:S01]  /*e980*/  HADD2.F32 R18, -RZ, R10.H1_H1 ;  /* 0x3000000aff127230 */ /* 0x000fe20000004100 */
[----:B------:R-:W-:Y:S01]  /*e990*/  F2FP.F16.F32.PACK_AB R13, R15, R14 ;  /* 0x0000000e0f0d723e */ /* 0x000fe200000000ff */
[----:B------:R-:W-:Y:S01]  /*e9a0*/  FMUL R21, R21, R2 ;  /* 0x0000000215157220 */ /* 0x000fe20000400000 */
[-C--:B------:R-:W-:Y:S02]  /*e9b0*/  FFMA R16, R16, R0.reuse, R17 ;  /* 0x0000000010107223 */ /* 0x080fe40000000011 */
[----:B------:R-:W-:Y:S01]  /*e9c0*/  FFMA R17, R18, R0, R19 ;  /* 0x0000000012117223 */ /* 0x000fe20000000013 */
[-C--:B------:R-:W-:Y:S01]  /*e9d0*/  FMUL R19, R24, R2.reuse ;  /* 0x0000000218137220 */ /* 0x080fe20000400000 */
[--C-:B------:R-:W-:Y:S02]  /*e9e0*/  HADD2.F32 R18, -RZ, R11.reuse.H0_H0 ;  /* 0x2000000bff127230 */ /* 0x100fe40000004100 */
[----:B------:R-:W-:Y:S02]  /*e9f0*/  HADD2.F32 R24, -RZ, R11.H1_H1 ;  /* 0x3000000bff187230 */ /* 0x000fe40000004100 */
[----:B------:R-:W-:Y:S01]  /*ea00*/  FMUL R25, R25, R2 ;  /* 0x0000000219197220 */ /* 0x000fe20000400000 */
[----:B------:R-:W-:Y:S01]  /*ea10*/  F2FP.F16.F32.PACK_AB R14, R17, R16 ;  /* 0x00000010110e723e */ /* 0x000fe200000000ff */
[-C--:B------:R-:W-:Y:S01]  /*ea20*/  FFMA R18, R18, R0.reuse, R19 ;  /* 0x0000000012127223 */ /* 0x080fe20000000013 */
[----:B------:R-:W-:Y:S01]  /*ea30*/  FFMA R19, R24, R0, R21 ;  /* 0x0000000018137223 */ /* 0x000fe20000000015 */
[----:B------:R-:W-:Y:S01]  /*ea40*/  FMUL R21, R26, R2 ;  /* 0x000000021a157220 */ /* 0x000fe20000400000 */
[----:B------:R-:W-:-:S02]  /*ea50*/  HADD2.F32 R24, -RZ, R4.H0_H0 ;  /* 0x20000004ff187230 */ /* 0x000fc40000004100 */
[----:B------:R-:W-:Y:S02]  /*ea60*/  HADD2.F32 R26, -RZ, R4.H1_H1 ;  /* 0x30000004ff1a7230 */ /* 0x000fe40000004100 */
[----:B------:R-:W-:Y:S01]  /*ea70*/  FMUL R27, R27, R2 ;  /* 0x000000021b1b7220 */ /* 0x000fe20000400000 */
[----:B------:R-:W-:Y:S01]  /*ea80*/  F2FP.F16.F32.PACK_AB R15, R19, R18 ;  /* 0x00000012130f723e */ /* 0x000fe200000000ff */
[-C--:B------:R-:W-:Y:S01]  /*ea90*/  FFMA R21, R24, R0.reuse, R21 ;  /* 0x0000000018157223 */ /* 0x080fe20000000015 */
[----:B------:R-:W-:Y:S01]  /*eaa0*/  FFMA R24, R26, R0, R25 ;  /* 0x000000001a187223 */ /* 0x000fe20000000019 */
[-C--:B------:R-:W-:Y:S01]  /*eab0*/  FMUL R25, R28, R2.reuse ;  /* 0x000000021c197220 */ /* 0x080fe20000400000 */
[--C-:B------:R-:W-:Y:S02]  /*eac0*/  HADD2.F32 R26, -RZ, R5.reuse.H0_H0 ;  /* 0x20000005ff1a7230 */ /* 0x100fe40000004100 */
[----:B------:R-:W-:Y:S01]  /*ead0*/  FMUL R29, R29, R2 ;  /* 0x000000021d1d7220 */ /* 0x000fe20000400000 */
[----:B------:R-:W-:Y:S01]  /*eae0*/  HADD2.F32 R28, -RZ, R5.H1_H1 ;  /* 0x30000005ff1c7230 */ /* 0x000fe20000004100 */
[----:B------:R-:W-:Y:S01]  /*eaf0*/  F2FP.F16.F32.PACK_AB R16, R24, R21 ;  /* 0x000000151810723e */ /* 0x000fe200000000ff */
[----:B------:R1:W-:Y:S01]  /*eb00*/  STSM.16.MT88.4 [R3+0x30000], R12 ;  /* 0x0300000c03007844 */ /* 0x0003e20000004200 */
[----:B------:R-:W-:-:S02]  /*eb10*/  FFMA R25, R26, R0, R25 ;  /* 0x000000001a197223 */ /* 0x000fc40000000019 */
[----:B------:R-:W-:Y:S01]  /*eb20*/  FFMA R26, R28, R0, R27 ;  /* 0x000000001c1a7223 */ /* 0x000fe2000000001b */
[-C--:B------:R-:W-:Y:S01]  /*eb30*/  FMUL R27, R30, R2.reuse ;  /* 0x000000021e1b7220 */ /* 0x080fe20000400000 */
[--C-:B------:R-:W-:Y:S02]  /*eb40*/  HADD2.F32 R28, -RZ, R6.reuse.H0_H0 ;  /* 0x20000006ff1c7230 */ /* 0x100fe40000004100 */
[----:B------:R-:W-:Y:S01]  /*eb50*/  FMUL R31, R31, R2 ;  /* 0x000000021f1f7220 */ /* 0x000fe20000400000 */
[----:B------:R-:W-:Y:S01]  /*eb60*/  HADD2.F32 R30, -RZ, R6.H1_H1 ;  /* 0x30000006ff1e7230 */ /* 0x000fe20000004100 */
[----:B------:R-:W-:Y:S01]  /*eb70*/  F2FP.F16.F32.PACK_AB R17, R26, R25 ;  /* 0x000000191a11723e */ /* 0x000fe200000000ff */
[----:B------:R-:W-:-:S03]  /*eb80*/  FFMA R27, R28, R0, R27 ;  /* 0x000000001c1b7223 */ /* 0x000fc6000000001b */
[----:B------:R-:W-:Y:S01]  /*eb90*/  FFMA R28, R30, R0, R29 ;  /* 0x000000001e1c7223 */ /* 0x000fe2000000001d */
[----:B------:R-:W-:Y:S01]  /*eba0*/  FMUL R29, R32, R2 ;  /* 0x00000002201d7220 */ /* 0x000fe20000400000 */
[--C-:B------:R-:W-:Y:S02]  /*ebb0*/  HADD2.F32 R30, -RZ, R7.reuse.H0_H0 ;  /* 0x20000007ff1e7230 */ /* 0x100fe40000004100 */
[----:B------:R-:W-:Y:S01]  /*ebc0*/  HADD2.F32 R32, -RZ, R7.H1_H1 ;  /* 0x30000007ff207230 */ /* 0x000fe20000004100 */
[----:B------:R-:W-:Y:S02]  /*ebd0*/  F2FP.F16.F32.PACK_AB R18, R28, R27 ;  /* 0x0000001b1c12723e */ /* 0x000fe400000000ff */
[-C--:B------:R-:W-:Y:S02]  /*ebe0*/  FFMA R29, R30, R0.reuse, R29 ;  /* 0x000000001e1d7223 */ /* 0x080fe4000000001d */
[----:B------:R-:W-:-:S05]  /*ebf0*/  FFMA R30, R32, R0, R31 ;  /* 0x00000000201e7223 */ /* 0x000fca000000001f */
        /* <DEDUP_REMOVED lines=16> */
.L_x_86:
[----:B------:R-:W-:Y:S05]  /*ed00*/  BSYNC B0 ;  /* 0x0000000000007941 */ /* 0x000fea0003800000 */
.L_x_85:
[----:B------:R-:W-:Y:S06]  /*ed10*/  BAR.SYNC.DEFER_BLOCKING 0x1, 0x80 ;  /* 0x0042000000007b1d */ /* 0x000fec0000010000 */
[----:B------:R-:W-:Y:S05]  /*ed20*/  @!P0 BRA `(.L_x_87) ;  /* 0x0000000000048947 */ /* 0x000fea0003800000 */
[----:B------:R-:W-:Y:S01]  /*ed30*/  BPT.TRAP 0x1 ;  /* 0x000000040000795c */ /* 0x000fe20000300000 */
.L_x_87:
[----:B------:R-:W-:-:S04]  /*ed40*/  UIADD3 UR10, UR50, 0x344f8, URZ ;  /* 0x000344f8320a7890 */ /* 0x000fc8000fffe03f */
[----:B------:R-:W-:-:S09]  /*ed50*/  UPRMT UR10, UR56, 0x654, UR10 ;  /* 0x00000654380a7896 */ /* 0x000fd2000800000a */
[----:B------:R-:W-:Y:S01]  /*ed60*/  SYNCS.ARRIVE.TRANS64.RED.A1T0 RZ, [UR10], RZ ;  /* 0x000000ffffff79a7 */ /* 0x000fe2000810040a */
[----:B------:R-:W-:Y:S05]  /*ed70*/  @!P0 BRA `(.L_x_88) ;  /* 0x0000000000048947 */ /* 0x000fea0003800000 */
[----:B------:R-:W-:Y:S01]  /*ed80*/  BPT.TRAP 0x1 ;  /* 0x000000040000795c */ /* 0x000fe20000300000 */
.L_x_88:
[----:B------:R-:W2:Y:S02]  /*ed90*/  SYNCS.PHASECHK.TRANS64.TRYWAIT P3, [UR50+0x344c8], R20 ;  /* 0x0344c814ff0075a7 */ /* 0x000ea40008060172 */
[----:B--2---:R-:W-:Y:S05]  /*eda0*/  @!P3 BRA `(.L_x_89) ;  /* 0x000000b000b8b947 */ /* 0x004fea0003800000 */
.L_x_368:
        /* <DEDUP_REMOVED lines=19> */
[----:B------:R-:W-:Y:S05]  /*eee0*/  WARPSYNC.ALL ;  /* 0x0000000000007948 */ /* 0x000fea0003800000 */
[----:B------:R-:W-:Y:S01]  /*eef0*/  BSSY B0, `(.L_x_90) ;  /* 0x0000039000007945 */ /* 0x000fe20003800000 */
[----:B--2---:R-:W-:-:S02]  /*ef00*/  HADD2.F32 R12, -RZ, R8.H0_H0 ;  /* 0x20000008ff0c7230 */ /* 0x004fc40000004100 */
[----:B------:R-:W-:Y:S02]  /*ef10*/  HADD2.F32 R14, -RZ, R8.H1_H1 ;  /* 0x30000008ff0e7230 */ /* 0x000fe40000004100 */
[--C-:B------:R-:W-:Y:S02]  /*ef20*/  HADD2.F32 R16, -RZ, R9.reuse.H0_H0 ;  /* 0x20000009ff107230 */ /* 0x100fe40000004100 */
[-C--:B------:R-:W-:Y:S01]  /*ef30*/  FFMA R12, R12, R0.reuse, R13 ;  /* 0x000000000c0c7223 */ /* 0x080fe2000000000d */
[----:B------:R-:W-:Y:S02]  /*ef40*/  HADD2.F32 R18, -RZ, R9.H1_H1 ;  /* 0x30000009ff127230 */ /* 0x000fe40000004100 */
[-C--:B------:R-:W-:Y:S01]  /*ef50*/  FFMA R13, R14, R0.reuse, R57 ;  /* 0x000000000e0d7223 */ /* 0x080fe20000000039 */
[----:B------:R-:W-:Y:S02]  /*ef60*/  HADD2.F32 R24, -RZ, R11.H0_H0 ;  /* 0x2000000bff187230 */ /* 0x000fe40000004100 */
[----:B------:R-:W-:Y:S01]  /*ef70*/  FFMA R14, R16, R0, R15 ;  /* 0x00000000100e7223 */ /* 0x000fe2000000000f */
[----:B------:R-:W-:-:S02]  /*ef80*/  HADD2.F32 R16, -RZ, R10.H0_H0 ;  /* 0x2000000aff107230 */ /* 0x000fc40000004100 */
[-C--:B------:R-:W-:Y:S01]  /*ef90*/  FFMA R15, R18, R0.reuse, R59 ;  /* 0x00000000120f7223 */ /* 0x080fe2000000003b */
[----:B------:R-:W-:Y:S02]  /*efa0*/  HADD2.F32 R18, -RZ, R10.H1_H1 ;  /* 0x3000000aff127230 */ /* 0x000fe40000004100 */
[-C--:B------:R-:W-:Y:S01]  /*efb0*/  FFMA R19, R24, R0.reuse, R19 ;  /* 0x0000000018137223 */ /* 0x080fe20000000013 */
[----:B------:R-:W-:Y:S02]  /*efc0*/  HADD2.F32 R26, -RZ, R11.H1_H1 ;  /* 0x3000000bff1a7230 */ /* 0x000fe40000004100 */
[-C--:B------:R-:W-:Y:S01]  /*efd0*/  FFMA R17, R16, R0.reuse, R17 ;  /* 0x0000000010117223 */ /* 0x080fe20000000011 */
[----:B-1----:R-:W-:Y:S02]  /*efe0*/  HADD2.F32 R24, -RZ, R4.H0_H0 ;  /* 0x20000004ff187230 */ /* 0x002fe40000004100 */
[----:B------:R-:W-:Y:S01]  /*eff0*/  FFMA R16, R18, R0, R61 ;  /* 0x0000000012107223 */ /* 0x000fe2000000003d */
[----:B------:R-:W-:-:S02]  /*f000*/  HADD2.F32 R28, -RZ, R5.H0_H0 ;  /* 0x20000005ff1c7230 */ /* 0x000fc40000004100 */
[-C--:B------:R-:W-:Y:S01]  /*f010*/  FFMA R18, R26, R0.reuse, R63 ;  /* 0x000000001a127223 */ /* 0x080fe2000000003f */
[----:B------:R-:W-:Y:S02]  /*f020*/  HADD2.F32 R26, -RZ, R4.H1_H1 ;  /* 0x30000004ff1a7230 */ /* 0x000fe40000004100 */
        /* <DEDUP_REMOVED lines=10> */
[----:B------:R-:W-:Y:S01]  /*f0d0*/  FFMA R29, R32, R0, R29 ;  /* 0x00000000201d7223 */ /* 0x000fe2000000001d */
[----:B------:R-:W-:Y:S01]  /*f0e0*/  F2FP.F16.F32.PACK_AB R12, R13, R12 ;  /* 0x0000000c0d0c723e */ /* 0x000fe200000000ff */
[----:B------:R-:W-:Y:S01]  /*f0f0*/  FFMA R28, R30, R0, R69 ;  /* 0x000000001e1c7223 */ /* 0x000fe20000000045 */
[----:B------:R-:W-:Y:S01]  /*f100*/  F2FP.F16.F32.PACK_AB R13, R15, R14 ;  /* 0x0000000e0f0d723e */ /* 0x000fe200000000ff */
[----:B------:R-:W-:Y:S01]  /*f110*/  FFMA R30, R34, R0, R71 ;  /* 0x00000000221e7223 */ /* 0x000fe20000000047 */
[----:B------:R-:W-:-:S02]  /*f120*/  F2FP.F16.F32.PACK_AB R14, R16, R17 ;  /* 0x00000011100e723e */ /* 0x000fc400000000ff */
[----:B------:R-:W-:Y:S02]  /*f130*/  F2FP.F16.F32.PACK_AB R15, R18, R19 ;  /* 0x00000013120f723e */ /* 0x000fe400000000ff */
[----:B------:R-:W-:Y:S02]  /*f140*/  F2FP.F16.F32.PACK_AB R16, R24, R21 ;  /* 0x000000151810723e */ /* 0x000fe400000000ff */
[----:B------:R-:W-:Y:S01]  /*f150*/  F2FP.F16.F32.PACK_AB R17, R26, R25 ;  /* 0x000000191a11723e */ /* 0x000fe200000000ff */
[----:B------:R1:W-:Y:S01]  /*f160*/  STSM.16.MT88.4 [R3+0x31000], R12 ;  /* 0x0310000c03007844 */ /* 0x0003e20000004200 */
        /* <DEDUP_REMOVED lines=17> */
.L_x_91:
[----:B------:R-:W-:Y:S05]  /*f280*/  BSYNC B0 ;  /* 0x0000000000007941 */ /* 0x000fea0003800000 */
.L_x_90:
[----:B------:R-:W-:Y:S06]  /*f290*/  BAR.SYNC.DEFER_BLOCKING 0x1, 0x80 ;  /* 0x0042000000007b1d */ /* 0x000fec0000010000 */
[----:B------:R-:W-:Y:S05]  /*f2a0*/  @!P0 BRA `(.L_x_92) ;  /* 0x0000000000048947 */ /* 0x000fea0003800000 */
[----:B------:R-:W-:Y:S01]  /*f2b0*/  BPT.TRAP 0x1 ;  /* 0x000000040000795c */ /* 0x000fe20000300000 */
.L_x_92:
[----:B------:R-:W-:Y:S01]  /*f2c0*/  SYNCS.ARRIVE.TRANS64.RED.A1T0 RZ, [UR7], RZ ;  /* 0x000000ffffff79a7 */ /* 0x000fe20008100407 */
[----:B------:R-:W-:Y:S05]  /*f2d0*/  @!P0 BRA `(.L_x_93) ;  /* 0x0000000000048947 */ /* 0x000fea0003800000 */
[----:B------:R-:W-:Y:S01]  /*f2e0*/  BPT.TRAP 0x1 ;  /* 0x000000040000795c */ /* 0x000fe20000300000 */
.L_x_93:
[----:B------:R-:W2:Y:S02]  /*f2f0*/  SYNCS.PHASECHK.TRANS64.TRYWAIT P3, [UR50+0x344d0], R20 ;  /* 0x0344d014ff0075a7 */ /* 0x000ea40008060172 */
[----:B--2---:R-:W-:Y:S05]  /*f300*/  @!P3 BRA `(.L_x_94) ;  /* 0x000000ac0078b947 */ /* 0x004fea0003800000 */
.L_x_369:
        /* <DEDUP_REMOVED lines=21> */
[----:B-1----:R-:W-:-:S02]  /*f460*/  HADD2.F32 R16, -RZ, R9.H0_H0 ;  /* 0x20000009ff107230 */ /* 0x002fc40000004100 */
[----:B------:R-:W-:Y:S02]  /*f470*/  HADD2.F32 R18, -RZ, R9.H1_H1 ;  /* 0x30000009ff127230 */ /* 0x000fe40000004100 */
[-C--:B--2---:R-:W-:Y:S01]  /*f480*/  FMUL R13, R13, R2.reuse ;  /* 0x000000020d0d7220 */ /* 0x084fe20000400000 */
[-C--:B---3--:R-:W-:Y:S01]  /*f490*/  FMUL R15, R14, R2.reuse ;  /* 0x000000020e0f7220 */ /* 0x088fe20000400000 */
[--C-:B------:R-:W-:Y:S02]  /*f4a0*/  HADD2.F32 R14, -RZ, R8.reuse.H1_H1 ;  /* 0x30000008ff0e7230 */ /* 0x100fe40000004100 */
[----:B----4-:R-:W-:Y:S01]  /*f4b0*/  FMUL R17, R12, R2 ;  /* 0x000000020c117220 */ /* 0x010fe20000400000 */
[----:B------:R-:W-:Y:S02]  /*f4c0*/  HADD2.F32 R12, -RZ, R8.H0_H0 ;  /* 0x20000008ff0c7230 */ /* 0x000fe40000004100 */
[----:B------:R-:W-:Y:S01]  /*f4d0*/  FFMA R15, R14, R0, R15 ;  /* 0x000000000e0f7223 */ /* 0x000fe2000000000f */
[----:B-----5:R-:W-:-:S02]  /*f4e0*/  FMUL R19, R19, R2 ;  /* 0x0000000213137220 */ /* 0x020fc40000400000 */
[-C--:B------:R-:W-:Y:S01]  /*f4f0*/  FFMA R12, R12, R0.reuse, R13 ;  /* 0x000000000c0c7223 */ /* 0x080fe2000000000d */
[-C--:B------:R-:W-:Y:S01]  /*f500*/  FFMA R13, R16, R0.reuse, R17 ;  /* 0x00000000100d7223 */ /* 0x080fe20000000011 */
[----:B------:R-:W-:Y:S01]  /*f510*/  FFMA R14, R18, R0, R19 ;  /* 0x00000000120e7223 */ /* 0x000fe20000000013 */
[--C-:B------:R-:W-:Y:S02]  /*f520*/  HADD2.F32 R16, -RZ, R10.reuse.H0_H0 ;  /* 0x2000000aff107230 */ /* 0x100fe40000004100 */
[-C--:B------:R-:W-:Y:S01]  /*f530*/  FMUL R17, R26, R2.reuse ;  /* 0x000000021a117220 */ /* 0x080fe20000400000 */
[----:B------:R-:W-:Y:S02]  /*f540*/  HADD2.F32 R18, -RZ, R10.H1_H1 ;  /* 0x3000000aff127230 */ /* 0x000fe40000004100 */
[----:B------:R-:W-:Y:S01]  /*f550*/  FMUL R19, R24, R2 ;  /* 0x0000000218137220 */ /* 0x000fe20000400000 */
[--C-:B------:R-:W-:Y:S02]  /*f560*/  HADD2.F32 R24, -RZ, R11.reuse.H0_H0 ;  /* 0x2000000bff187230 */ /* 0x100fe40000004100 */
[----:B------:R-:W-:Y:S01]  /*f570*/  FFMA R17, R16, R0, R17 ;  /* 0x0000000010117223 */ /* 0x000fe20000000011 */
[----:B------:R-:W-:-:S02]  /*f580*/  HADD2.F32 R26, -RZ, R11.H1_H1 ;  /* 0x3000000bff1a7230 */ /* 0x000fc40000004100 */
[----:B------:R-:W-:Y:S01]  /*f590*/  FMUL R21, R21, R2 ;  /* 0x0000000215157220 */ /* 0x000fe20000400000 */
[----:B------:R-:W-:Y:S01]  /*f5a0*/  FFMA R16, R18, R0, R19 ;  /* 0x0000000012107223 */ /* 0x000fe20000000013 */
[----:B------:R-:W-:Y:S01]  /*f5b0*/  F2FP.F16.F32.PACK_AB R13, R14, R13 ;  /* 0x0000000d0e0d723e */ /* 0x000fe200000000ff */
[----:B------:R-:W-:Y:S01]  /*f5c0*/  FMUL R25, R25, R2 ;  /* 0x0000000219197220 */ /* 0x000fe20000400000 */
[----:B------:R-:W-:Y:S01]  /*f5d0*/  FFMA R21, R24, R0, R21 ;  /* 0x0000000018157223 */ /* 0x000fe20000000015 */
[--C-:B------:R-:W-:Y:S01]  /*f5e0*/  HADD2.F32 R24, -RZ, R4.reuse.H0_H0 ;  /* 0x20000004ff187230 */ /* 0x100fe20000004100 */
[----:B------:R-:W-:Y:S01]  /*f5f0*/  F2FP.F16.F32.PACK_AB R12, R15, R12 ;  /* 0x0000000c0f0c723e */ /* 0x000fe200000000ff */
[----:B------:R-:W-:Y:S01]  /*f600*/  FFMA R18, R26, R0, R25 ;  /* 0x000000001a127223 */ /* 0x000fe20000000019 */
[-C--:B------:R-:W-:Y:S01]  /*f610*/  FMUL R19, R30, R2.reuse ;  /* 0x000000021e137220 */ /* 0x080fe20000400000 */
[----:B------:R-:W-:Y:S01]  /*f620*/  HADD2.F32 R26, -RZ, R4.H1_H1 ;  /* 0x30000004ff1a7230 */ /* 0x000fe20000004100 */
[----:B------:R-:W-:Y:S01]  /*f630*/  F2FP.F16.F32.PACK_AB R14, R16, R17 ;  /* 0x00000011100e723e */ /* 0x000fe200000000ff */
[----:B------:R-:W-:Y:S01]  /*f640*/  FMUL R25, R28, R2 ;  /* 0x000000021c197220 */ /* 0x000fe20000400000 */
[----:B------:R-:W-:-:S02]  /*f650*/  HADD2.F32 R28, -RZ, R5.H0_H0 ;  /* 0x20000005ff1c7230 */ /* 0x000fc40000004100 */
[----:B------:R-:W-:Y:S01]  /*f660*/  FFMA R19, R24, R0, R19 ;  /* 0x0000000018137223 */ /* 0x000fe20000000013 */
[----:B------:R-:W-:Y:S02]  /*f670*/  HADD2.F32 R30, -RZ, R5.H1_H1 ;  /* 0x30000005ff1e7230 */ /* 0x000fe40000004100 */
[----:B------:R-:W-:Y:S01]  /*f680*/  FMUL R27, R27, R2 ;  /* 0x000000021b1b7220 */ /* 0x000fe20000400000 */
[----:B------:R-:W-:Y:S01]  /*f690*/  FFMA R24, R26, R0, R25 ;  /* 0x000000001a187223 */ /* 0x000fe20000000019 */
[----:B------:R-:W-:Y:S01]  /*f6a0*/  F2FP.F16.F32.PACK_AB R15, R18, R21 ;  /* 0x00000015120f723e */ /* 0x000fe200000000ff */
[----:B------:R-:W-:Y:S01]  /*f6b0*/  FMUL R29, R29, R2 ;  /* 0x000000021d1d7220 */ /* 0x000fe20000400000 */
[-C--:B------:R-:W-:Y:S01]  /*f6c0*/  FFMA R27, R28, R0.reuse, R27 ;  /* 0x000000001c1b7223 */ /* 0x080fe2000000001b */
[--C-:B------:R-:W-:Y:S01]  /*f6d0*/  HADD2.F32 R28, -RZ, R6.reuse.H0_H0 ;  /* 0x20000006ff1c7230 */ /* 0x100fe20000004100 */
[----:B------:R-:W-:Y:S01]  /*f6e0*/  F2FP.F16.F32.PACK_AB R16, R24, R19 ;  /* 0x000000131810723e */ /* 0x000fe200000000ff */
[----:B------:R-:W-:Y:S01]  /*f6f0*/  FFMA R26, R30, R0, R29 ;  /* 0x000000001e1a7223 */ /* 0x000fe2000000001d */
[-C--:B------:R-:W-:Y:S01]  /*f700*/  FMUL R25, R34, R2.reuse ;  /* 0x0000000222197220 */ /* 0x080fe20000400000 */
[----:B------:R-:W-:Y:S01]  /*f710*/  HADD2.F32 R30, -RZ, R6.H1_H1 ;  /* 0x30000006ff1e7230 */ /* 0x000fe20000004100 */
[----:B------:R1:W-:Y:S01]  /*f720*/  STSM.16.MT88.4 [R3+0x32000], R12 ;  /* 0x0320000c03007844 */ /* 0x0003e20000004200 */
        /* <DEDUP_REMOVED lines=8> */
[-C--:B------:R-:W-:Y:S02]  /*f7b0*/  FFMA R31, R32, R0.reuse, R31 ;  /* 0x00000000201f7223 */ /* 0x080fe4000000001f */
[----:B------:R-:W-:Y:S01]  /*f7c0*/  F2FP.F16.F32.PACK_AB R18, R28, R25 ;  /* 0x000000191c12723e */ /* 0x000fe200000000ff */
        /* <DEDUP_REMOVED lines=17> */
.L_x_96:
[----:B------:R-:W-:Y:S05]  /*f8e0*/  BSYNC B0 ;  /* 0x0000000000007941 */ /* 0x000fea0003800000 */
.L_x_95:
[----:B------:R-:W-:Y:S06]  /*f8f0*/  BAR.SYNC.DEFER_BLOCKING 0x1, 0x80 ;  /* 0x0042000000007b1d */ /* 0x000fec0000010000 */
[----:B------:R-:W-:Y:S05]  /*f900*/  @!P0 BRA `(.L_x_97) ;  /* 0x0000000000048947 */ /* 0x000fea0003800000 */
[----:B------:R-:W-:Y:S01]  /*f910*/  BPT.TRAP 0x1 ;  /* 0x000000040000795c */ /* 0x000fe20000300000 */
.L_x_97:
[----:B------:R-:W-:Y:S01]  /*f920*/  SYNCS.ARRIVE.TRANS64.RED.A1T0 RZ, [UR8], RZ ;  /* 0x000000ffffff79a7 */ /* 0x000fe20008100408 */
[----:B------:R-:W-:Y:S05]  /*f930*/  @!P0 BRA `(.L_x_98) ;  /* 0x0000000000048947 */ /* 0x000fea0003800000 */
[----:B------:R-:W-:Y:S01]  /*f940*/  BPT.TRAP 0x1 ;  /* 0x000000040000795c */ /* 0x000fe20000300000 */
.L_x_98:
[----:B------:R-:W2:Y:S02]  /*f950*/  SYNCS.PHASECHK.TRANS64.TRYWAIT P3, [UR50+0x344d8], R20 ;  /* 0x0344d814ff0075a7 */ /* 0x000ea40008060172 */
[----:B--2---:R-:W-:Y:S05]  /*f960*/  @!P3 BRA `(.L_x_99) ;  /* 0x000000a400f8b947 */ /* 0x004fea0003800000 */
.L_x_370:
        /* <DEDUP_REMOVED lines=29> */
[----:B------:R-:W-:Y:S01]  /*fb40*/  FFMA R14, R18, R0, R75 ;  /* 0x00000000120e7223 */ /* 0x000fe2000000004b */
[----:B------:R-:W-:Y:S01]  /*fb50*/  FMUL R15, R76, R2 ;  /* 0x000000024c0f7220 */ /* 0x000fe20000400000 */
        /* <DEDUP_REMOVED lines=20> */
[----:B------:R-:W-:Y:S01]  /*fca0*/  F2FP.F16.F32.PACK_AB R13, R14, R13 ;  /* 0x0000000d0e0d723e */ /* 0x000fe200000000ff */
[-C--:B------:R-:W-:Y:S01]  /*fcb0*/  FFMA R28, R30, R0.reuse, R85 ;  /* 0x000000001e1c7223 */ /* 0x080fe20000000055 */
        /* <DEDUP_REMOVED lines=24> */
.L_x_101:
[----:B------:R-:W-:Y:S05]  /*fe40*/  BSYNC B0 ;  /* 0x0000000000007941 */ /* 0x000fea0003800000 */
.L_x_100:
[----:B------:R-:W-:Y:S06]  /*fe50*/  BAR.SYNC.DEFER_BLOCKING 0x1, 0x80 ;  /* 0x0042000000007b1d */ /* 0x000fec0000010000 */
[----:B------:R-:W-:Y:S05]  /*fe60*/  @!P0 BRA `(.L_x_102) ;  /* 0x0000000000048947 */ /* 0x000fea0003800000 */
[----:B------:R-:W-:Y:S01]  /*fe70*/  BPT.TRAP 0x1 ;  /* 0x000000040000795c */ /* 0x000fe20000300000 */
.L_x_102:
[----:B------:R-:W-:Y:S01]  /*fe80*/  SYNCS.ARRIVE.TRANS64.RED.A1T0 RZ, [UR9], RZ ;  /* 0x000000ffffff79a7 */ /* 0x000fe20008100409 */
[----:B------:R-:W-:Y:S05]  /*fe90*/  @!P0 BRA `(.L_x_103) ;  /* 0x0000000000048947 */ /* 0x000fea0003800000 */
[----:B------:R-:W-:Y:S01]  /*fea0*/  BPT.TRAP 0x1 ;  /* 0x000000040000795c */ /* 0x000fe20000300000 */
.L_x_103:
[----:B------:R-:W2:Y:S02]  /*feb0*/  SYNCS.PHASECHK.TRANS64.TRYWAIT P3, [UR50+0x344c0], R158 ;  /* 0x0344c09eff0075a7 */ /* 0x000ea40008060172 */
[----:B--2---:R-:W-:Y:S05]  /*fec0*/  @!P3 BRA `(.L_x_104) ;  /* 0x000000a000b8b947 */ /* 0x004fea0003800000 */
.L_x_371:
        /* <DEDUP_REMOVED lines=93> */
.L_x_106:
[----:B------:R-:W-:Y:S05]  /*104a0*/  BSYNC B0 ;  /* 0x0000000000007941 */ /* 0x000fea0003800000 */
.L_x_105:
[----:B------:R-:W-:Y:S06]  /*104b0*/  BAR.SYNC.DEFER_BLOCKING 0x1, 0x80 ;  /* 0x0042000000007b1d */ /* 0x000fec0000010000 */
[----:B------:R-:W-:Y:S05]  /*104c0*/  @!P0 BRA `(.L_x_107) ;  /* 0x0000000000048947 */ /* 0x000fea0003800000 */
[----:B------:R-:W-:Y:S01]  /*104d0*/  BPT.TRAP 0x1 ;  /* 0x000000040000795c */ /* 0x000fe20000300000 */
.L_x_107:
[----:B------:R-:W-:Y:S01]  /*104e0*/  SYNCS.ARRIVE.TRANS64.RED.A1T0 RZ, [UR10], RZ ;  /* 0x000000ffffff79a7 */ /* 0x000fe2000810040a */
[----:B------:R-:W-:Y:S05]  /*104f0*/  @!P0 BRA `(.L_x_108) ;  /* 0x0000000000048947 */ /* 0x000fea0003800000 */
[----:B------:R-:W-:Y:S01]  /*10500*/  BPT.TRAP 0x1 ;  /* 0x000000040000795c */ /* 0x000fe20000300000 */
.L_x_108:
[----:B------:R-:W2:Y:S02]  /*10510*/  SYNCS.PHASECHK.TRANS64.TRYWAIT P3, [UR50+0x344c8], R158 ;  /* 0x0344c89eff0075a7 */ /* 0x000ea40008060172 */
[----:B--2---:R-:W-:Y:S05]  /*10520*/  @!P3 BRA `(.L_x_109) ;  /* 0x0000009c0038b947 */ /* 0x004fea0003800000 */
.L_x_372:
        /* <DEDUP_REMOVED lines=58> */
[----:B------:R-:W-:Y:S02]  /*108d0*/  F2FP.F16.F32.PACK_AB R26, R28, R27 ;  /* 0x0000001b1c1a723e */ /* 0x000fe400000000ff */
[----:B------:R-:W-:Y:S01]  /*108e0*/  F2FP.F16.F32.PACK_AB R24, R24, R21 ;  /* 0x000000151818723e */ /* 0x000fe200000000ff */
[----:B------:R1:W-:Y:S01]  /*108f0*/  STSM.16.MT88.4 [R3+0x31000], R12 ;  /* 0x0310000c03007844 */ /* 0x0003e20000004200 */
        /* <DEDUP_REMOVED lines=16> */
.L_x_111:
[----:B------:R-:W-:Y:S05]  /*10a00*/  BSYNC B0 ;  /* 0x0000000000007941 */ /* 0x000fea0003800000 */
.L_x_110:
[----:B------:R-:W-:Y:S06]  /*10a10*/  BAR.SYNC.DEFER_BLOCKING 0x1, 0x80 ;  /* 0x0042000000007b1d */ /* 0x000fec0000010000 */
[----:B------:R-:W-:Y:S05]  /*10a20*/  @!P0 BRA `(.L_x_112) ;  /* 0x0000000000048947 */ /* 0x000fea0003800000 */
[----:B------:R-:W-:Y:S01]  /*10a30*/  BPT.TRAP 0x1 ;  /* 0x000000040000795c */ /* 0x000fe20000300000 */
.L_x_112:
[----:B------:R-:W-:Y:S01]  /*10a40*/  SYNCS.ARRIVE.TRANS64.RED.A1T0 RZ, [UR7], RZ ;  /* 0x000000ffffff79a7 */ /* 0x000fe20008100407 */
[----:B------:R-:W-:Y:S05]  /*10a50*/  @!P0 BRA `(.L_x_113) ;  /* 0x0000000000048947 */ /* 0x000fea0003800000 */
[----:B------:R-:W-:Y:S01]  /*10a60*/  BPT.TRAP 0x1 ;  /* 0x000000040000795c */ /* 0x000fe20000300000 */
.L_x_113:
[----:B------:R-:W2:Y:S02]  /*10a70*/  SYNCS.PHASECHK.TRANS64.TRYWAIT P3, [UR50+0x344d0], R158 ;  /* 0x0344d09eff0075a7 */ /* 0x000ea40008060172 */
[----:B--2---:R-:W-:Y:S05]  /*10a80*/  @!P3 BRA `(.L_x_114) ;  /* 0x0000009400f8b947 */ /* 0x004fea0003800000 */
.L_x_373:
        /* <DEDUP_REMOVED lines=26> */
[-C--:B----4-:R-:W-:Y:S01]  /*10c30*/  FMUL R17, R12, R2.reuse ;  /* 0x000000020c117220 */ /* 0x090fe20000400000 */
[----:B------:R-:W-:Y:S02]  /*10c40*/  HADD2.F32 R12, -RZ, R8.H0_H0 ;  /* 0x20000008ff0c7230 */ /* 0x000fe40000004100 */
[----:B-----5:R-:W-:Y:S01]  /*10c50*/  FMUL R19, R19, R2 ;  /* 0x0000000213137220 */ /* 0x020fe20000400000 */
[----:B------:R-:W-:-:S02]  /*10c60*/  FFMA R17, R16, R0, R17 ;  /* 0x0000000010117223 */ /* 0x000fc40000000011 */
        /* <DEDUP_REMOVED lines=63> */
.L_x_116:
[----:B------:R-:W-:Y:S05]  /*11060*/  BSYNC B0 ;  /* 0x0000000000007941 */ /* 0x000fea0003800000 */
.L_x_115:
[----:B------:R-:W-:Y:S06]  /*11070*/  BAR.SYNC.DEFER_BLOCKING 0x1, 0x80 ;  /* 0x0042000000007b1d */ /* 0x000fec0000010000 */
[----:B------:R-:W-:Y:S05]  /*11080*/  @!P0 BRA `(.L_x_117) ;  /* 0x0000000000048947 */ /* 0x000fea0003800000 */
[----:B------:R-:W-:Y:S01]  /*11090*/  BPT.TRAP 0x1 ;  /* 0x000000040000795c */ /* 0x000fe20000300000 */
.L_x_117:
[----:B------:R-:W-:Y:S01]  /*110a0*/  SYNCS.ARRIVE.TRANS64.RED.A1T0 RZ, [UR8], RZ ;  /* 0x000000ffffff79a7 */ /* 0x000fe20008100408 */
[----:B------:R-:W-:Y:S05]  /*110b0*/  @!P0 BRA `(.L_x_118) ;  /* 0x0000000000048947 */ /* 0x000fea0003800000 */
[----:B------:R-:W-:Y:S01]  /*110c0*/  BPT.TRAP 0x1 ;  /* 0x000000040000795c */ /* 0x000fe20000300000 */
.L_x_118:
[----:B------:R-:W2:Y:S02]  /*110d0*/  SYNCS.PHASECHK.TRANS64.TRYWAIT P3, [UR50+0x344d8], R158 ;  /* 0x0344d89eff0075a7 */ /* 0x000ea40008060172 */
[----:B--2---:R-:W-:Y:S05]  /*110e0*/  @!P3 BRA `(.L_x_119) ;  /* 0x000000900078b947 */ /* 0x004fea0003800000 */
.L_x_374:
        /* <DEDUP_REMOVED lines=77> */
.L_x_121:
[----:B------:R-:W-:Y:S05]  /*115c0*/  BSYNC B0 ;  /* 0x0000000000007941 */ /* 0x000fea0003800000 */
.L_x_120:
[----:B------:R-:W-:Y:S06]  /*115d0*/  BAR.SYNC.DEFER_BLOCKING 0x1, 0x80 ;  /* 0x0042000000007b1d */ /* 0x000fec0000010000 */
[----:B------:R-:W-:Y:S05]  /*115e0*/  @!P0 BRA `(.L_x_122) ;  /* 0x0000000000048947 */ /* 0x000fea0003800000 */
[----:B------:R-:W-:Y:S01]  /*115f0*/  BPT.TRAP 0x1 ;  /* 0x000000040000795c */ /* 0x000fe20000300000 */
.L_x_122:
[----:B------:R-:W-:Y:S01]  /*11600*/  SYNCS.ARRIVE.TRANS64.RED.A1T0 RZ, [UR9], RZ ;  /* 0x000000ffffff79a7 */ /* 0x000fe20008100409 */
[----:B------:R-:W-:Y:S05]  /*11610*/  @!P0 BRA `(.L_x_123) ;  /* 0x0000000000048947 */ /* 0x000fea0003800000 */
[----:B------:R-:W-:Y:S01]  /*11620*/  BPT.TRAP 0x1 ;  /* 0x000000040000795c */ /* 0x000fe20000300000 */
.L_x_123:
[----:B------:R-:W2:Y:S02]  /*11630*/  SYNCS.PHASECHK.TRANS64.TRYWAIT P3, [UR50+0x344c0], R20 ;  /* 0x0344c014ff0075a7 */ /* 0x000ea40008060172 */
[----:B--2---:R-:W-:Y:S05]  /*11640*/  @!P3 BRA `(.L_x_124) ;  /* 0x0000008c0038b947 */ /* 0x004fea0003800000 */
.L_x_375:
        /* <DEDUP_REMOVED lines=93> */
.L_x_126:
[----:B------:R-:W-:Y:S05]  /*11c20*/  BSYNC B0 ;  /* 0x0000000000007941 */ /* 0x000fea0003800000 */
.L_x_125:
[----:B------:R-:W-:Y:S06]  /*11c30*/  BAR.SYNC.DEFER_BLOCKING 0x1, 0x80 ;  /* 0x0042000000007b1d */ /* 0x000fec0000010000 */
[----:B------:R-:W-:Y:S05]  /*11c40*/  @!P0 BRA `(.L_x_127) ;  /* 0x0000000000048947 */ /* 0x000fea0003800000 */
[----:B------:R-:W-:Y:S01]  /*11c50*/  BPT.TRAP 0x1 ;  /* 0x000000040000795c */ /* 0x000fe20000300000 */
.L_x_127:
[----:B------:R-:W-:Y:S01]  /*11c60*/  SYNCS.ARRIVE.TRANS64.RED.A1T0 RZ, [UR10], RZ ;  /* 0x000000ffffff79a7 */ /* 0x000fe2000810040a */
[----:B------:R-:W-:Y:S05]  /*11c70*/  @!P0 BRA `(.L_x_128) ;  /* 0x0000000000048947 */ /* 0x000fea0003800000 */
[----:B------:R-:W-:Y:S01]  /*11c80*/  BPT.TRAP 0x1 ;  /* 0x000000040000795c */ /* 0x000fe20000300000 */
.L_x_128:
[----:B------:R-:W2:Y:S02]  /*11c90*/  SYNCS.PHASECHK.TRANS64.TRYWAIT P3, [UR50+0x344c8], R20 ;  /* 0x0344c814ff0075a7 */ /* 0x000ea40008060172 */
[----:B--2---:R-:W-:Y:S05]  /*11ca0*/  @!P3 BRA `(.L_x_129) ;  /* 0x0000008400b8b947 */ /* 0x004fea0003800000 */
.L_x_376:
        /* <DEDUP_REMOVED lines=77> */
.L_x_131:
[----:B------:R-:W-:Y:S05]  /*12180*/  BSYNC B0 ;  /* 0x0000000000007941 */ /* 0x000fea0003800000 */
.L_x_130:
[----:B------:R-:W-:Y:S06]  /*12190*/  BAR.SYNC.DEFER_BLOCKING 0x1, 0x80 ;  /* 0x0042000000007b1d */ /* 0x000fec0000010000 */
[----:B------:R-:W-:Y:S05]  /*121a0*/  @!P0 BRA `(.L_x_132) ;  /* 0x0000000000048947 */ /* 0x000fea0003800000 */
[----:B------:R-:W-:Y:S01]  /*121b0*/  BPT.TRAP 0x1 ;  /* 0x000000040000795c */ /* 0x000fe20000300000 */
.L_x_132:
[----:B------:R-:W-:Y:S01]  /*121c0*/  SYNCS.ARRIVE.TRANS64.RED.A1T0 RZ, [UR7], RZ ;  /* 0x000000ffffff79a7 */ /* 0x000fe20008100407 */
[----:B------:R-:W-:Y:S05]  /*121d0*/  @!P0 BRA `(.L_x_133) ;  /* 0x0000000000048947 */ /* 0x000fea0003800000 */
[----:B------:R-:W-:Y:S01]  /*121e0*/  BPT.TRAP 0x1 ;  /* 0x000000040000795c */ /* 0x000fe20000300000 */
.L_x_133:
[----:B------:R-:W2:Y:S02]  /*121f0*/  SYNCS.PHASECHK.TRANS64.TRYWAIT P3, [UR50+0x344d0], R20 ;  /* 0x0344d014ff0075a7 */ /* 0x000ea40008060172 */
[----:B--2---:R-:W-:Y:S05]  /*12200*/  @!P3 BRA `(.L_x_134) ;  /* 0x000000800078b947 */ /* 0x004fea0003800000 */
.L_x_377:
        /* <DEDUP_REMOVED lines=17> */
[----:B------:R-:W-:Y:S04]  /*12320*/  @P1 LDSM.16.MT88.4 R8, [R3+0x32000] ;  /* 0x032000000308183b */ /* 0x000fe80000004200 */
[----:B------:R-:W1:Y:S01]  /*12330*/  @P1 LDSM.16.MT88.4 R4, [R3+0x32800] ;  /* 0x032800000304183b */ /* 0x000e620000004200 */
[----:B------:R-:W-:Y:S05]  /*12340*/  WARPSYNC.ALL ;  /* 0x0000000000007948 */ /* 0x000fea0003800000 */
[----:B------:R-:W-:Y:S01]  /*12350*/  BSSY B0, `(.L_x_135) ;  /* 0x0000049000007945 */ /* 0x000fe20003800000 */
[----:B-1----:R-:W-:-:S02]  /*12360*/  HADD2.F32 R32, -RZ, R7.H0_H0 ;  /* 0x20000007ff207230 */ /* 0x002fc40000004100 */
[----:B------:R-:W-:Y:S02]  /*12370*/  HADD2.F32 R34, -RZ, R7.H1_H1 ;  /* 0x30000007ff227230 */ /* 0x000fe40000004100 */
[-C--:B--2---:R-:W-:Y:S01]  /*12380*/  FMUL R13, R13, R2.reuse ;  /* 0x000000020d0d7220 */ /* 0x084fe20000400000 */
[-C--:B---3--:R-:W-:Y:S01]  /*12390*/  FMUL R15, R15, R2.reuse ;  /* 0x000000020f0f7220 */ /* 0x088fe20000400000 */
[-C--:B----4-:R-:W-:Y:S01]  /*123a0*/  FMUL R17, R17, R2.reuse ;  /* 0x0000000211117220 */ /* 0x090fe20000400000 */
[-C--:B-----5:R-:W-:Y:S01]  /*123b0*/  FMUL R19, R19, R2.reuse ;  /* 0x0000000213137220 */ /* 0x0a0fe20000400000 */
[-C--:B------:R-:W-:Y:S01]  /*123c0*/  FMUL R21, R21, R2.reuse ;  /* 0x0000000215157220 */ /* 0x080fe20000400000 */
[-C--:B------:R-:W-:Y:S01]  /*123d0*/  FMUL R25, R25, R2.reuse ;  /* 0x0000000219197220 */ /* 0x080fe20000400000 */
[-C--:B------:R-:W-:Y:S01]  /*123e0*/  FMUL R27, R27, R2.reuse ;  /* 0x000000021b1b7220 */ /* 0x080fe20000400000 */
[-C--:B------:R-:W-:Y:S01]  /*123f0*/  FMUL R29, R29, R2.reuse ;  /* 0x000000021d1d7220 */ /* 0x080fe20000400000 */
[----:B------:R-:W-:Y:S01]  /*12400*/  FMUL R31, R30, R2 ;  /* 0x000000021e1f7220 */ /* 0x000fe20000400000 */
[----:B------:R-:W-:-:S02]  /*12410*/  HADD2.F32 R30, -RZ, R5.H0_H0 ;  /* 0x20000005ff1e7230 */ /* 0x000fc40000004100 */
[-C--:B------:R-:W-:Y:S01]  /*12420*/  FMUL R33, R28, R2.reuse ;  /* 0x000000021c217220 */ /* 0x080fe20000400000 */
[--C-:B------:R-:W-:Y:S02]  /*12430*/  HADD2.F32 R28, -RZ, R4.reuse.H1_H1 ;  /* 0x30000004ff1c7230 */ /* 0x100fe40000004100 */
[-C--:B------:R-:W-:Y:S01]  /*12440*/  FMUL R35, R26, R2.reuse ;  /* 0x000000021a237220 */ /* 0x080fe20000400000 */
[----:B------:R-:W-:Y:S02]  /*12450*/  HADD2.F32 R26, -RZ, R4.H0_H0 ;  /* 0x20000004ff1a7230 */ /* 0x000fe40000004100 */
[----:B------:R-:W-:Y:S01]  /*12460*/  FMUL R37, R12, R2 ;  /* 0x000000020c257220 */ /* 0x000fe20000400000 */
[----:B------:R-:W-:Y:S02]  /*12470*/  HADD2.F32 R12, -RZ, R8.H0_H0 ;  /* 0x20000008ff0c7230 */ /* 0x000fe40000004100 */
[-C--:B------:R-:W-:Y:S01]  /*12480*/  FFMA R31, R26, R0.reuse, R31 ;  /* 0x000000001a1f7223 */ /* 0x080fe2000000001f */
[----:B------:R-:W-:Y:S01]  /*12490*/  FFMA R35, R30, R0, R35 ;  /* 0x000000001e237223 */ /* 0x000fe20000000023 */
[----:B------:R-:W-:Y:S01]  /*124a0*/  FMUL R39, R24, R2 ;  /* 0x0000000218277220 */ /* 0x000fe20000400000 */
[----:B------:R-:W-:-:S02]  /*124b0*/  HADD2.F32 R24, -RZ, R10.H1_H1 ;  /* 0x3000000aff187230 */ /* 0x000fc40000004100 */
[----:B------:R-:W-:Y:S01]  /*124c0*/  FFMA R13, R12, R0, R13 ;  /* 0x000000000c0d7223 */ /* 0x000fe2000000000d */
[----:B------:R-:W-:Y:S02]  /*124d0*/  HADD2.F32 R12, -RZ, R8.H1_H1 ;  /* 0x30000008ff0c7230 */ /* 0x000fe40000004100 */
[-C--:B------:R-:W-:Y:S01]  /*124e0*/  FMUL R41, R18, R2.reuse ;  /* 0x0000000212297220 */ /* 0x080fe20000400000 */
[----:B------:R-:W-:Y:S02]  /*124f0*/  HADD2.F32 R18, -RZ, R10.H0_H0 ;  /* 0x2000000aff127230 */ /* 0x000fe40000004100 */
[----:B------:R-:W-:Y:S02]  /*12500*/  HADD2.F32 R26, -RZ, R5.H1_H1 ;  /* 0x30000005ff1a7230 */ /* 0x000fe40000004100 */
[----:B------:R-:W-:Y:S01]  /*12510*/  FMUL R43, R16, R2 ;  /* 0x00000002102b7220 */ /* 0x000fe20000400000 */
[----:B------:R-:W-:Y:S02]  /*12520*/  HADD2.F32 R16, -RZ, R9.H1_H1 ;  /* 0x30000009ff107230 */ /* 0x000fe40000004100 */
[----:B------:R-:W-:Y:S01]  /*12530*/  FFMA R21, R18, R0, R21 ;  /* 0x0000000012157223 */ /* 0x000fe20000000015 */
[----:B------:R-:W-:-:S02]  /*12540*/  HADD2.F32 R18, -RZ, R11.H0_H0 ;  /* 0x2000000bff127230 */ /* 0x000fc40000004100 */
[----:B------:R-:W-:Y:S01]  /*12550*/  FMUL R45, R14, R2 ;  /* 0x000000020e2d7220 */ /* 0x000fe20000400000 */
[----:B------:R-:W-:Y:S02]  /*12560*/  HADD2.F32 R14, -RZ, R9.H0_H0 ;  /* 0x20000009ff0e7230 */ /* 0x000fe40000004100 */
[-C--:B------:R-:W-:Y:S01]  /*12570*/  FFMA R12, R12, R0.reuse, R15 ;  /* 0x000000000c0c7223 */ /* 0x080fe2000000000f */
[----:B------:R-:W-:Y:S02]  /*12580*/  HADD2.F32 R30, -RZ, R6.H1_H1 ;  /* 0x30000006ff1e7230 */ /* 0x000fe40000004100 */
[-C--:B------:R-:W-:Y:S01]  /*12590*/  FFMA R27, R18, R0.reuse, R27 ;  /* 0x00000000121b7223 */ /* 0x080fe2000000001b */
[-C--:B------:R-:W-:Y:S01]  /*125a0*/  FFMA R26, R26, R0.reuse, R37 ;  /* 0x000000001a1a7223 */ /* 0x080fe20000000025 */
[-C--:B------:R-:W-:Y:S01]  /*125b0*/  FFMA R17, R14, R0.reuse, R17 ;  /* 0x000000000e117223 */ /* 0x080fe20000000011 */
[-C--:B------:R-:W-:Y:S01]  /*125c0*/  FFMA R14, R16, R0.reuse, R19 ;  /* 0x00000000100e7223 */ /* 0x080fe20000000013 */
[----:B------:R-:W-:Y:S01]  /*125d0*/  FFMA R16, R24, R0, R25 ;  /* 0x0000000018107223 */ /* 0x000fe20000000019 */
[----:B------:R-:W-:-:S02]  /*125e0*/  HADD2.F32 R24, -RZ, R11.H1_H1 ;  /* 0x3000000bff187230 */ /* 0x000fc40000004100 */
[-C--:B------:R-:W-:Y:S01]  /*125f0*/  FFMA R43, R32, R0.reuse, R43 ;  /* 0x00000000202b7223 */ /* 0x080fe2000000002b */
[----:B------:R-:W-:Y:S02]  /*12600*/  F2FP.F16.F32.PACK_AB R12, R12, R13 ;  /* 0x0000000d0c0c723e */ /* 0x000fe400000000ff */
[----:B------:R-:W-:Y:S01]  /*12610*/  F2FP.F16.F32.PACK_AB R13, R14, R17 ;  /* 0x000000110e0d723e */ /* 0x000fe200000000ff */
[-C--:B------:R-:W-:Y:S01]  /*12620*/  FFMA R18, R24, R0.reuse, R29 ;  /* 0x0000000018127223 */ /* 0x080fe2000000001d */
[-C--:B------:R-:W-:Y:S01]  /*12630*/  FFMA R24, R28, R0.reuse, R33 ;  /* 0x000000001c187223 */ /* 0x080fe20000000021 */
[----:B------:R-:W-:Y:S01]  /*12640*/  HADD2.F32 R28, -RZ, R6.H0_H0 ;  /* 0x20000006ff1c7230 */ /* 0x000fe20000004100 */
[----:B------:R-:W-:Y:S02]  /*12650*/  F2FP.F16.F32.PACK_AB R14, R16, R21 ;  /* 0x00000015100e723e */ /* 0x000fe400000000ff */
[----:B------:R-:W-:Y:S02]  /*12660*/  F2FP.F16.F32.PACK_AB R15, R18, R27 ;  /* 0x0000001b120f723e */ /* 0x000fe400000000ff */
[-C--:B------:R-:W-:Y:S01]  /*12670*/  FFMA R39, R28, R0.reuse, R39 ;  /* 0x000000001c277223 */ /* 0x080fe20000000027 */
[-C--:B------:R-:W-:Y:S01]  /*12680*/  FFMA R28, R30, R0.reuse, R41 ;  /* 0x000000001e1c7223 */ /* 0x080fe20000000029 */
[----:B------:R-:W-:Y:S01]  /*12690*/  FFMA R30, R34, R0, R45 ;  /* 0x00000000221e7223 */ /* 0x000fe2000000002d */
[----:B------:R-:W-:Y:S01]  /*126a0*/  F2FP.F16.F32.PACK_AB R25, R26, R35 ;  /* 0x000000231a19723e */ /* 0x000fe200000000ff */
[----:B------:R1:W-:Y:S01]  /*126b0*/  STSM.16.MT88.4 [R3+0x32000], R12 ;  /* 0x0320000c03007844 */ /* 0x0003e20000004200 */
        /* <DEDUP_REMOVED lines=18> */
.L_x_136:
[----:B------:R-:W-:Y:S05]  /*127e0*/  BSYNC B0 ;  /* 0x0000000000007941 */ /* 0x000fea0003800000 */
.L_x_135:
[----:B------:R-:W-:Y:S06]  /*127f0*/  BAR.SYNC.DEFER_BLOCKING 0x1, 0x80 ;  /* 0x0042000000007b1d */ /* 0x000fec0000010000 */
[----:B------:R-:W-:Y:S05]  /*12800*/  @!P0 BRA `(.L_x_137) ;  /* 0x0000000000048947 */ /* 0x000fea0003800000 */
[----:B------:R-:W-:Y:S01]  /*12810*/  BPT.TRAP 0x1 ;  /* 0x000000040000795c */ /* 0x000fe20000300000 */
.L_x_137:
[----:B------:R-:W-:Y:S01]  /*12820*/  SYNCS.ARRIVE.TRANS64.RED.A1T0 RZ, [UR8], RZ ;  /* 0x000000ffffff79a7 */ /* 0x000fe20008100408 */
[----:B------:R-:W-:Y:S05]  /*12830*/  @!P0 BRA `(.L_x_138) ;  /* 0x0000000000048947 */ /* 0x000fea0003800000 */
[----:B------:R-:W-:Y:S01]  /*12840*/  BPT.TRAP 0x1 ;  /* 0x000000040000795c */ /* 0x000fe20000300000 */
.L_x_138:
[----:B------:R-:W2:Y:S02]  /*12850*/  SYNCS.PHASECHK.TRANS64.TRYWAIT P3, [UR50+0x344d8], R20 ;  /* 0x0344d814ff0075a7 */ /* 0x000ea40008060172 */
[----:B--2---:R-:W-:Y:S05]  /*12860*/  @!P3 BRA `(.L_x_139) ;  /* 0x0000007800f8b947 */ /* 0x004fea0003800000 */
.L_x_378:
[----:B------:R-:W-:Y:S05]  /*12870*/  @P1 WARPSYNC.ALL ;  /* 0x0000000000001948 */ /* 0x000fea0003800000 */
[----:B------:R-:W2:Y:S01]  /*12880*/  @P1 LDSM.16.MT88.4 R8, [R3+0x33000] ;  /* 0x033000000308183b */ /* 0x000ea20000004200 */
[-C--:B------:R-:W-:Y:S01]  /*12890*/  FMUL R136, R136, R2.reuse ;  /* 0x0000000288887220 */ /* 0x080fe20000400000 */
[-C--:B-1----:R-:W-:Y:S01]  /*128a0*/  FMUL R12, R137, R2.reuse ;  /* 0x00000002890c7220 */ /* 0x082fe20000400000 */
        /* <DEDUP_REMOVED lines=35> */
[--C-:B------:R-:W-:Y:S02]  /*12ae0*/  HADD2.F32 R27, -RZ, R4.reuse.H0_H0 ;  /* 0x20000004ff1b7230 */ /* 0x100fe40000004100 */
[-C--:B------:R-:W-:Y:S01]  /*12af0*/  FFMA R31, R31, R0.reuse, R146 ;  /* 0x000000001f1f7223 */ /* 0x080fe20000000092 */
[----:B------:R-:W-:Y:S02]  /*12b00*/  HADD2.F32 R29, -RZ, R4.H1_H1 ;  /* 0x30000004ff1d7230 */ /* 0x000fe40000004100 */
[-C--:B------:R-:W-:Y:S01]  /*12b10*/  FFMA R37, R37, R0.reuse, R150 ;  /* 0x0000000025257223 */ /* 0x080fe20000000096 */
[----:B------:R-:W-:Y:S02]  /*12b20*/  HADD2.F32 R5, -RZ, R5.H1_H1 ;  /* 0x30000005ff057230 */ /* 0x000fe40000004100 */
        /* <DEDUP_REMOVED lines=33> */
.L_x_141:
[----:B------:R-:W-:Y:S05]  /*12d40*/  BSYNC B0 ;  /* 0x0000000000007941 */ /* 0x000fea0003800000 */
.L_x_140:
[----:B------:R-:W-:Y:S06]  /*12d50*/  BAR.SYNC.DEFER_BLOCKING 0x1, 0x80 ;  /* 0x0042000000007b1d */ /* 0x000fec0000010000 */
[----:B------:R-:W-:Y:S05]  /*12d60*/  @!P0 BRA `(.L_x_142) ;  /* 0x0000000000048947 */ /* 0x000fea0003800000 */
[----:B------:R-:W-:Y:S01]  /*12d70*/  BPT.TRAP 0x1 ;  /* 0x000000040000795c */ /* 0x000fe20000300000 */
.L_x_142:
[----:B------:R-:W-:Y:S01]  /*12d80*/  UISETP.NE.AND UP0, UPT, UR49, 0x3, UPT ;  /* 0x000000033100788c */ /* 0x000fe2000bf05270 */
[----:B------:R-:W-:Y:S05]  /*12d90*/  SYNCS.ARRIVE.TRANS64.RED.A1T0 RZ, [UR9], RZ ;  /* 0x000000ffffff79a7 */ /* 0x000fea0008100409 */
[----:B------:R-:W-:-:S13]  /*12da0*/  PLOP3.LUT P1, PT, PT, PT, UP0, 0x80, 0x0 ;  /* 0x000000000000781c */ /* 0x000fda0003f2f008 */
[----:B------:R-:W-:Y:S05]  /*12db0*/  @!P1 BRA `(.L_x_143) ;  /* 0x0000000000049947 */ /* 0x000fea0003800000 */
[----:B------:R-:W-:Y:S01]  /*12dc0*/  BPT.TRAP 0x1 ;  /* 0x000000040000795c */ /* 0x000fe20000300000 */
.L_x_143:
[C---:B------:R-:W-:Y:S02]  /*12dd0*/  R2UR UR4, R22.reuse ;  /* 0x00000000160472ca */ /* 0x040fe400000e0000 */
[----:B------:R-:W-:Y:S02]  /*12de0*/  SHF.L.U32 R0, R23, 0x1f, RZ ;  /* 0x0000001f17007819 */ /* 0x000fe400000006ff */
[----:B------:R-:W-:-:S09]  /*12df0*/  LEA R19, R22, UR50, 0x4 ;  /* 0x0000003216137c11 */ /* 0x000fd2000f8e20ff */
[----:B------:R-:W-:-:S09]  /*12e00*/  ULEA UR4, UR4, UR50, 0x3 ;  /* 0x0000003204047291 */ /* 0x000fd2000f8e183f */
[----:B------:R-:W2:Y:S02]  /*12e10*/  SYNCS.PHASECHK.TRANS64.TRYWAIT P2, [UR4+0x34400], R0 ;  /* 0x03440000ff0075a7 */ /* 0x000ea40008040144 */
[----:B--2---:R-:W-:Y:S05]  /*12e20*/  @!P2 BRA `(.L_x_144) ;  /* 0x0000007400a0a947 */ /* 0x004fea0003800000 */
.L_x_379:
[----:B------:R-:W2:Y:S01]  /*12e30*/  LDS.128 R16, [R19+0x34530] ;  /* 0x0345300013107984 */ /* 0x000ea20000000c00 */
        /* <DEDUP_REMOVED lines=8> */
.L_x_145:
[----:B------:R-:W-:Y:S01]  /*12ec0*/  UIADD3 UR4, UR4, 0x34440, URZ ;  /* 0x0003444004047890 */ /* 0x000fe2000fffe03f */
[----:B--2---:R-:W-:Y:S01]  /*12ed0*/  ISETP.NE.AND P3, PT, R19, RZ, PT ;  /* 0x000000ff1300720c */ /* 0x004fe20003f65270 */
[----:B------:R-:W-:Y:S01]  /*12ee0*/  VIADD R22, R22, 0x1 ;  /* 0x0000000116167836 */ /* 0x000fe20000000000 */
[----:B------:R-:W-:Y:S01]  /*12ef0*/  MOV R19, RZ ;  /* 0x000000ff00137202 */ /* 0x000fe20000000f00 */
[----:B------:R-:W-:-:S03]  /*12f00*/  UPRMT UR4, UR56, 0x654, UR4 ;  /* 0x0000065438047896 */ /* 0x000fc60008000004 */
[----:B------:R-:W-:-:S04]  /*12f10*/  ISETP.NE.AND P2, PT, R22, 0x8, PT ;  /* 0x000000081600780c */ /* 0x000fc80003f45270 */
[----:B-1----:R-:W-:Y:S02]  /*12f20*/  SEL R0, RZ, 0x1, P2 ;  /* 0x00000001ff007807 */ /* 0x002fe40001000000 */
[----:B---3--:R-:W-:Y:S01]  /*12f30*/  SYNCS.ARRIVE.TRANS64.RED.A1T0 RZ, [UR4], RZ ;  /* 0x000000ffffff79a7 */ /* 0x008fe20008100404 */
[----:B------:R-:W-:Y:S02]  /*12f40*/  SEL R22, R22, RZ, P2 ;  /* 0x000000ff16167207 */ /* 0x000fe40001000000 */
[----:B------:R-:W-:Y:S01]  /*12f50*/  LOP3.LUT R23, R23, R0, RZ, 0x3c, !PT ;  /* 0x0000000017177212 */ /* 0x000fe200078e3cff */
[----:B------:R-:W-:Y:S06]  /*12f60*/  @!P3 BRA `(.L_x_146) ;  /* 0x0000000000b0b947 */ /* 0x000fec0003800000 */
[----:B------:R-:W1:Y:S02]  /*12f70*/  LDC.64 R2, c[0x0][0x290] ;  /* 0x0000a400ff027b82 */ /* 0x000e640000000a00 */
[----:B-1----:R-:W-:-:S06]  /*12f80*/  IMAD.WIDE R2, R18, 0xc, R2 ;  /* 0x0000000c12027825 */ /* 0x002fcc00078e0202 */
[----:B------:R-:W2:Y:S02]  /*12f90*/  LDG.E R2, desc[UR38][R2.64+0x8] ;  /* 0x0000082602027981 */ /* 0x000ea4000c1e1900 */
[----:B--2---:R-:W-:-:S13]  /*12fa0*/  R2UR UR4, R2 ;  /* 0x00000000020472ca */ /* 0x004fda00000e0000 */
[----:B------:R-:W-:-:S04]  /*12fb0*/  UIADD3 UR4, UR4, 0x7f, URZ ;  /* 0x0000007f04047890 */ /* 0x000fc8000fffe03f */
[----:B------:R-:W-:-:S04]  /*12fc0*/  USHF.R.S32.HI UR5, URZ, 0x1f, UR4 ;  /* 0x0000001f3f057899 */ /* 0x000fc80008011404 */
[----:B------:R-:W-:-:S04]  /*12fd0*/  ULEA.HI UR5, UR5, UR4, URZ, 0x7 ;  /* 0x0000000405057291 */ /* 0x000fc8000f8f383f */
[----:B------:R-:W-:-:S04]  /*12fe0*/  USHF.R.S32.HI UR5, URZ, 0x7, UR5 ;  /* 0x000000073f057899 */ /* 0x000fc80008011405 */
[----:B------:R-:W-:-:S04]  /*12ff0*/  UIADD3 UR41, UR41, UR5, URZ ;  /* 0x0000000529297290 */ /* 0x000fc8000fffe03f */
[----:B------:R-:W-:Y:S02]  /*13000*/  USHF.R.U32.HI UR4, URZ, 0x2, UR41 ;  /* 0x000000023f047899 */ /* 0x000fe40008011629 */
[----:B------:R-:W-:Y:S02]  /*13010*/  UISETP.GT.U32.AND UP0, UPT, UR41, 0x3, UPT ;  /* 0x000000032900788c */ /* 0x000fe4000bf04070 */
[----:B------:R-:W-:Y:S02]  /*13020*/  ULOP3.LUT UR4, UR4, 0x1, URZ, 0xc0, !UPT ;  /* 0x0000000104047892 */ /* 0x000fe4000f8ec03f */
[----:B------:R-:W-:Y:S02]  /*13030*/  UISETP.LT.U32.AND UP0, UPT, UR5, 0x4, UP0 ;  /* 0x000000040500788c */ /* 0x000fe40008701070 */
[----:B------:R-:W-:-:S04]  /*13040*/  UISETP.NE.U32.AND UP1, UPT, UR4, 0x1, UPT ;  /* 0x000000010400788c */ /* 0x000fc8000bf25070 */
[----:B------:R-:W-:Y:S02]  /*13050*/  UISETP.GT.U32.AND UP1, UPT, UR5, 0x3, !UP1 ;  /* 0x000000030500788c */ /* 0x000fe4000cf24070 */
[----:B------:R-:W-:Y:S02]  /*13060*/  USEL UR5, URZ, 0x1, !UP0 ;  /* 0x000000013f057887 */ /* 0x000fe4000c000000 */
[----:B------:R-:W-:-:S04]  /*13070*/  USEL UR4, URZ, 0x1, !UP1 ;  /* 0x000000013f047887 */ /* 0x000fc8000c800000 */
[----:B------:R-:W-:Y:S01]  /*13080*/  ULOP3.LUT UR42, UR4, UR42, UR5, 0x96, !UPT ;  /* 0x0000002a042a7292 */ /* 0x000fe2000f8e9605 */
[----:B------:R-:W-:Y:S11]  /*13090*/  @!P1 BRA `(.L_x_147) ;  /* 0x0000000000049947 */ /* 0x000ff60003800000 */
[----:B------:R-:W-:Y:S01]  /*130a0*/  BPT.TRAP 0x1 ;  /* 0x000000040000795c */ /* 0x000fe20000300000 */
.L_x_147:
[C---:B------:R-:W-:Y:S02]  /*130b0*/  R2UR UR4, R22.reuse ;  /* 0x00000000160472ca */ /* 0x040fe400000e0000 */
[----:B------:R-:W-:Y:S02]  /*130c0*/  SHF.L.U32 R2, R23, 0x1f, RZ ;  /* 0x0000001f17027819 */ /* 0x000fe400000006ff */
[----:B------:R-:W-:-:S09]  /*130d0*/  LEA R0, R22, UR50, 0x4 ;  /* 0x0000003216007c11 */ /* 0x000fd2000f8e20ff */
[----:B------:R-:W-:-:S09]  /*130e0*/  ULEA UR4, UR4, UR50, 0x3 ;  /* 0x0000003204047291 */ /* 0x000fd2000f8e183f */
[----:B------:R-:W1:Y:S02]  /*130f0*/  SYNCS.PHASECHK.TRANS64.TRYWAIT P2, [UR4+0x34400], R2 ;  /* 0x03440002ff0075a7 */ /* 0x000e640008040144 */
[----:B-1----:R-:W-:Y:S05]  /*13100*/  @!P2 BRA `(.L_x_148) ;  /* 0x000000740000a947 */ /* 0x002fea0003800000 */
.L_x_380:
[----:B------:R2:W3:Y:S01]  /*13110*/  LDS.128 R16, [R0+0x34530] ;  /* 0x0345300000107984 */ /* 0x0004e20000000c00 */
[----:B------:R-:W-:Y:S01]  /*13120*/  @!PT LDS RZ, [RZ] ;  /* 0x00000000fffff984 */ /* 0x000fe20000000800 */
[----:B------:R-:W-:Y:S01]  /*13130*/  @!PT LDS RZ, [RZ] ;  /* 0x00000000fffff984 */ /* 0x000fe20000000800 */
[----:B------:R-:W-:Y:S01]  /*13140*/  @!PT LDS RZ, [RZ] ;  /* 0x00000000fffff984 */ /* 0x000fe20000000800 */
[----:B------:R-:W-:Y:S01]  /*13150*/  @!PT LDS RZ, [RZ] ;  /* 0x00000000fffff984 */ /* 0x000fe20000000800 */
[----:B------:R4:W-:Y:S06]  /*13160*/  MEMBAR.ALL.CTA ;  /* 0x0000000000007992 */ /* 0x0009ec0000008000 */
[----:B----4-:R-:W4:Y:S01]  /*13170*/  FENCE.VIEW.ASYNC.S ;  /* 0x00000000000073c6 */ /* 0x010f220000000000 */
[----:B--2---:R-:W-:Y:S05]  /*13180*/  @!P1 BRA `(.L_x_149) ;  /* 0x0000000000049947 */ /* 0x004fea0003800000 */
[----:B------:R-:W-:Y:S01]  /*13190*/  BPT.TRAP 0x1 ;  /* 0x000000040000795c */ /* 0x000fe20000300000 */
.L_x_149:
[----:B------:R-:W-:Y:S01]  /*131a0*/  UIADD3 UR4, UR4, 0x34440, URZ ;  /* 0x0003444004047890 */ /* 0x000fe2000fffe03f */
[----:B------:R-:W-:Y:S01]  /*131b0*/  VIADD R22, R22, 0x1 ;  /* 0x0000000116167836 */ /* 0x000fe20000000000 */
[----:B------:R-:W-:Y:S02]  /*131c0*/  ULOP3.LUT UR41, UR41, 0x3, URZ, 0xc0, !UPT ;  /* 0x0000000329297892 */ /* 0x000fe4000f8ec03f */
[----:B------:R-:W-:Y:S02]  /*131d0*/  UPRMT UR4, UR56, 0x654, UR4 ;  /* 0x0000065438047896 */ /* 0x000fe40008000004 */
[----:B------:R-:W-:-:S04]  /*131e0*/  ISETP.NE.AND P1, PT, R22, 0x8, PT ;  /* 0x000000081600780c */ /* 0x000fc80003f25270 */
[----:B------:R-:W-:Y:S02]  /*131f0*/  SEL R0, RZ, 0x1, P1 ;  /* 0x00000001ff007807 */ /* 0x000fe40000800000 */
[----:B------:R-:W-:Y:S01]  /*13200*/  SEL R22, R22, RZ, P1 ;  /* 0x000000ff16167207 */ /* 0x000fe20000800000 */
[----:B----4-:R-:W-:Y:S01]  /*13210*/  SYNCS.ARRIVE.TRANS64.RED.A1T0 RZ, [UR4], RZ ;  /* 0x000000ffffff79a7 */ /* 0x010fe20008100404 */
[----:B------:R-:W-:-:S07]  /*13220*/  LOP3.LUT R23, R23, R0, RZ, 0x3c, !PT ;  /* 0x0000000017177212 */ /* 0x000fce00078e3cff */
.L_x_146:
[----:B---3--:R-:W-:Y:S02]  /*13230*/  ISETP.NE.AND P1, PT, R19, RZ, PT ;  /* 0x000000ff1300720c */ /* 0x008fe40003f25270 */
[CC--:B------:R-:W-:Y:S02]  /*13240*/  ISETP.NE.AND P2, PT, R154.reuse, R18.reuse, PT ;  /* 0x000000129a00720c */ /* 0x0c0fe40003f45270 */
[----:B------:R-:W-:-:S13]  /*13250*/  ISETP.EQ.OR P3, PT, R154, R18, !P1 ;  /* 0x000000129a00720c */ /* 0x000fda0004f62670 */
[----:B------:R-:W-:Y:S05]  /*13260*/  @P3 BRA `(.L_x_150) ;  /* 0x0000000000fc3947 */ /* 0x000fea0003800000 */
[----:B------:R-:W-:-:S13]  /*13270*/  ISETP.NE.AND P3, PT, RZ, UR43, PT ;  /* 0x0000002bff007c0c */ /* 0x000fda000bf65270 */
[----:B------:R-:W-:Y:S05]  /*13280*/  @P3 BRA `(.L_x_150) ;  /* 0x0000000000f43947 */ /* 0x000fea0003800000 */
[----:B------:R-:W2:Y:S01]  /*13290*/  S2R R0, SR_LANEID ;  /* 0x0000000000007919 */ /* 0x000ea20000000000 */
[----:B------:R-:W-:Y:S01]  /*132a0*/  ELECT P3, URZ, PT ;  /* 0x00000000003f782f */ /* 0x000fe20003860000 */
[----:B------:R-:W-:Y:S01]  /*132b0*/  BSSY B0, `(.L_x_151) ;  /* 0x000002f000007945 */ /* 0x000fe20003800000 */
[----:B--2---:R-:W-:-:S11]  /*132c0*/  SHF.L.U32 R15, R0, 0x2, RZ ;  /* 0x00000002000f7819 */ /* 0x004fd600000006ff */
[----:B------:R-:W-:Y:S05]  /*132d0*/  @!P3 BRA `(.L_x_152) ;  /* 0x0000000000b0b947 */ /* 0x000fea0003800000 */
[----:B------:R-:W-:Y:S01]  /*132e0*/  IMAD.SHL.U32 R0, R18, 0x8, RZ ;  /* 0x0000000812007824 */ /* 0x000fe200078e00ff */
[----:B-1----:R-:W-:Y:S01]  /*132f0*/  SHF.R.S32.HI R3, RZ, 0x1f, R18 ;  /* 0x0000001fff037819 */ /* 0x002fe20000011412 */
[----:B------:R-:W-:-:S03]  /*13300*/  ULDC.64 UR4, c[0x0][0x820] ;  /* 0x0002080000047ab9 */ /* 0x000fc60000000a00 */
[----:B------:R-:W-:Y:S02]  /*13310*/  SHF.L.U64.HI R8, R18, 0x3, R3 ;  /* 0x0000000312087819 */ /* 0x000fe40000010203 */
[----:B------:R-:W-:Y:S01]  /*13320*/  IADD3 R4, P3, R0, UR4, RZ ;  /* 0x0000000400047c10 */ /* 0x000fe2000ff7e0ff */
[----:B------:R-:W1:Y:S03]  /*13330*/  LDC.64 R2, c[0x0][0x290] ;  /* 0x0000a400ff027b82 */ /* 0x000e660000000a00 */
[----:B------:R-:W-:Y:S01]  /*13340*/  IADD3.X R5, R8, UR5, RZ, P3, !PT ;  /* 0x0000000508057c10 */ /* 0x000fe20009ffe4ff */
[----:B------:R-:W-:-:S05]  /*13350*/  ULDC.64 UR4, c[0x0][0x818] ;  /* 0x0002060000047ab9 */ /* 0x000fca0000000a00 */
[----:B------:R-:W2:Y:S01]  /*13360*/  LDG.E.64 R4, desc[UR38][R4.64] ;  /* 0x0000002604047981 */ /* 0x000ea2000c1e1b00 */
[----:B-1----:R-:W-:Y:S01]  /*13370*/  IMAD.WIDE R6, R18, 0xc, R2 ;  /* 0x0000000c12067825 */ /* 0x002fe200078e0202 */
[----:B------:R-:W-:Y:S02]  /*13380*/  IADD3 R2, P3, R0, UR4, RZ ;  /* 0x0000000400027c10 */ /* 0x000fe4000ff7e0ff */
[----:B------:R-:W1:Y:S02]  /*13390*/  LDS R0, [UR52+0x1c] ;  /* 0x00001c34ff007984 */ /* 0x000e640008000800 */
[----:B------:R-:W-:Y:S02]  /*133a0*/  IADD3.X R3, R8, UR5, RZ, P3, !PT ;  /* 0x0000000508037c10 */ /* 0x000fe40009ffe4ff */
[----:B------:R-:W3:Y:S04]  /*133b0*/  LDG.E R12, desc[UR38][R6.64] ;  /* 0x00000026060c7981 */ /* 0x000ee8000c1e1900 */
[----:B------:R4:W5:Y:S04]  /*133c0*/  LDG.E R13, desc[UR38][R6.64+0x4] ;  /* 0x00000426060d7981 */ /* 0x000968000c1e1900 */
[----:B------:R-:W5:Y:S01]  /*133d0*/  LDG.E.64 R2, desc[UR38][R2.64] ;  /* 0x0000002602027981 */ /* 0x000f62000c1e1b00 */
[----:B------:R-:W-:-:S03]  /*133e0*/  MOV R8, UR52 ;  /* 0x0000003400087c02 */ /* 0x000fc60008000f00 */
[----:B------:R-:W-:Y:S01]  /*133f0*/  STS [UR52+0x30], RZ ;  /* 0x000030ffff007988 */ /* 0x000fe20008000834 */
[----:B------:R-:W-:Y:S02]  /*13400*/  SHF.R.U64 R8, R8, 0x4, RZ ;  /* 0x0000000408087819 */ /* 0x000fe400000012ff */
[----:B----4-:R-:W-:-:S03]  /*13410*/  CS2R R6, SRZ ;  /* 0x0000000000067805 */ /* 0x010fc6000001ff00 */
[----:B------:R-:W-:Y:S04]  /*13420*/  STS [UR52+0x10], R8 ;  /* 0x00001008ff007988 */ /* 0x000fe80008000834 */
[----:B------:R-:W-:Y:S01]  /*13430*/  STS [UR52+0x14], R8 ;  /* 0x00001408ff007988 */ /* 0x000fe20008000834 */
[C---:B--2---:R-:W-:Y:S01]  /*13440*/  SHF.L.U64.HI R11, R4.reuse, 0x1, R5 ;  /* 0x00000001040b7819 */ /* 0x044fe20000010205 */
[----:B------:R-:W-:-:S03]  /*13450*/  IMAD.SHL.U32 R10, R4, 0x2, RZ ;  /* 0x00000002040a7824 */ /* 0x000fc600078e00ff */
[----:B------:R-:W-:Y:S02]  /*13460*/  LOP3.LUT R11, R11, 0x1fffffff, RZ, 0xc0, !PT ;  /* 0x1fffffff0b0b7812 */ /* 0x000fe400078ec0ff */
[----:B------:R-:W-:Y:S02]  /*13470*/  LOP3.LUT R10, R10, 0xfffffffe, RZ, 0xc0, !PT ;  /* 0xfffffffe0a0a7812 */ /* 0x000fe400078ec0ff */
[--C-:B------:R-:W-:Y:S02]  /*13480*/  SHF.R.U32.HI R5, RZ, 0x4, R11.reuse ;  /* 0x00000004ff057819 */ /* 0x100fe4000001160b */
[----:B------:R-:W-:Y:S02]  /*13490*/  SHF.R.U64 R10, R10, 0x4, R11 ;  /* 0x000000040a0a7819 */ /* 0x000fe4000000120b */
[----:B-1----:R-:W-:-:S03]  /*134a0*/  LOP3.LUT R0, R0, 0xf, R5, 0xb8, !PT ;  /* 0x0000000f00007812 */ /* 0x002fc600078eb805 */
[----:B------:R-:W-:Y:S04]  /*134b0*/  STS [UR52+0xc], R10 ;  /* 0x00000c0aff007988 */ /* 0x000fe80008000834 */
[----:B------:R-:W-:Y:S01]  /*134c0*/  STS [UR52+0x1c], R0 ;  /* 0x00001c00ff007988 */ /* 0x000fe20008000834 */
[----:B---3--:R-:W-:-:S03]  /*134d0*/  IADD3 R4, R12, -0x1, RZ ;  /* 0xffffffff0c047810 */ /* 0x008fc60007ffe0ff */
[----:B------:R-:W1:Y:S04]  /*134e0*/  LDS R5, [UR52+0x1c] ;  /* 0x00001c34ff057984 */ /* 0x000e680008000800 */
[----:B-----5:R-:W-:Y:S01]  /*134f0*/  STS.64 [UR52], R2 ;  /* 0x00000002ff007988 */ /* 0x020fe20008000a34 */
[----:B-1----:R-:W-:-:S05]  /*13500*/  LOP3.LUT R5, R5, 0xf0, RZ, 0xb8, !PT ;  /* 0x000000f005057812 */ /* 0x002fca00078eb8ff */
[----:B------:R1:W-:Y:S04]  /*13510*/  STS [UR52+0x1c], R5 ;  /* 0x00001c05ff007988 */ /* 0x0003e80008000834 */
[----:B------:R-:W2:Y:S01]  /*13520*/  LDS R9, [UR52+0x1c] ;  /* 0x00001c34ff097984 */ /* 0x000ea20008000800 */
[----:B-1----:R-:W-:-:S05]  /*13530*/  VIADD R5, R13, 0xffffffff ;  /* 0xffffffff0d057836 */ /* 0x002fca0000000000 */
[----:B------:R-:W-:Y:S01]  /*13540*/  STS.128 [UR52+0x20], R4 ;  /* 0x00002004ff007988 */ /* 0x000fe20008000c34 */
[----:B--2---:R-:W-:-:S05]  /*13550*/  LOP3.LUT R9, R9, 0xf00, RZ, 0xb8, !PT ;  /* 0x00000f0009097812 */ /* 0x004fca00078eb8ff */
[----:B------:R-:W-:Y:S04]  /*13560*/  STS.64 [UR52+0x18], R8 ;  /* 0x00001808ff007988 */ /* 0x000fe80008000a34 */
[----:B------:R-:W1:Y:S02]  /*13570*/  LDS R14, [UR52+0x1c] ;  /* 0x00001c34ff0e7984 */ /* 0x000e640008000800 */
[----:B-1----:R-:W-:-:S05]  /*13580*/  LOP3.LUT R0, R14, 0xf000, RZ, 0xb8, !PT ;  /* 0x0000f0000e007812 */ /* 0x002fca00078eb8ff */
[----:B------:R2:W-:Y:S02]  /*13590*/  STS [UR52+0x1c], R0 ;  /* 0x00001c00ff007988 */ /* 0x0005e40008000834 */
.L_x_152:
[----:B------:R-:W-:Y:S05]  /*135a0*/  BSYNC B0 ;  /* 0x0000000000007941 */ /* 0x000fea0003800000 */
.L_x_151:
[----:B------:R-:W-:Y:S01]  /*135b0*/  NOP ;  /* 0x0000000000007918 */ /* 0x000fe20000000000 */
[----:B------:R3:W4:Y:S01]  /*135c0*/  LDS R5, [R15+UR52] ;  /* 0x000000340f057984 */ /* 0x0007220008000800 */
[----:B------:R-:W-:Y:S02]  /*135d0*/  ELECT P3, URZ, PT ;  /* 0x00000000003f782f */ /* 0x000fe40003860000 */
[----:B-1----:R-:W-:Y:S01]  /*135e0*/  IADD3 R2, P4, R15, UR36, RZ ;  /* 0x000000240f027c10 */ /* 0x002fe2000ff9e0ff */
[----:B------:R-:W-:Y:S03]  /*135f0*/  BSSY B0, `(.L_x_153) ;  /* 0x0000005000007945 */ /* 0x000fe60003800000 */
[----:B------:R-:W-:-:S07]  /*13600*/  IADD3.X R3, RZ, UR37, RZ, P4, !PT ;  /* 0x00000025ff037c10 */ /* 0x000fce000a7fe4ff */
[----:B---3--:R-:W-:Y:S05]  /*13610*/  @!P3 BRA `(.L_x_154) ;  /* 0x000000000008b947 */ /* 0x008fea0003800000 */
[----:B------:R0:W-:Y:S01]  /*13620*/  UTMACMDFLUSH ;  /* 0x00000000000079b7 */ /* 0x0001e20000000000 */
[----:B------:R-:W-:-:S04]  /*13630*/  DEPBAR.LE SB0, 0x0 ;  /* 0x000080000000791a */ /* 0x000fc80000000000 */
.L_x_154:
[----:B------:R-:W-:Y:S05]  /*13640*/  BSYNC B0 ;  /* 0x0000000000007941 */ /* 0x000fea0003800000 */
.L_x_153:
[----:B----4-:R3:W5:Y:S02]  /*13650*/  ATOMG.E.EXCH.STRONG.GPU PT, RZ, [R2], R5 ;  /* 0x0000000502ff73a8 */ /* 0x01076400041ee100 */
.L_x_150:
[----:B------:R-:W-:-:S04]  /*13660*/  DEPBAR.LE SB0, 0x0 ;  /* 0x000080000000791a */ /* 0x000fc80000000000 */
[----:B------:R-:W-:Y:S05]  /*13670*/  @!P0 BRA `(.L_x_155) ;  /* 0x0000000000048947 */ /* 0x000fea0003800000 */
[----:B------:R-:W-:Y:S01]  /*13680*/  BPT.TRAP 0x1 ;  /* 0x000000040000795c */ /* 0x000fe20000300000 */
.L_x_155:
[----:B--2---:R-:W-:Y:S01]  /*13690*/  IMAD.U32 R0, RZ, RZ, UR53 ;  /* 0x00000035ff007e24 */ /* 0x004fe2000f8e00ff */
[----:B-----5:R-:W-:Y:S01]  /*136a0*/  SYNCS.ARRIVE.TRANS64.RED.A1T0 RZ, [UR10], RZ ;  /* 0x000000ffffff79a7 */ /* 0x020fe2000810040a */
[----:B---3--:R-:W-:Y:S02]  /*136b0*/  SEL R5, RZ, 0x1, !P2 ;  /* 0x00000001ff057807 */ /* 0x008fe40005000000 */
[----:B------:R-:W-:Y:S01]  /*136c0*/  LOP3.LUT R152, R152, 0x1, RZ, 0x3c, !PT ;  /* 0x0000000198987812 */ /* 0x000fe200078e3cff */
[----:B------:R2:W-:Y:S01]  /*136d0*/  SYNCS.ARRIVE.TRANS64.A1T0 RZ, [R0+UR51], RZ ;  /* 0x000000ff00ff79a7 */ /* 0x0005e20008100033 */
[----:B------:R-:W-:Y:S05]  /*136e0*/  @P1 BRA `(.L_x_156) ;  /* 0xffffff0000d41947 */ /* 0x000fea000383ffff */
[----:B------:R-:W-:Y:S05]  /*136f0*/  EXIT ;  /* 0x000000000000794d */ /* 0x000fea0003800000 */
.L_x_23:
[----:B------:R-:W-:-:S08]  /*13700*/  NOP ;  /* 0x0000000000007918 */ /* 0x000fd00000000000 */
[----:B----45:R-:W1:-:S00]  /*13710*/  USETMAXREG.DEALLOC.CTAPOOL 0x28 ;  /* 0x00000028000079c8 */ /* 0x030e4000080e0500 */
[----:B------:R-:W-:-:S06]  /*13720*/  UISETP.NE.AND UP1, UPT, UR43, 0x3, UPT ;  /* 0x000000032b00788c */ /* 0x000fcc000bf25270 */
[----:B------:R-:W-:-:S13]  /*13730*/  PLOP3.LUT P1, PT, PT, PT, UP1, 0x80, 0x0 ;  /* 0x000000000000781c */ /* 0x000fda0003f2f018 */
[----:B-1----:R-:W-:Y:S05]  /*13740*/  @!P1 BRA `(.L_x_157) ;  /* 0x0000004000749947 */ /* 0x002fea0003800000 */
[----:B------:R-:W-:-:S13]  /*13750*/  ISETP.NE.AND P0, PT, RZ, UR43, PT ;  /* 0x0000002bff007c0c */ /* 0x000fda000bf05270 */
[----:B------:R-:W-:Y:S05]  /*13760*/  @!P0 BRA `(.L_x_158) ;  /* 0x0000002400ac8947 */ /* 0x000fea0003800000 */
[----:B------:R-:W-:-:S06]  /*13770*/  UISETP.NE.AND UP0, UPT, UR43, 0x2, UPT ;  /* 0x000000022b00788c */ /* 0x000fcc000bf05270 */
[----:B------:R-:W-:-:S13]  /*13780*/  PLOP3.LUT P0, PT, PT, PT, UP0, 0x80, 0x0 ;  /* 0x000000000000781c */ /* 0x000fda0003f0f008 */
[----:B--2---:R-:W-:Y:S05]  /*13790*/  @P0 EXIT ;  /* 0x000000000000094d */ /* 0x004fea0003800000 */
[----:B------:R-:W1:Y:S01]  /*137a0*/  S2UR UR4, SR_CTAID.Y ;  /* 0x00000000000479c3 */ /* 0x000e620000002600 */
[----:B------:R-:W-:Y:S01]  /*137b0*/  ELECT P0, URZ, PT ;  /* 0x00000000003f782f */ /* 0x000fe20003800000 */
[----:B------:R-:W-:Y:S01]  /*137c0*/  BSSY B0, `(.L_x_159) ;  /* 0x0000023000007945 */ /* 0x000fe20003800000 */
[----:B-1----:R-:W-:-:S11]  /*137d0*/  UIMAD UR4, UR4, UR60, UR57 ;  /* 0x0000003c040472a4 */ /* 0x002fd6000f8e0239 */
[----:B------:R-:W-:Y:S05]  /*137e0*/  @!P0 BRA `(.L_x_160) ;  /* 0x0000000000808947 */ /* 0x000fea0003800000 */
[----:B------:R-:W-:Y:S01]  /*137f0*/  STL.64 [R1+0x210], R18 ;  /* 0x0002101201007387 */ /* 0x000fe20000100a00 */
[----:B------:R-:W1:Y:S01]  /*13800*/  LDC.64 R14, c[0x0][0x628] ;  /* 0x00018a00ff0e7b82 */ /* 0x000e620000000a00 */
[----:B------:R-:W-:Y:S02]  /*13810*/  UMOV UR5, 0x400 ;  /* 0x0000040000057882 */ /* 0x000fe40000000000 */
[----:B------:R2:W-:Y:S01]  /*13820*/  STL.64 [R1+0x208], R16 ;  /* 0x0002081001007387 */ /* 0x0005e20000100a00 */
[----:B------:R-:W-:-:S03]  /*13830*/  ULEA UR5, UR58, UR5, 0x18 ;  /* 0x000000053a057291 */ /* 0x000fc6000f8ec03f */
[----:B------:R3:W-:Y:S01]  /*13840*/  STL [R1+0x200], R13 ;  /* 0x0002000d01007387 */ /* 0x0007e20000100800 */
[----:B------:R-:W4:Y:S08]  /*13850*/  LDC.64 R4, c[0x0][0x600] ;  /* 0x00018000ff047b82 */ /* 0x000f300000000a00 */
[----:B--2---:R-:W2:Y:S08]  /*13860*/  LDC.64 R16, c[0x0][0x610] ;  /* 0x00018400ff107b82 */ /* 0x004eb00000000a00 */
[----:B------:R-:W2:Y:S08]  /*13870*/  LDC.64 R18, c[0x0][0x618] ;  /* 0x00018600ff127b82 */ /* 0x000eb00000000a00 */
[----:B---3--:R-:W1:Y:S08]  /*13880*/  LDC.64 R12, c[0x0][0x620] ;  /* 0x00018800ff0c7b82 */ /* 0x008e700000000a00 */
[----:B------:R-:W4:Y:S01]  /*13890*/  LDC.64 R6, c[0x0][0x608] ;  /* 0x00018200ff067b82 */ /* 0x000f220000000a00 */
[----:B--2---:R2:W-:Y:S07]  /*138a0*/  STS.128 [UR5+0x34710], R16 ;  /* 0x03471010ff007988 */ /* 0x0045ee0008000c05 */
[----:B------:R-:W3:Y:S01]  /*138b0*/  LDC.64 R32, c[0x0][0x630] ;  /* 0x00018c00ff207b82 */ /* 0x000ee20000000a00 */
[----:B-1----:R1:W-:Y:S07]  /*138c0*/  STS.128 [UR5+0x34720], R12 ;  /* 0x0347200cff007988 */ /* 0x0023ee0008000c05 */
[----:B------:R-:W3:Y:S01]  /*138d0*/  LDC.64 R34, c[0x0][0x638] ;  /* 0x00018e00ff227b82 */ /* 0x000ee20000000a00 */
[----:B--2---:R2:W5:Y:S07]  /*138e0*/  LDL.LU.64 R18, [R1+0x210] ;  /* 0x0002100001127983 */ /* 0x00456e0000300a00 */
[----:B------:R-:W2:Y:S01]  /*138f0*/  LDC.64 R28, c[0x0][0x640] ;  /* 0x00019000ff1c7b82 */ /* 0x000ea20000000a00 */
[----:B------:R2:W5:Y:S04]  /*13900*/  LDL.LU.64 R16, [R1+0x208] ;  /* 0x0002080001107983 */ /* 0x0005680000300a00 */
[----:B-1----:R1:W5:Y:S03]  /*13910*/  LDL.LU R13, [R1+0x200] ;  /* 0x00020000010d7983 */ /* 0x0023660000300800 */
[----:B------:R-:W2:Y:S01]  /*13920*/  LDC.64 R30, c[0x0][0x648] ;  /* 0x00019200ff1e7b82 */ /* 0x000ea20000000a00 */
[----:B----4-:R4:W-:Y:S07]  /*13930*/  STS.128 [UR5+0x34700], R4 ;  /* 0x03470004ff007988 */ /* 0x0109ee0008000c05 */
[----:B------:R-:W1:Y:S08]  /*13940*/  LDC.64 R24, c[0x0][0x650] ;  /* 0x00019400ff187b82 */ /* 0x000e700000000a00 */
[----:B------:R-:W1:Y:S08]  /*13950*/  LDC.64 R26, c[0x0][0x658] ;  /* 0x00019600ff1a7b82 */ /* 0x000e700000000a00 */
[----:B------:R-:W1:Y:S08]  /*13960*/  LDC.64 R8, c[0x0][0x660] ;  /* 0x00019800ff087b82 */ /* 0x000e700000000a00 */
[----:B------:R-:W1:Y:S08]  /*13970*/  LDC.64 R10, c[0x0][0x668] ;  /* 0x00019a00ff0a7b82 */ /* 0x000e700000000a00 */
[----:B----4-:R-:W4:Y:S08]  /*13980*/  LDC.64 R4, c[0x0][0x670] ;  /* 0x00019c00ff047b82 */ /* 0x010f300000000a00 */
[----:B------:R-:W4:Y:S01]  /*13990*/  LDC.64 R6, c[0x0][0x678] ;  /* 0x00019e00ff067b82 */ /* 0x000f220000000a00 */
[----:B---3--:R3:W-:Y:S04]  /*139a0*/  STS.128 [UR5+0x34730], R32 ;  /* 0x03473020ff007988 */ /* 0x0087e80008000c05 */
[----:B--2---:R3:W-:Y:S04]  /*139b0*/  STS.128 [UR5+0x34740], R28 ;  /* 0x0347401cff007988 */ /* 0x0047e80008000c05 */
[----:B-1----:R3:W-:Y:S04]  /*139c0*/  STS.128 [UR5+0x34750], R24 ;  /* 0x03475018ff007988 */ /* 0x0027e80008000c05 */
[----:B------:R3:W-:Y:S04]  /*139d0*/  STS.128 [UR5+0x34760], R8 ;  /* 0x03476008ff007988 */ /* 0x0007e80008000c05 */
[----:B----4-:R3:W-:Y:S02]  /*139e0*/  STS.128 [UR5+0x34770], R4 ;  /* 0x03477004ff007988 */ /* 0x0107e40008000c05 */
.L_x_160:
[----:B------:R-:W-:Y:S05]  /*139f0*/  BSYNC B0 ;  /* 0x0000000000007941 */ /* 0x000fea0003800000 */
.L_x_159:
[----:B------:R-:W-:Y:S01]  /*13a00*/  ELECT P0, URZ, PT ;  /* 0x00000000003f782f */ /* 0x000fe20003800000 */
[----:B------:R-:W-:Y:S01]  /*13a10*/  NOP ;  /* 0x0000000000007918 */ /* 0x000fe20000000000 */
[----:B------:R-:W-:Y:S01]  /*13a20*/  ULDC UR5, c[0x0][0x884] ;  /* 0x0002210000057ab9 */ /* 0x000fe20000000800 */
[----:B------:R-:W-:Y:S01]  /*13a30*/  ULDC.64 UR8, c[0x0][0x800] ;  /* 0x0002000000087ab9 */ /* 0x000fe20000000a00 */
[----:B------:R-:W-:Y:S01]  /*13a40*/  ULEA UR4, UR5, UR4, 0x1 ;  /* 0x0000000405047291 */ /* 0x000fe2000f8e083f */
[----:B------:R-:W-:Y:S03]  /*13a50*/  BSSY B0, `(.L_x_161) ;  /* 0x0000033000007945 */ /* 0x000fe60003800000 */
[----:B------:R-:W-:-:S05]  /*13a60*/  UIMAD.WIDE UR8, UR4, 0x80, UR8 ;  /* 0x00000080040878a5 */ /* 0x000fca000f8e0208 */
[----:B------:R-:W-:Y:S07]  /*13a70*/  @!P0 BRA `(.L_x_162) ;  /* 0x0000000000c08947 */ /* 0x000fee0003800000 */
[----:B------:R-:W-:Y:S01]  /*13a80*/  ULDC.64 UR4, c[0x0][0x808] ;  /* 0x0002020000047ab9 */ /* 0x000fe20000000a00 */
[----:B------:R-:W-:Y:S01]  /*13a90*/  ULDC.64 UR6, c[0x0][0x810] ;  /* 0x0002040000067ab9 */ /* 0x000fe20000000a00 */
[----:B------:R-:W-:Y:S02]  /*13aa0*/  ISETP.NE.U32.AND P0, PT, RZ, UR4, PT ;  /* 0x00000004ff007c0c */ /* 0x000fe4000bf05070 */
[----:B------:R-:W-:Y:S02]  /*13ab0*/  ISETP.NE.U32.AND P1, PT, RZ, UR6, PT ;  /* 0x00000006ff007c0c */ /* 0x000fe4000bf25070 */
[----:B------:R-:W-:Y:S02]  /*13ac0*/  ISETP.NE.AND.EX P0, PT, RZ, UR5, PT, P0 ;  /* 0x00000005ff007c0c */ /* 0x000fe4000bf05300 */
[----:B------:R-:W-:-:S11]  /*13ad0*/  ISETP.NE.AND.EX P1, PT, RZ, UR7, PT, P1 ;  /* 0x00000007ff007c0c */ /* 0x000fd6000bf25310 */
[----:B------:R-:W-:Y:S05]  /*13ae0*/  @!P0 BRA `(.L_x_163) ;  /* 0x0000000000188947 */ /* 0x000fea0003800000 */
[----:B------:R-:W1:Y:S02]  /*13af0*/  LDC.64 R2, c[0x0][0x808] ;  /* 0x00020200ff027b82 */ /* 0x000e640000000a00 */
[----:B-1---5:R-:W-:-:S06]  /*13b00*/  IMAD.WIDE R2, R18, 0x8, R2 ;  /* 0x0000000812027825 */ /* 0x022fcc00078e0202 */
[----:B------:R-:W2:Y:S01]  /*13b10*/  LDG.E.64 R2, desc[UR38][R2.64] ;  /* 0x0000002602027981 */ /* 0x000ea2000c1e1b00 */
[----:B------:R-:W-:Y:S02]  /*13b20*/  UMOV UR4, 0x400 ;  /* 0x0000040000047882 */ /* 0x000fe40000000000 */
[----:B------:R-:W-:-:S09]  /*13b30*/  ULEA UR4, UR58, UR4, 0x18 ;  /* 0x000000043a047291 */ /* 0x000fd2000f8ec03f */
[----:B--2---:R1:W-:Y:S03]  /*13b40*/  STS.64 [UR4+0x34700], R2 ;  /* 0x03470002ff007988 */ /* 0x0043e60008000a04 */
.L_x_163:
[----:B------:R-:W-:Y:S05]  /*13b50*/  @!P1 BRA `(.L_x_162) ;  /* 0x0000000000889947 */ /* 0x000fea0003800000 */
[----:B-1----:R-:W1:Y:S02]  /*13b60*/  LDC.64 R2, c[0x0][0x810] ;  /* 0x00020400ff027b82 */ /* 0x002e640000000a00 */
[----:B-1---5:R-:W-:-:S06]  /*13b70*/  IMAD.WIDE R2, R18, 0x8, R2 ;  /* 0x0000000812027825 */ /* 0x022fcc00078e0202 */
[----:B------:R-:W2:Y:S01]  /*13b80*/  LDG.E.64 R2, desc[UR38][R2.64] ;  /* 0x0000002602027981 */ /* 0x000ea2000c1e1b00 */
[----:B------:R-:W-:Y:S01]  /*13b90*/  UMOV UR4, 0x400 ;  /* 0x0000040000047882 */ /* 0x000fe20000000000 */
[----:B---3--:R-:W-:Y:S01]  /*13ba0*/  IADD3 R4, R13, -0x1, RZ ;  /* 0xffffffff0d047810 */ /* 0x008fe20007ffe0ff */
[----:B------:R-:W-:-:S04]  /*13bb0*/  ULEA UR4, UR58, UR4, 0x18 ;  /* 0x000000043a047291 */ /* 0x000fc8000f8ec03f */
[----:B------:R-:W-:-:S05]  /*13bc0*/  UIADD3 UR5, UR4, 0x34700, URZ ;  /* 0x0003470004057890 */ /* 0x000fca000fffe03f */
[----:B------:R-:W1:Y:S01]  /*13bd0*/  LDS R0, [UR4+0x3471c] ;  /* 0x03471c04ff007984 */ /* 0x000e620008000800 */
[----:B------:R-:W-:-:S03]  /*13be0*/  MOV R8, UR5 ;  /* 0x0000000500087c02 */ /* 0x000fc60008000f00 */
[----:B------:R-:W-:Y:S01]  /*13bf0*/  STS [UR4+0x34730], RZ ;  /* 0x034730ffff007988 */ /* 0x000fe20008000804 */
[----:B------:R-:W-:-:S05]  /*13c00*/  SHF.R.U64 R8, R8, 0x4, RZ ;  /* 0x0000000408087819 */ /* 0x000fca00000012ff */
        /* <DEDUP_REMOVED lines=8> */
[----:B-1----:R-:W-:Y:S01]  /*13c90*/  LOP3.LUT R0, R0, 0xf, R5, 0xb8, !PT ;  /* 0x0000000f00007812 */ /* 0x002fe200078eb805 */
[----:B------:R-:W-:Y:S02]  /*13ca0*/  VIADD R5, R19, 0xffffffff ;  /* 0xffffffff13057836 */ /* 0x000fe40000000000 */
[----:B------:R-:W-:Y:S04]  /*13cb0*/  STS [UR4+0x3470c], R2 ;  /* 0x03470c02ff007988 */ /* 0x000fe80008000804 */
[----:B------:R-:W-:Y:S04]  /*13cc0*/  STS [UR4+0x3471c], R0 ;  /* 0x03471c00ff007988 */ /* 0x000fe80008000804 */
[----:B------:R-:W1:Y:S02]  /*13cd0*/  LDS R6, [UR4+0x3471c] ;  /* 0x03471c04ff067984 */ /* 0x000e640008000800 */
[----:B-1----:R-:W-:-:S05]  /*13ce0*/  LOP3.LUT R6, R6, 0xf0, RZ, 0xb8, !PT ;  /* 0x000000f006067812 */ /* 0x002fca00078eb8ff */
[----:B------:R1:W-:Y:S04]  /*13cf0*/  STS [UR4+0x3471c], R6 ;  /* 0x03471c06ff007988 */ /* 0x0003e80008000804 */
[----:B------:R-:W2:Y:S01]  /*13d00*/  LDS R9, [UR4+0x3471c] ;  /* 0x03471c04ff097984 */ /* 0x000ea20008000800 */
[----:B-1----:R-:W-:-:S05]  /*13d10*/  CS2R R6, SRZ ;  /* 0x0000000000067805 */ /* 0x002fca000001ff00 */
[----:B------:R-:W-:Y:S01]  /*13d20*/  STS.128 [UR4+0x34720], R4 ;  /* 0x03472004ff007988 */ /* 0x000fe20008000c04 */
[----:B--2---:R-:W-:-:S05]  /*13d30*/  LOP3.LUT R9, R9, 0xf00, RZ, 0xb8, !PT ;  /* 0x00000f0009097812 */ /* 0x004fca00078eb8ff */
[----:B------:R-:W-:Y:S04]  /*13d40*/  STS.64 [UR4+0x34718], R8 ;  /* 0x03471808ff007988 */ /* 0x000fe80008000a04 */
[----:B------:R-:W1:Y:S02]  /*13d50*/  LDS R3, [UR4+0x3471c] ;  /* 0x03471c04ff037984 */ /* 0x000e640008000800 */
[----:B-1----:R-:W-:-:S05]  /*13d60*/  LOP3.LUT R0, R3, 0xf000, RZ, 0xb8, !PT ;  /* 0x0000f00003007812 */ /* 0x002fca00078eb8ff */
[----:B------:R2:W-:Y:S02]  /*13d70*/  STS [UR4+0x3471c], R0 ;  /* 0x03471c00ff007988 */ /* 0x0005e40008000804 */
.L_x_162:
[----:B------:R-:W-:Y:S05]  /*13d80*/  BSYNC B0 ;  /* 0x0000000000007941 */ /* 0x000fea0003800000 */
.L_x_161:
[----:B--2---:R-:W2:Y:S01]  /*13d90*/  S2R R0, SR_LANEID ;  /* 0x0000000000007919 */ /* 0x004ea20000000000 */
[----:B------:R-:W-:Y:S01]  /*13da0*/  ELECT P0, URZ, PT ;  /* 0x00000000003f782f */ /* 0x000fe20003800000 */
[----:B------:R-:W-:Y:S01]  /*13db0*/  NOP ;  /* 0x0000000000007918 */ /* 0x000fe20000000000 */
[----:B------:R-:W-:Y:S11]  /*13dc0*/  BSSY B0, `(.L_x_164) ;  /* 0x0000004000007945 */ /* 0x000ff60003800000 */
[----:B------:R-:W-:Y:S05]  /*13dd0*/  @!P0 BRA `(.L_x_165) ;  /* 0x0000000000088947 */ /* 0x000fea0003800000 */
[----:B------:R0:W-:Y:S01]  /*13de0*/  UTMACMDFLUSH ;  /* 0x00000000000079b7 */ /* 0x0001e20000000000 */
[----:B------:R-:W-:-:S04]  /*13df0*/  DEPBAR.LE SB0, 0x0 ;  /* 0x000080000000791a */ /* 0x000fc80000000000 */
.L_x_165:
[----:B------:R-:W-:Y:S05]  /*13e00*/  BSYNC B0 ;  /* 0x0000000000007941 */ /* 0x000fea0003800000 */
.L_x_164:
[----:B------:R-:W-:Y:S01]  /*13e10*/  UMOV UR6, 0x400 ;  /* 0x0000040000067882 */ /* 0x000fe20000000000 */
[----:B--23--:R-:W-:Y:S01]  /*13e20*/  SHF.L.U32 R4, R0, 0x2, RZ ;  /* 0x0000000200047819 */ /* 0x00cfe200000006ff */
[----:B------:R-:W-:-:S03]  /*13e30*/  ULEA UR6, UR58, UR6, 0x18 ;  /* 0x000000063a067291 */ /* 0x000fc6000f8ec03f */
[----:B-1----:R-:W-:Y:S01]  /*13e40*/  IADD3 R2, P0, R4, UR8, RZ ;  /* 0x0000000804027c10 */ /* 0x002fe2000ff1e0ff */
[----:B------:R-:W-:Y:S01]  /*13e50*/  UIADD3 UR5, UR6, 0x34700, URZ ;  /* 0x0003470006057890 */ /* 0x000fe2000fffe03f */
[----:B------:R-:W-:-:S03]  /*13e60*/  MOV R0, RZ ;  /* 0x000000ff00007202 */ /* 0x000fc60000000f00 */
[----:B------:R-:W-:-:S05]  /*13e70*/  IMAD.X R3, RZ, RZ, UR9, P0 ;  /* 0x00000009ff037e24 */ /* 0x000fca00080e06ff */
[----:B------:R-:W1:Y:S01]  /*13e80*/  LDS R5, [R4+UR5] ;  /* 0x0000000504057984 */ /* 0x000e620008000800 */
[----:B------:R-:W-:-:S03]  /*13e90*/  SHF.L.U32 R0, R0, 0x1f, RZ ;  /* 0x0000001f00007819 */ /* 0x000fc600000006ff */
[----:B-1----:R1:W2:Y:S02]  /*13ea0*/  ATOMG.E.EXCH.STRONG.GPU PT, RZ, [R2], R5 ;  /* 0x0000000502ff73a8 */ /* 0x0022a400041ee100 */
[----:B--2---:R-:W2:Y:S01]  /*13eb0*/  SYNCS.PHASECHK.TRANS64.TRYWAIT P0, [UR6+0x34508], R0 ;  /* 0x03450800ff0075a7 */ /* 0x004ea20008000146 */
[----:B------:R-:W-:Y:S02]  /*13ec0*/  ULOP3.LUT UR4, UR59, 0x1, URZ, 0xfc, !UPT ;  /* 0x000000013b047892 */ /* 0x000fe4000f8efc3f */
[----:B------:R-:W-:Y:S01]  /*13ed0*/  ULOP3.LUT UR36, UR61, 0x2, URZ, 0xfc, !UPT ;  /* 0x000000023d247892 */ /* 0x000fe2000f8efc3f */
[----:B-12---:R-:W-:Y:S11]  /*13ee0*/  @!P0 BRA `(.L_x_166) ;  /* 0x0000006400a08947 */ /* 0x006ff60003800000 */
.L_x_381:
[----:B------:R-:W-:Y:S01]  /*13ef0*/  IMAD.MOV.U32 R2, RZ, RZ, 0x1 ;  /* 0x00000001ff027424 */ /* 0x000fe200078e00ff */
[----:B-1----:R-:W-:Y:S01]  /*13f00*/  MOV R0, RZ ;  /* 0x000000ff00007202 */ /* 0x002fe20000000f00 */
[----:B------:R-:W-:Y:S01]  /*13f10*/  ULDC UR37, c[0x0][0x598] ;  /* 0x0001660000257ab9 */ /* 0x000fe20000000800 */
[----:B------:R-:W-:Y:S01]  /*13f20*/  ULDC UR41, c[0x0][0x580] ;  /* 0x0001600000297ab9 */ /* 0x000fe20000000800 */
[----:B------:R-:W-:Y:S01]  /*13f30*/  ULDC.64 UR10, c[0x0][0x590] ;  /* 0x00016400000a7ab9 */ /* 0x000fe20000000a00 */
[----:B------:R-:W-:-:S05]  /*13f40*/  ULDC.64 UR12, c[0x0][0x588] ;  /* 0x00016200000c7ab9 */ /* 0x000fca0000000a00 */
.L_x_275:
[----:B------:R-:W-:-:S06]  /*13f50*/  UISETP.NE.AND UP0, UPT, UR4, 0x3, UPT ;  /* 0x000000030400788c */ /* 0x000fcc000bf05270 */
[----:B------:R-:W-:-:S13]  /*13f60*/  PLOP3.LUT P1, PT, PT, PT, UP0, 0x80, 0x0 ;  /* 0x000000000000781c */ /* 0x000fda0003f2f008 */
[----:B-----5:R-:W-:Y:S05]  /*13f70*/  @!P1 BRA `(.L_x_167) ;  /* 0x0000000000049947 */ /* 0x020fea0003800000 */
[----:B------:R-:W-:Y:S01]  /*13f80*/  BPT.TRAP 0x1 ;  /* 0x000000040000795c */ /* 0x000fe20000300000 */
.L_x_167:
[----:B------:R-:W-:Y:S02]  /*13f90*/  R2UR UR7, R22 ;  /* 0x00000000160772ca */ /* 0x000fe400000e0000 */
[----:B------:R-:W-:Y:S02]  /*13fa0*/  SHF.L.U32 R3, R0, 0x1f, RZ ;  /* 0x0000001f00037819 */ /* 0x000fe400000006ff */
[----:B------:R-:W-:-:S09]  /*13fb0*/  LEA R4, R22, UR6, 0x4 ;  /* 0x0000000616047c11 */ /* 0x000fd2000f8e20ff */
[----:B------:R-:W-:-:S09]  /*13fc0*/  ULEA UR7, UR7, UR6, 0x3 ;  /* 0x0000000607077291 */ /* 0x000fd2000f8e183f */
[----:B------:R-:W1:Y:S02]  /*13fd0*/  SYNCS.PHASECHK.TRANS64.TRYWAIT P0, [UR7+0x34400], R3 ;  /* 0x03440003ff0075a7 */ /* 0x000e640008000147 */
[----:B-1----:R-:W-:Y:S05]  /*13fe0*/  @!P0 BRA `(.L_x_168) ;  /* 0x0000006400788947 */ /* 0x002fea0003800000 */
.L_x_382:
[----:B-1----:R-:W1:Y:S01]  /*13ff0*/  LDS.128 R4, [R4+0x34530] ;  /* 0x0345300004047984 */ /* 0x002e620000000c00 */
[----:B------:R-:W-:Y:S01]  /*14000*/  @!PT LDS RZ, [RZ] ;  /* 0x00000000fffff984 */ /* 0x000fe20000000800 */
[----:B------:R-:W-:Y:S01]  /*14010*/  @!PT LDS RZ, [RZ] ;  /* 0x00000000fffff984 */ /* 0x000fe20000000800 */
[----:B------:R-:W-:Y:S01]  /*14020*/  @!PT LDS RZ, [RZ] ;  /* 0x00000000fffff984 */ /* 0x000fe20000000800 */
[----:B------:R-:W-:Y:S01]  /*14030*/  @!PT LDS RZ, [RZ] ;  /* 0x00000000fffff984 */ /* 0x000fe20000000800 */
[----:B------:R2:W-:Y:S06]  /*14040*/  MEMBAR.ALL.CTA ;  /* 0x0000000000007992 */ /* 0x0005ec0000008000 */
[----:B--2---:R-:W2:Y:S01]  /*14050*/  FENCE.VIEW.ASYNC.S ;  /* 0x00000000000073c6 */ /* 0x004ea20000000000 */
[----:B------:R-:W-:Y:S05]  /*14060*/  @!P1 BRA `(.L_x_169) ;  /* 0x0000000000049947 */ /* 0x000fea0003800000 */
[----:B------:R-:W-:Y:S01]  /*14070*/  BPT.TRAP 0x1 ;  /* 0x000000040000795c */ /* 0x000fe20000300000 */
.L_x_169:
[----:B------:R-:W-:Y:S01]  /*14080*/  UIADD3 UR7, UR7, 0x34440, URZ ;  /* 0x0003444007077890 */ /* 0x000fe2000fffe03f */
[----:B-----5:R-:W-:Y:S02]  /*14090*/  R2UR UR18, R16 ;  /* 0x00000000101272ca */ /* 0x020fe400000e0000 */
[----:B------:R-:W-:Y:S01]  /*140a0*/  R2UR UR19, R17 ;  /* 0x00000000111372ca */ /* 0x000fe200000e0000 */
[----:B------:R-:W-:Y:S01]  /*140b0*/  UPRMT UR7, UR58, 0x654, UR7 ;  /* 0x000006543a077896 */ /* 0x000fe20008000007 */
[----:B------:R-:W-:Y:S02]  /*140c0*/  LOP3.LUT P1, RZ, R2, 0xff, RZ, 0xc0, !PT ;  /* 0x000000ff02ff7812 */ /* 0x000fe4000782c0ff */
[----:B------:R-:W-:-:S04]  /*140d0*/  ISETP.NE.U32.AND P0, PT, RZ, UR10, PT ;  /* 0x0000000aff007c0c */ /* 0x000fc8000bf05070 */
[----:B------:R-:W-:Y:S02]  /*140e0*/  ISETP.NE.AND.EX P0, PT, RZ, UR11, PT, P0 ;  /* 0x0000000bff007c0c */ /* 0x000fe4000bf05300 */
[----:B--2---:R-:W-:Y:S01]  /*140f0*/  SYNCS.ARRIVE.TRANS64.RED.A1T0 RZ, [UR7], RZ ;  /* 0x000000ffffff79a7 */ /* 0x004fe20008100407 */
[----:B------:R-:W-:Y:S02]  /*14100*/  USHF.L.U32 UR18, UR18, 0x7, URZ ;  /* 0x0000000712127899 */ /* 0x000fe4000800063f */
[----:B------:R-:W-:Y:S02]  /*14110*/  USHF.L.U32 UR19, UR19, 0x8, URZ ;  /* 0x0000000813137899 */ /* 0x000fe4000800063f */
[----:B------:R-:W-:Y:S10]  /*14120*/  @!P1 BRA `(.L_x_170) ;  /* 0x00000000000c9947 */ /* 0x000ff40003800000 */
[----:B------:R-:W-:-:S04]  /*14130*/  DEPBAR {5,4,3,2,1,0} ;  /* 0x0000003f0000791a */ /* 0x000fc80000000000 */
[----:B------:R2:W-:Y:S02]  /*14140*/  UTMACCTL.IV [UR8] ;  /* 0x00000000080079b9 */ /* 0x0005e40008000000 */
[----:B--2---:R-:W-:Y:S01]  /*14150*/  NOP ;  /* 0x0000000000007918 */ /* 0x004fe20000000000 */
.L_x_170:
[----:B------:R-:W-:Y:S05]  /*14160*/  @!P0 BRA `(.L_x_171) ;  /* 0x0000000000188947 */ /* 0x000fea0003800000 */
[----:B------:R-:W2:Y:S02]  /*14170*/  LDC.64 R2, c[0x0][0x590] ;  /* 0x00016400ff027b82 */ /* 0x000ea40000000a00 */
[----:B--2---:R-:W-:-:S06]  /*14180*/  IMAD.WIDE R2, R18, 0x8, R2 ;  /* 0x0000000812027825 */ /* 0x004fcc00078e0202 */
[----:B------:R-:W2:Y:S04]  /*14190*/  LDG.E.64 R2, desc[UR38][R2.64] ;  /* 0x0000002602027981 */ /* 0x000ea8000c1e1b00 */
[----:B--2---:R-:W2:Y:S02]  /*141a0*/  LD.E R8, desc[UR38][R2.64] ;  /* 0x0000002602087980 */ /* 0x004ea4000c101900 */
[----:B--2---:R-:W-:Y:S01]  /*141b0*/  FSETP.NEU.AND P0, PT, R8, RZ, PT ;  /* 0x000000ff0800720b */ /* 0x004fe20003f0d000 */
[----:B------:R-:W-:-:S12]  /*141c0*/  BRA `(.L_x_172) ;  /* 0x0000000000247947 */ /* 0x000fd80003800000 */
.L_x_171:
[----:B------:R-:W-:Y:S02]  /*141d0*/  ISETP.NE.U32.AND P1, PT, RZ, UR12, PT ;  /* 0x0000000cff007c0c */ /* 0x000fe4000bf25070 */
[----:B------:R-:W-:Y:S02]  /*141e0*/  FSETP.NEU.AND P0, PT, RZ, UR41, PT ;  /* 0x00000029ff007c0b */ /* 0x000fe4000bf0d000 */
[----:B------:R-:W-:-:S13]  /*141f0*/  ISETP.NE.AND.EX P1, PT, RZ, UR13, PT, P1 ;  /* 0x0000000dff007c0c */ /* 0x000fda000bf25310 */
[----:B------:R-:W-:Y:S05]  /*14200*/  @!P1 BRA `(.L_x_172) ;  /* 0x0000000000149947 */ /* 0x000fea0003800000 */
[----:B------:R-:W2:Y:S01]  /*14210*/  LDC.64 R2, c[0x0][0x588] ;  /* 0x00016200ff027b82 */ /* 0x000ea20000000a00 */
[----:B------:R-:W-:-:S04]  /*14220*/  IMAD R9, R18, UR37, RZ ;  /* 0x0000002512097c24 */ /* 0x000fc8000f8e02ff */
[----:B--2---:R-:W-:-:S06]  /*14230*/  IMAD.WIDE R2, R9, 0x4, R2 ;  /* 0x0000000409027825 */ /* 0x004fcc00078e0202 */
[----:B------:R-:W2:Y:S02]  /*14240*/  LDG.E R2, desc[UR38][R2.64] ;  /* 0x0000002602027981 */ /* 0x000ea4000c1e1900 */
[----:B--2---:R-:W-:-:S13]  /*14250*/  FSETP.NEU.AND P0, PT, R2, RZ, PT ;  /* 0x000000ff0200720b */ /* 0x004fda0003f0d000 */
.L_x_172:
[----:B------:R-:W-:Y:S01]  /*14260*/  UISETP.NE.AND UP0, UPT, UR36, 0x3, UPT ;  /* 0x000000032400788c */ /* 0x000fe2000bf05270 */
[----:B------:R-:W-:-:S05]  /*14270*/  ELECT P1, URZ, PT ;  /* 0x00000000003f782f */ /* 0x000fca0003820000 */
[----:B------:R-:W-:Y:S02]  /*14280*/  PLOP3.LUT P2, PT, PT, PT, UP0, 0x80, 0x0 ;  /* 0x000000000000781c */ /* 0x000fe40003f4f008 */
[----:B------:R-:W-:-:S11]  /*14290*/  PLOP3.LUT P0, PT, P0, P1, PT, 0x2a, 0x0 ;  /* 0x000000000000781c */ /* 0x000fd60000702572 */
[----:B------:R-:W-:Y:S05]  /*142a0*/  @!P2 BRA `(.L_x_173) ;  /* 0x000000000004a947 */ /* 0x000fea0003800000 */
[----:B------:R-:W-:Y:S01]  /*142b0*/  BPT.TRAP 0x1 ;  /* 0x000000040000795c */ /* 0x000fe20000300000 */
.L_x_173:
[----:B------:R-:W-:-:S05]  /*142c0*/  IMAD.MOV.U32 R8, RZ, RZ, 0x1 ;  /* 0x00000001ff087424 */ /* 0x000fca00078e00ff */
[----:B------:R-:W-:-:S04]  /*142d0*/  SHF.L.U32 R8, R8, 0x1f, RZ ;  /* 0x0000001f08087819 */ /* 0x000fc800000006ff */
[----:B------:R-:W2:Y:S02]  /*142e0*/  SYNCS.PHASECHK.TRANS64.TRYWAIT P1, [UR6+0x344e0], R8 ;  /* 0x0344e008ff0075a7 */ /* 0x000ea40008020146 */
[----:B--2---:R-:W-:Y:S05]  /*142f0*/  @!P1 BRA `(.L_x_174) ;  /* 0x0000006000cc9947 */ /* 0x004fea0003800000 */
.L_x_383:
[----:B------:R-:W-:Y:S04]  /*14300*/  BSSY B0, `(.L_x_175) ;  /* 0x000000b000007945 */ /* 0x000fe80003800000 */
[----:B------:R-:W-:Y:S05]  /*14310*/  @P0 BRA `(.L_x_176) ;  /* 0x0000000000240947 */ /* 0x000fea0003800000 */
[----:B------:R-:W-:Y:S02]  /*14320*/  UIADD3 UR16, UR6, 0x30000, URZ ;  /* 0x0003000006107890 */ /* 0x000fe4000fffe03f */
[----:B------:R-:W-:Y:S01]  /*14330*/  UIADD3 UR17, UR6, 0x344c0, URZ ;  /* 0x000344c006117890 */ /* 0x000fe2000fffe03f */
[----:B------:R-:W-:Y:S01]  /*14340*/  UMOV UR14, 0x0 ;  /* 0x00000000000e7882 */ /* 0x000fe20000000000 */
[----:B------:R-:W-:-:S07]  /*14350*/  UMOV UR15, 0x10000000 ;  /* 0x10000000000f7882 */ /* 0x000fce0000000000 */
[----:B------:R3:W-:Y:S02]  /*14360*/  UTMALDG.2D [UR16], [UR8], desc[UR14] ;  /* 0x00000e10080075b4 */ /* 0x0007e40008009000 */
[----:B---3--:R-:W-:Y:S05]  /*14370*/  @!P2 BRA `(.L_x_177) ;  /* 0x000000000004a947 */ /* 0x008fea0003800000 */
[----:B------:R-:W-:Y:S01]  /*14380*/  BPT.TRAP 0x1 ;  /* 0x000000040000795c */ /* 0x000fe20000300000 */
.L_x_177:
[----:B------:R-:W3:Y:S02]  /*14390*/  LDC R2, c[0x0][0x828] ;  /* 0x00020a00ff027b82 */ /* 0x000ee40000000800 */
[----:B---3--:R3:W-:Y:S02]  /*143a0*/  SYNCS.ARRIVE.TRANS64.RED.A0TR RZ, [UR6+0x344c0], R2 ;  /* 0x0344c002ffff79a7 */ /* 0x0087e40008300406 */
.L_x_176:
[----:B------:R-:W-:Y:S05]  /*143b0*/  BSYNC B0 ;  /* 0x0000000000007941 */ /* 0x000fea0003800000 */
.L_x_175:
[----:B------:R-:W-:Y:S05]  /*143c0*/  @!P2 BRA `(.L_x_178) ;  /* 0x000000000004a947 */ /* 0x000fea0003800000 */
[----:B------:R-:W-:Y:S01]  /*143d0*/  BPT.TRAP 0x1 ;  /* 0x000000040000795c */ /* 0x000fe20000300000 */
.L_x_178:
[----:B------:R-:W-:-:S04]  /*143e0*/  UIADD3 UR21, UR6, 0x344c0, URZ ;  /* 0x000344c006157890 */ /* 0x000fc8000fffe03f */
[----:B------:R-:W-:-:S09]  /*143f0*/  UPRMT UR7, UR58, 0x654, UR21 ;  /* 0x000006543a077896 */ /* 0x000fd20008000015 */
[----:B------:R-:W-:Y:S01]  /*14400*/  SYNCS.ARRIVE.TRANS64.RED.A1T0 RZ, [UR7], RZ ;  /* 0x000000ffffff79a7 */ /* 0x000fe20008100407 */
[----:B------:R-:W-:Y:S05]  /*14410*/  @!P2 BRA `(.L_x_179) ;  /* 0x000000000004a947 */ /* 0x000fea0003800000 */
[----:B------:R-:W-:Y:S01]  /*14420*/  BPT.TRAP 0x1 ;  /* 0x000000040000795c */ /* 0x000fe20000300000 */
.L_x_179:
[----:B------:R-:W4:Y:S02]  /*14430*/  SYNCS.PHASECHK.TRANS64.TRYWAIT P1, [UR6+0x344e8], R8 ;  /* 0x0344e808ff0075a7 */ /* 0x000f240008020146 */
[----:B----4-:R-:W-:Y:S05]  /*14440*/  @!P1 BRA `(.L_x_180) ;  /* 0x0000006000909947 */ /* 0x010fea0003800000 */
.L_x_384:
[----:B------:R-:W-:Y:S04]  /*14450*/  BSSY B0, `(.L_x_181) ;  /* 0x000000d000007945 */ /* 0x000fe80003800000 */
[----:B------:R-:W-:Y:S05]  /*14460*/  @P0 BRA `(.L_x_182) ;  /* 0x00000000002c0947 */ /* 0x000fea0003800000 */
[----:B------:R-:W-:Y:S02]  /*14470*/  UIADD3 UR26, UR18, 0x40, URZ ;  /* 0x00000040121a7890 */ /* 0x000fe4000fffe03f */
[----:B------:R-:W-:Y:S02]  /*14480*/  UIADD3 UR24, UR6, 0x31000, URZ ;  /* 0x0003100006187890 */ /* 0x000fe4000fffe03f */
[----:B------:R-:W-:Y:S01]  /*14490*/  UIADD3 UR25, UR6, 0x344c8, URZ ;  /* 0x000344c806197890 */ /* 0x000fe2000fffe03f */
[----:B------:R-:W-:Y:S01]  /*144a0*/  UMOV UR14, 0x0 ;  /* 0x00000000000e7882 */ /* 0x000fe20000000000 */
[----:B------:R-:W-:Y:S01]  /*144b0*/  UMOV UR15, 0x10000000 ;  /* 0x10000000000f7882 */ /* 0x000fe20000000000 */
[----:B------:R-:W-:-:S06]  /*144c0*/  UMOV UR27, UR19 ;  /* 0x00000013001b7c82 */ /* 0x000fcc0008000000 */
[----:B------:R4:W-:Y:S02]  /*144d0*/  UTMALDG.2D [UR24], [UR8], desc[UR14] ;  /* 0x00000e18080075b4 */ /* 0x0009e40008009000 */
[----:B----4-:R-:W-:Y:S05]  /*144e0*/  @!P2 BRA `(.L_x_183) ;  /* 0x000000000004a947 */ /* 0x010fea0003800000 */
[----:B------:R-:W-:Y:S01]  /*144f0*/  BPT.TRAP 0x1 ;  /* 0x000000040000795c */ /* 0x000fe20000300000 */
.L_x_183:
[----:B---3--:R-:W3:Y:S02]  /*14500*/  LDC R2, c[0x0][0x828] ;  /* 0x00020a00ff027b82 */ /* 0x008ee40000000800 */
[----:B---3--:R4:W-:Y:S02]  /*14510*/  SYNCS.ARRIVE.TRANS64.RED.A0TR RZ, [UR6+0x344c8], R2 ;  /* 0x0344c802ffff79a7 */ /* 0x0089e40008300406 */
.L_x_182:
[----:B------:R-:W-:Y:S05]  /*14520*/  BSYNC B0 ;  /* 0x0000000000007941 */ /* 0x000fea0003800000 */
.L_x_181:
[----:B------:R-:W-:Y:S05]  /*14530*/  @!P2 BRA `(.L_x_184) ;  /* 0x000000000004a947 */ /* 0x000fea0003800000 */
[----:B------:R-:W-:Y:S01]  /*14540*/  BPT.TRAP 0x1 ;  /* 0x000000040000795c */ /* 0x000fe20000300000 */
.L_x_184:
[----:B------:R-:W-:Y:S02]  /*14550*/  UIADD3 UR25, UR6, 0x344c8, URZ ;  /* 0x000344c806197890 */ /* 0x000fe4000fffe03f */
[----:B------:R-:W-:Y:S02]  /*14560*/  UIADD3 UR31, UR19, 0x20, URZ ;  /* 0x00000020131f7890 */ /* 0x000fe4000fffe03f */
[----:B------:R-:W-:-:S09]  /*14570*/  UPRMT UR14, UR58, 0x654, UR25 ;  /* 0x000006543a0e7896 */ /* 0x000fd20008000019 */
[----:B------:R-:W-:Y:S01]  /*14580*/  SYNCS.ARRIVE.TRANS64.RED.A1T0 RZ, [UR14], RZ ;  /* 0x000000ffffff79a7 */ /* 0x000fe2000810040e */
[----:B------:R-:W-:Y:S05]  /*14590*/  @!P2 BRA `(.L_x_185) ;  /* 0x000000000004a947 */ /* 0x000fea0003800000 */
[----:B------:R-:W-:Y:S01]  /*145a0*/  BPT.TRAP 0x1 ;  /* 0x000000040000795c */ /* 0x000fe20000300000 */
.L_x_185:
[----:B------:R-:W5:Y:S02]  /*145b0*/  SYNCS.PHASECHK.TRANS64.TRYWAIT P1, [UR6+0x344f0], R8 ;  /* 0x0344f008ff0075a7 */ /* 0x000f640008020146 */
[----:B-----5:R-:W-:Y:S05]  /*145c0*/  @!P1 BRA `(.L_x_186) ;  /* 0x0000006000489947 */ /* 0x020fea0003800000 */
.L_x_385:
[----:B------:R-:W-:Y:S04]  /*145d0*/  BSSY B0, `(.L_x_187) ;  /* 0x000000c000007945 */ /* 0x000fe80003800000 */
[----:B------:R-:W-:Y:S05]  /*145e0*/  @P0 BRA `(.L_x_188) ;  /* 0x0000000000280947 */ /* 0x000fea0003800000 */
[----:B------:R-:W-:Y:S02]  /*145f0*/  UIADD3 UR28, UR6, 0x32000, URZ ;  /* 0x00032000061c7890 */ /* 0x000fe4000fffe03f */
[----:B------:R-:W-:Y:S01]  /*14600*/  UIADD3 UR29, UR6, 0x344d0, URZ ;  /* 0x000344d0061d7890 */ /* 0x000fe2000fffe03f */
[----:B------:R-:W-:Y:S01]  /*14610*/  UMOV UR16, 0x0 ;  /* 0x0000000000107882 */ /* 0x000fe20000000000 */
[----:B------:R-:W-:Y:S01]  /*14620*/  UMOV UR17, 0x10000000 ;  /* 0x1000000000117882 */ /* 0x000fe20000000000 */
[----:B------:R-:W-:-:S06]  /*14630*/  UMOV UR30, UR18 ;  /* 0x00000012001e7c82 */ /* 0x000fcc0008000000 */
[----:B------:R1:W-:Y:S02]  /*14640*/  UTMALDG.2D [UR28], [UR8], desc[UR16] ;  /* 0x0000101c080075b4 */ /* 0x0003e40008009000 */
[----:B-1----:R-:W-:Y:S05]  /*14650*/  @!P2 BRA `(.L_x_189) ;  /* 0x000000000004a947 */ /* 0x002fea0003800000 */
[----:B------:R-:W-:Y:S01]  /*14660*/  BPT.TRAP 0x1 ;  /* 0x000000040000795c */ /* 0x000fe20000300000 */
.L_x_189:
[----:B---34-:R-:W1:Y:S02]  /*14670*/  LDC R2, c[0x0][0x828] ;  /* 0x00020a00ff027b82 */ /* 0x018e640000000800 */
[----:B-1----:R1:W-:Y:S02]  /*14680*/  SYNCS.ARRIVE.TRANS64.RED.A0TR RZ, [UR6+0x344d0], R2 ;  /* 0x0344d002ffff79a7 */ /* 0x0023e40008300406 */
.L_x_188:
[----:B------:R-:W-:Y:S05]  /*14690*/  BSYNC B0 ;  /* 0x0000000000007941 */ /* 0x000fea0003800000 */
.L_x_187:
[----:B------:R-:W-:Y:S05]  /*146a0*/  @!P2 BRA `(.L_x_190) ;  /* 0x000000000004a947 */ /* 0x000fea0003800000 */
[----:B------:R-:W-:Y:S01]  /*146b0*/  BPT.TRAP 0x1 ;  /* 0x000000040000795c */ /* 0x000fe20000300000 */
.L_x_190:
[----:B------:R-:W-:-:S04]  /*146c0*/  UIADD3 UR29, UR6, 0x344d0, URZ ;  /* 0x000344d0061d7890 */ /* 0x000fc8000fffe03f */
[----:B------:R-:W-:-:S09]  /*146d0*/  UPRMT UR15, UR58, 0x654, UR29 ;  /* 0x000006543a0f7896 */ /* 0x000fd2000800001d */
[----:B------:R-:W-:Y:S01]  /*146e0*/  SYNCS.ARRIVE.TRANS64.RED.A1T0 RZ, [UR15], RZ ;  /* 0x000000ffffff79a7 */ /* 0x000fe2000810040f */
[----:B------:R-:W-:Y:S05]  /*146f0*/  @!P2 BRA `(.L_x_191) ;  /* 0x000000000004a947 */ /* 0x000fea0003800000 */
[----:B------:R-:W-:Y:S01]  /*14700*/  BPT.TRAP 0x1 ;  /* 0x000000040000795c */ /* 0x000fe20000300000 */
.L_x_191:
[----:B------:R-:W5:Y:S02]  /*14710*/  SYNCS.PHASECHK.TRANS64.TRYWAIT P1, [UR6+0x344f8], R8 ;  /* 0x0344f808ff0075a7 */ /* 0x000f640008020146 */
[----:B-----5:R-:W-:Y:S05]  /*14720*/  @!P1 BRA `(.L_x_192) ;  /* 0x0000006000089947 */ /* 0x020fea0003800000 */
.L_x_386:
        /* <DEDUP_REMOVED lines=11> */
.L_x_195:
[----:B---34-:R-:W1:Y:S02]  /*147e0*/  LDC R2, c[0x0][0x828] ;  /* 0x00020a00ff027b82 */ /* 0x018e640000000800 */
[----:B-1----:R1:W-:Y:S02]  /*147f0*/  SYNCS.ARRIVE.TRANS64.RED.A0TR RZ, [UR6+0x344d8], R2 ;  /* 0x0344d802ffff79a7 */ /* 0x0023e40008300406 */
.L_x_194:
[----:B------:R-:W-:Y:S05]  /*14800*/  BSYNC B0 ;  /* 0x0000000000007941 */ /* 0x000fea0003800000 */
.L_x_193:
[----:B------:R-:W-:Y:S05]  /*14810*/  @!P2 BRA `(.L_x_196) ;  /* 0x000000000004a947 */ /* 0x000fea0003800000 */
[----:B------:R-:W-:Y:S01]  /*14820*/  BPT.TRAP 0x1 ;  /* 0x000000040000795c */ /* 0x000fe20000300000 */
.L_x_196:
[----:B------:R-:W-:Y:S02]  /*14830*/  UIADD3 UR33, UR6, 0x344d8, URZ ;  /* 0x000344d806217890 */ /* 0x000fe4000fffe03f */
[----:B------:R-:W-:Y:S02]  /*14840*/  UIADD3 UR23, UR19, 0x40, URZ ;  /* 0x0000004013177890 */ /* 0x000fe4000fffe03f */
[----:B------:R-:W-:-:S09]  /*14850*/  UPRMT UR16, UR58, 0x654, UR33 ;  /* 0x000006543a107896 */ /* 0x000fd20008000021 */
[----:B------:R-:W-:Y:S01]  /*14860*/  SYNCS.ARRIVE.TRANS64.RED.A1T0 RZ, [UR16], RZ ;  /* 0x000000ffffff79a7 */ /* 0x000fe20008100410 */
[----:B------:R-:W-:Y:S05]  /*14870*/  @!P2 BRA `(.L_x_197) ;  /* 0x000000000004a947 */ /* 0x000fea0003800000 */
[----:B------:R-:W-:Y:S01]  /*14880*/  BPT.TRAP 0x1 ;  /* 0x000000040000795c */ /* 0x000fe20000300000 */
.L_x_197:
[----:B-1-34-:R-:W-:-:S04]  /*14890*/  SHF.L.U32 R2, RZ, 0x1f, RZ ;  /* 0x0000001fff027819 */ /* 0x01afc800000006ff */
[----:B------:R-:W1:Y:S02]  /*148a0*/  SYNCS.PHASECHK.TRANS64.TRYWAIT P1, [UR6+0x344e0], R2 ;  /* 0x0344e002ff0075a7 */ /* 0x000e640008020146 */
[----:B-1----:R-:W-:Y:S05]  /*148b0*/  @!P1 BRA `(.L_x_198) ;  /* 0x0000005c00bc9947 */ /* 0x002fea0003800000 */
.L_x_387:
[----:B------:R-:W-:Y:S04]  /*148c0*/  BSSY B0, `(.L_x_199) ;  /* 0x000000b000007945 */ /* 0x000fe80003800000 */
[----:B------:R-:W-:Y:S05]  /*148d0*/  @P0 BRA `(.L_x_200) ;  /* 0x0000000000240947 */ /* 0x000fea0003800000 */
[----:B------:R-:W-:Y:S01]  /*148e0*/  UIADD3 UR20, UR6, 0x30000, URZ ;  /* 0x0003000006147890 */ /* 0x000fe2000fffe03f */
[----:B------:R-:W-:Y:S01]  /*148f0*/  UMOV UR26, 0x0 ;  /* 0x00000000001a7882 */ /* 0x000fe20000000000 */
[----:B------:R-:W-:Y:S01]  /*14900*/  UMOV UR27, 0x10000000 ;  /* 0x10000000001b7882 */ /* 0x000fe20000000000 */
[----:B------:R-:W-:-:S06]  /*14910*/  UMOV UR22, UR18 ;  /* 0x0000001200167c82 */ /* 0x000fcc0008000000 */
[----:B------:R3:W-:Y:S02]  /*14920*/  UTMALDG.2D [UR20], [UR8], desc[UR26] ;  /* 0x00001a14080075b4 */ /* 0x0007e40008009000 */
[----:B---3--:R-:W-:Y:S05]  /*14930*/  @!P2 BRA `(.L_x_201) ;  /* 0x000000000004a947 */ /* 0x008fea0003800000 */
[----:B------:R-:W-:Y:S01]  /*14940*/  BPT.TRAP 0x1 ;  /* 0x000000040000795c */ /* 0x000fe20000300000 */
.L_x_201:
[----:B-12---:R-:W1:Y:S02]  /*14950*/  LDC R3, c[0x0][0x828] ;  /* 0x00020a00ff037b82 */ /* 0x006e640000000800 */
[----:B-1----:R3:W-:Y:S02]  /*14960*/  SYNCS.ARRIVE.TRANS64.RED.A0TR RZ, [UR6+0x344c0], R3 ;  /* 0x0344c003ffff79a7 */ /* 0x0027e40008300406 */
.L_x_200:
[----:B------:R-:W-:Y:S05]  /*14970*/  BSYNC B0 ;  /* 0x0000000000007941 */ /* 0x000fea0003800000 */
.L_x_199:
[----:B------:R-:W-:Y:S05]  /*14980*/  @!P2 BRA `(.L_x_202) ;  /* 0x000000000004a947 */ /* 0x000fea0003800000 */
[----:B------:R-:W-:Y:S01]  /*14990*/  BPT.TRAP 0x1 ;  /* 0x000000040000795c */ /* 0x000fe20000300000 */
.L_x_202:
[----:B------:R-:W-:Y:S01]  /*149a0*/  SYNCS.ARRIVE.TRANS64.RED.A1T0 RZ, [UR7], RZ ;  /* 0x000000ffffff79a7 */ /* 0x000fe20008100407 */
[----:B------:R-:W-:Y:S05]  /*149b0*/  @!P2 BRA `(.L_x_203) ;  /* 0x000000000004a947 */ /* 0x000fea0003800000 */
[----:B------:R-:W-:Y:S01]  /*149c0*/  BPT.TRAP 0x1 ;  /* 0x000000040000795c */ /* 0x000fe20000300000 */
.L_x_203:
[----:B------:R-:W4:Y:S02]  /*149d0*/  SYNCS.PHASECHK.TRANS64.TRYWAIT P1, [UR6+0x344e8], R2 ;  /* 0x0344e802ff0075a7 */ /* 0x000f240008020146 */
[----:B----4-:R-:W-:Y:S05]  /*149e0*/  @!P1 BRA `(.L_x_204) ;  /* 0x0000005c00889947 */ /* 0x010fea0003800000 */
.L_x_388:
        /* <DEDUP_REMOVED lines=10> */
.L_x_207:
[----:B-123--:R-:W1:Y:S02]  /*14a90*/  LDC R3, c[0x0][0x828] ;  /* 0x00020a00ff037b82 */ /* 0x00ee640000000800 */
[----:B-1----:R4:W-:Y:S02]  /*14aa0*/  SYNCS.ARRIVE.TRANS64.RED.A0TR RZ, [UR6+0x344c8], R3 ;  /* 0x0344c803ffff79a7 */ /* 0x0029e40008300406 */
.L_x_206:
[----:B------:R-:W-:Y:S05]  /*14ab0*/  BSYNC B0 ;  /* 0x0000000000007941 */ /* 0x000fea0003800000 */
.L_x_205:
[----:B------:R-:W-:Y:S05]  /*14ac0*/  @!P2 BRA `(.L_x_208) ;  /* 0x000000000004a947 */ /* 0x000fea0003800000 */
[----:B------:R-:W-:Y:S01]  /*14ad0*/  BPT.TRAP 0x1 ;  /* 0x000000040000795c */ /* 0x000fe20000300000 */
.L_x_208:
[----:B------:R-:W-:Y:S01]  /*14ae0*/  SYNCS.ARRIVE.TRANS64.RED.A1T0 RZ, [UR14], RZ ;  /* 0x000000ffffff79a7 */ /* 0x000fe2000810040e */
[----:B------:R-:W-:Y:S01]  /*14af0*/  UIADD3 UR31, UR19, 0x60, URZ ;  /* 0x00000060131f7890 */ /* 0x000fe2000fffe03f */
[----:B------:R-:W-:Y:S11]  /*14b00*/  @!P2 BRA `(.L_x_209) ;  /* 0x000000000004a947 */ /* 0x000ff60003800000 */
[----:B------:R-:W-:Y:S01]  /*14b10*/  BPT.TRAP 0x1 ;  /* 0x000000040000795c */ /* 0x000fe20000300000 */
.L_x_209:
[----:B------:R-:W5:Y:S02]  /*14b20*/  SYNCS.PHASECHK.TRANS64.TRYWAIT P1, [UR6+0x344f0], R2 ;  /* 0x0344f002ff0075a7 */ /* 0x000f640008020146 */
[----:B-----5:R-:W-:Y:S05]  /*14b30*/  @!P1 BRA `(.L_x_210) ;  /* 0x0000005c004c9947 */ /* 0x020fea0003800000 */
.L_x_389:
[----:B------:R-:W-:Y:S04]  /*14b40*/  BSSY B0, `(.L_x_211) ;  /* 0x000000b000007945 */ /* 0x000fe80003800000 */
[----:B------:R-:W-:Y:S05]  /*14b50*/  @P0 BRA `(.L_x_212) ;  /* 0x0000000000240947 */ /* 0x000fea0003800000 */
[----:B------:R-:W-:Y:S01]  /*14b60*/  UIADD3 UR28, UR6, 0x32000, URZ ;  /* 0x00032000061c7890 */ /* 0x000fe2000fffe03f */
[----:B------:R-:W-:Y:S01]  /*14b70*/  UMOV UR22, 0x0 ;  /* 0x0000000000167882 */ /* 0x000fe20000000000 */
[----:B------:R-:W-:Y:S01]  /*14b80*/  UMOV UR23, 0x10000000 ;  /* 0x1000000000177882 */ /* 0x000fe20000000000 */
[----:B------:R-:W-:-:S06]  /*14b90*/  UMOV UR30, UR18 ;  /* 0x00000012001e7c82 */ /* 0x000fcc0008000000 */
[----:B------:R1:W-:Y:S02]  /*14ba0*/  UTMALDG.2D [UR28], [UR8], desc[UR22] ;  /* 0x0000161c080075b4 */ /* 0x0003e40008009000 */
[----:B-1----:R-:W-:Y:S05]  /*14bb0*/  @!P2 BRA `(.L_x_213) ;  /* 0x000000000004a947 */ /* 0x002fea0003800000 */
[----:B------:R-:W-:Y:S01]  /*14bc0*/  BPT.TRAP 0x1 ;  /* 0x000000040000795c */ /* 0x000fe20000300000 */
.L_x_213:
[----:B--234-:R-:W1:Y:S02]  /*14bd0*/  LDC R3, c[0x0][0x828] ;  /* 0x00020a00ff037b82 */ /* 0x01ce640000000800 */
[----:B-1----:R1:W-:Y:S02]  /*14be0*/  SYNCS.ARRIVE.TRANS64.RED.A0TR RZ, [UR6+0x344d0], R3 ;  /* 0x0344d003ffff79a7 */ /* 0x0023e40008300406 */
.L_x_212:
[----:B------:R-:W-:Y:S05]  /*14bf0*/  BSYNC B0 ;  /* 0x0000000000007941 */ /* 0x000fea0003800000 */
.L_x_211:
[----:B------:R-:W-:Y:S05]  /*14c00*/  @!P2 BRA `(.L_x_214) ;  /* 0x000000000004a947 */ /* 0x000fea0003800000 */
[----:B------:R-:W-:Y:S01]  /*14c10*/  BPT.TRAP 0x1 ;  /* 0x000000040000795c */ /* 0x000fe20000300000 */
.L_x_214:
[----:B------:R-:W-:Y:S01]  /*14c20*/  SYNCS.ARRIVE.TRANS64.RED.A1T0 RZ, [UR15], RZ ;  /* 0x000000ffffff79a7 */ /* 0x000fe2000810040f */
[----:B------:R-:W-:Y:S05]  /*14c30*/  @!P2 BRA `(.L_x_215) ;  /* 0x000000000004a947 */ /* 0x000fea0003800000 */
[----:B------:R-:W-:Y:S01]  /*14c40*/  BPT.TRAP 0x1 ;  /* 0x000000040000795c */ /* 0x000fe20000300000 */
.L_x_215:
[----:B------:R-:W5:Y:S02]  /*14c50*/  SYNCS.PHASECHK.TRANS64.TRYWAIT P1, [UR6+0x344f8], R2 ;  /* 0x0344f802ff0075a7 */ /* 0x000f640008020146 */
[----:B-----5:R-:W-:Y:S05]  /*14c60*/  @!P1 BRA `(.L_x_216) ;  /* 0x0000005c00189947 */ /* 0x020fea0003800000 */
.L_x_390:
        /* <DEDUP_REMOVED lines=10> */
.L_x_219:
[----:B--234-:R-:W1:Y:S02]  /*14d10*/  LDC R3, c[0x0][0x828] ;  /* 0x00020a00ff037b82 */ /* 0x01ce640000000800 */
[----:B-1----:R1:W-:Y:S02]  /*14d20*/  SYNCS.ARRIVE.TRANS64.RED.A0TR RZ, [UR6+0x344d8], R3 ;  /* 0x0344d803ffff79a7 */ /* 0x0023e40008300406 */
.L_x_218:
[----:B------:R-:W-:Y:S05]  /*14d30*/  BSYNC B0 ;  /* 0x0000000000007941 */ /* 0x000fea0003800000 */
.L_x_217:
[----:B------:R-:W-:Y:S05]  /*14d40*/  @!P2 BRA `(.L_x_220) ;  /* 0x000000000004a947 */ /* 0x000fea0003800000 */
[----:B------:R-:W-:Y:S01]  /*14d50*/  BPT.TRAP 0x1 ;  /* 0x000000040000795c */ /* 0x000fe20000300000 */
.L_x_220:
[----:B------:R-:W-:Y:S01]  /*14d60*/  SYNCS.ARRIVE.TRANS64.RED.A1T0 RZ, [UR16], RZ ;  /* 0x000000ffffff79a7 */ /* 0x000fe20008100410 */
[----:B------:R-:W-:Y:S01]  /*14d70*/  UIADD3 UR23, UR19, 0x80, URZ ;  /* 0x0000008013177890 */ /* 0x000fe2000fffe03f */
[----:B------:R-:W-:Y:S11]  /*14d80*/  @!P2 BRA `(.L_x_221) ;  /* 0x000000000004a947 */ /* 0x000ff60003800000 */
[----:B------:R-:W-:Y:S01]  /*14d90*/  BPT.TRAP 0x1 ;  /* 0x000000040000795c */ /* 0x000fe20000300000 */
.L_x_221:
[----:B------:R-:W5:Y:S02]  /*14da0*/  SYNCS.PHASECHK.TRANS64.TRYWAIT P1, [UR6+0x344e0], R8 ;  /* 0x0344e008ff0075a7 */ /* 0x000f640008020146 */
[----:B-----5:R-:W-:Y:S05]  /*14db0*/  @!P1 BRA `(.L_x_222) ;  /* 0x0000005800dc9947 */ /* 0x020fea0003800000 */
.L_x_391:
        /* <DEDUP_REMOVED lines=9> */
.L_x_225:
[----:B--234-:R-:W1:Y:S02]  /*14e50*/  LDC R3, c[0x0][0x828] ;  /* 0x00020a00ff037b82 */ /* 0x01ce640000000800 */
[----:B-1----:R1:W-:Y:S02]  /*14e60*/  SYNCS.ARRIVE.TRANS64.RED.A0TR RZ, [UR6+0x344c0], R3 ;  /* 0x0344c003ffff79a7 */ /* 0x0023e40008300406 */
.L_x_224:
[----:B------:R-:W-:Y:S05]  /*14e70*/  BSYNC B0 ;  /* 0x0000000000007941 */ /* 0x000fea0003800000 */
.L_x_223:
[----:B------:R-:W-:Y:S05]  /*14e80*/  @!P2 BRA `(.L_x_226) ;  /* 0x000000000004a947 */ /* 0x000fea0003800000 */
[----:B------:R-:W-:Y:S01]  /*14e90*/  BPT.TRAP 0x1 ;  /* 0x000000040000795c */ /* 0x000fe20000300000 */
.L_x_226:
[----:B------:R-:W-:Y:S01]  /*14ea0*/  SYNCS.ARRIVE.TRANS64.RED.A1T0 RZ, [UR7], RZ ;  /* 0x000000ffffff79a7 */ /* 0x000fe20008100407 */
[----:B------:R-:W-:Y:S05]  /*14eb0*/  @!P2 BRA `(.L_x_227) ;  /* 0x000000000004a947 */ /* 0x000fea0003800000 */
[----:B------:R-:W-:Y:S01]  /*14ec0*/  BPT.TRAP 0x1 ;  /* 0x000000040000795c */ /* 0x000fe20000300000 */
.L_x_227:
[----:B------:R-:W5:Y:S02]  /*14ed0*/  SYNCS.PHASECHK.TRANS64.TRYWAIT P1, [UR6+0x344e8], R8 ;  /* 0x0344e808ff0075a7 */ /* 0x000f640008020146 */
[----:B-----5:R-:W-:Y:S05]  /*14ee0*/  @!P1 BRA `(.L_x_228) ;  /* 0x0000005800a89947 */ /* 0x020fea0003800000 */
.L_x_392:
        /* <DEDUP_REMOVED lines=10> */
.L_x_231:
[----:B--234-:R-:W1:Y:S02]  /*14f90*/  LDC R3, c[0x0][0x828] ;  /* 0x00020a00ff037b82 */ /* 0x01ce640000000800 */
[----:B-1----:R1:W-:Y:S02]  /*14fa0*/  SYNCS.ARRIVE.TRANS64.RED.A0TR RZ, [UR6+0x344c8], R3 ;  /* 0x0344c803ffff79a7 */ /* 0x0023e40008300406 */
.L_x_230:
[----:B------:R-:W-:Y:S05]  /*14fb0*/  BSYNC B0 ;  /* 0x0000000000007941 */ /* 0x000fea0003800000 */
.L_x_229:
[----:B------:R-:W-:Y:S05]  /*14fc0*/  @!P2 BRA `(.L_x_232) ;  /* 0x000000000004a947 */ /* 0x000fea0003800000 */
[----:B------:R-:W-:Y:S01]  /*14fd0*/  BPT.TRAP 0x1 ;  /* 0x000000040000795c */ /* 0x000fe20000300000 */
.L_x_232:
[----:B------:R-:W-:Y:S01]  /*14fe0*/  SYNCS.ARRIVE.TRANS64.RED.A1T0 RZ, [UR14], RZ ;  /* 0x000000ffffff79a7 */ /* 0x000fe2000810040e */
[----:B------:R-:W-:Y:S01]  /*14ff0*/  UIADD3 UR31, UR19, 0xa0, URZ ;  /* 0x000000a0131f7890 */ /* 0x000fe2000fffe03f */
[----:B------:R-:W-:Y:S11]  /*15000*/  @!P2 BRA `(.L_x_233) ;  /* 0x000000000004a947 */ /* 0x000ff60003800000 */
[----:B------:R-:W-:Y:S01]  /*15010*/  BPT.TRAP 0x1 ;  /* 0x000000040000795c */ /* 0x000fe20000300000 */
.L_x_233:
[----:B------:R-:W5:Y:S02]  /*15020*/  SYNCS.PHASECHK.TRANS64.TRYWAIT P1, [UR6+0x344f0], R8 ;  /* 0x0344f008ff0075a7 */ /* 0x000f640008020146 */
[----:B-----5:R-:W-:Y:S05]  /*15030*/  @!P1 BRA `(.L_x_234) ;  /* 0x00000058006c9947 */ /* 0x020fea0003800000 */
.L_x_393:
        /* <DEDUP_REMOVED lines=9> */
.L_x_237:
[----:B--234-:R-:W1:Y:S02]  /*150d0*/  LDC R3, c[0x0][0x828] ;  /* 0x00020a00ff037b82 */ /* 0x01ce640000000800 */
[----:B-1----:R1:W-:Y:S02]  /*150e0*/  SYNCS.ARRIVE.TRANS64.RED.A0TR RZ, [UR6+0x344d0], R3 ;  /* 0x0344d003ffff79a7 */ /* 0x0023e40008300406 */
.L_x_236:
[----:B------:R-:W-:Y:S05]  /*150f0*/  BSYNC B0 ;  /* 0x0000000000007941 */ /* 0x000fea0003800000 */
.L_x_235:
[----:B------:R-:W-:Y:S05]  /*15100*/  @!P2 BRA `(.L_x_238) ;  /* 0x000000000004a947 */ /* 0x000fea0003800000 */
[----:B------:R-:W-:Y:S01]  /*15110*/  BPT.TRAP 0x1 ;  /* 0x000000040000795c */ /* 0x000fe20000300000 */
.L_x_238:
[----:B------:R-:W-:Y:S01]  /*15120*/  SYNCS.ARRIVE.TRANS64.RED.A1T0 RZ, [UR15], RZ ;  /* 0x000000ffffff79a7 */ /* 0x000fe2000810040f */
[----:B------:R-:W-:Y:S05]  /*15130*/  @!P2 BRA `(.L_x_239) ;  /* 0x000000000004a947 */ /* 0x000fea0003800000 */
[----:B------:R-:W-:Y:S01]  /*15140*/  BPT.TRAP 0x1 ;  /* 0x000000040000795c */ /* 0x000fe20000300000 */
.L_x_239:
[----:B------:R-:W5:Y:S02]  /*15150*/  SYNCS.PHASECHK.TRANS64.TRYWAIT P1, [UR6+0x344f8], R8 ;  /* 0x0344f808ff0075a7 */ /* 0x000f640008020146 */
[----:B-----5:R-:W-:Y:S05]  /*15160*/  @!P1 BRA `(.L_x_240) ;  /* 0x0000005800389947 */ /* 0x020fea0003800000 */
.L_x_394:
        /* <DEDUP_REMOVED lines=10> */
.L_x_243:
[----:B--234-:R-:W1:Y:S02]  /*15210*/  LDC R3, c[0x0][0x828] ;  /* 0x00020a00ff037b82 */ /* 0x01ce640000000800 */
[----:B-1----:R1:W-:Y:S02]  /*15220*/  SYNCS.ARRIVE.TRANS64.RED.A0TR RZ, [UR6+0x344d8], R3 ;  /* 0x0344d803ffff79a7 */ /* 0x0023e40008300406 */
.L_x_242:
[----:B------:R-:W-:Y:S05]  /*15230*/  BSYNC B0 ;  /* 0x0000000000007941 */ /* 0x000fea0003800000 */
.L_x_241:
[----:B------:R-:W-:Y:S05]  /*15240*/  @!P2 BRA `(.L_x_244) ;  /* 0x000000000004a947 */ /* 0x000fea0003800000 */
[----:B------:R-:W-:Y:S01]  /*15250*/  BPT.TRAP 0x1 ;  /* 0x000000040000795c */ /* 0x000fe20000300000 */
.L_x_244:
[----:B------:R-:W-:Y:S01]  /*15260*/  SYNCS.ARRIVE.TRANS64.RED.A1T0 RZ, [UR16], RZ ;  /* 0x000000ffffff79a7 */ /* 0x000fe20008100410 */
[----:B------:R-:W-:Y:S01]  /*15270*/  UIADD3 UR23, UR19, 0xc0, URZ ;  /* 0x000000c013177890 */ /* 0x000fe2000fffe03f */
[----:B------:R-:W-:Y:S11]  /*15280*/  @!P2 BRA `(.L_x_245) ;  /* 0x000000000004a947 */ /* 0x000ff60003800000 */
[----:B------:R-:W-:Y:S01]  /*15290*/  BPT.TRAP 0x1 ;  /* 0x000000040000795c */ /* 0x000fe20000300000 */
.L_x_245:
[----:B------:R-:W5:Y:S02]  /*152a0*/  SYNCS.PHASECHK.TRANS64.TRYWAIT P1, [UR6+0x344e0], R2 ;  /* 0x0344e002ff0075a7 */ /* 0x000f640008020146 */
[----:B-----5:R-:W-:Y:S05]  /*152b0*/  @!P1 BRA `(.L_x_246) ;  /* 0x0000005400fc9947 */ /* 0x020fea0003800000 */
.L_x_395:
        /* <DEDUP_REMOVED lines=9> */
.L_x_249:
[----:B--234-:R-:W1:Y:S02]  /*15350*/  LDC R3, c[0x0][0x828] ;  /* 0x00020a00ff037b82 */ /* 0x01ce640000000800 */
[----:B-1----:R1:W-:Y:S02]  /*15360*/  SYNCS.ARRIVE.TRANS64.RED.A0TR RZ, [UR6+0x344c0], R3 ;  /* 0x0344c003ffff79a7 */ /* 0x0023e40008300406 */
.L_x_248:
[----:B------:R-:W-:Y:S05]  /*15370*/  BSYNC B0 ;  /* 0x0000000000007941 */ /* 0x000fea0003800000 */
.L_x_247:
[----:B------:R-:W-:Y:S05]  /*15380*/  @!P2 BRA `(.L_x_250) ;  /* 0x000000000004a947 */ /* 0x000fea0003800000 */
[----:B------:R-:W-:Y:S01]  /*15390*/  BPT.TRAP 0x1 ;  /* 0x000000040000795c */ /* 0x000fe20000300000 */
.L_x_250:
[----:B------:R-:W-:Y:S01]  /*153a0*/  SYNCS.ARRIVE.TRANS64.RED.A1T0 RZ, [UR7], RZ ;  /* 0x000000ffffff79a7 */ /* 0x000fe20008100407 */
[----:B------:R-:W-:Y:S05]  /*153b0*/  @!P2 BRA `(.L_x_251) ;  /* 0x000000000004a947 */ /* 0x000fea0003800000 */
[----:B------:R-:W-:Y:S01]  /*153c0*/  BPT.TRAP 0x1 ;  /* 0x000000040000795c */ /* 0x000fe20000300000 */
.L_x_251:
[----:B------:R-:W5:Y:S02]  /*153d0*/  SYNCS.PHASECHK.TRANS64.TRYWAIT P1, [UR6+0x344e8], R2 ;  /* 0x0344e802ff0075a7 */ /* 0x000f640008020146 */
[----:B-----5:R-:W-:Y:S05]  /*153e0*/  @!P1 BRA `(.L_x_252) ;  /* 0x0000005400c89947 */ /* 0x020fea0003800000 */
.L_x_396:
        /* <DEDUP_REMOVED lines=10> */
.L_x_255:
[----:B--234-:R-:W1:Y:S02]  /*15490*/  LDC R3, c[0x0][0x828] ;  /* 0x00020a00ff037b82 */ /* 0x01ce640000000800 */
[----:B-1----:R1:W-:Y:S02]  /*154a0*/  SYNCS.ARRIVE.TRANS64.RED.A0TR RZ, [UR6+0x344c8], R3 ;  /* 0x0344c803ffff79a7 */ /* 0x0023e40008300406 */
.L_x_254:
[----:B------:R-:W-:Y:S05]  /*154b0*/  BSYNC B0 ;  /* 0x0000000000007941 */ /* 0x000fea0003800000 */
.L_x_253:
[----:B------:R-:W-:Y:S05]  /*154c0*/  @!P2 BRA `(.L_x_256) ;  /* 0x000000000004a947 */ /* 0x000fea0003800000 */
[----:B------:R-:W-:Y:S01]  /*154d0*/  BPT.TRAP 0x1 ;  /* 0x000000040000795c */ /* 0x000fe20000300000 */
.L_x_256:
[----:B------:R-:W-:Y:S01]  /*154e0*/  SYNCS.ARRIVE.TRANS64.RED.A1T0 RZ, [UR14], RZ ;  /* 0x000000ffffff79a7 */ /* 0x000fe2000810040e */
[----:B------:R-:W-:Y:S01]  /*154f0*/  UIADD3 UR23, UR19, 0xe0, URZ ;  /* 0x000000e013177890 */ /* 0x000fe2000fffe03f */
[----:B------:R-:W-:Y:S11]  /*15500*/  @!P2 BRA `(.L_x_257) ;  /* 0x000000000004a947 */ /* 0x000ff60003800000 */
[----:B------:R-:W-:Y:S01]  /*15510*/  BPT.TRAP 0x1 ;  /* 0x000000040000795c */ /* 0x000fe20000300000 */
.L_x_257:
[----:B------:R-:W5:Y:S02]  /*15520*/  SYNCS.PHASECHK.TRANS64.TRYWAIT P1, [UR6+0x344f0], R2 ;  /* 0x0344f002ff0075a7 */ /* 0x000f640008020146 */
[----:B-----5:R-:W-:Y:S05]  /*15530*/  @!P1 BRA `(.L_x_258) ;  /* 0x00000054008c9947 */ /* 0x020fea0003800000 */
.L_x_397:
[----:B------:R-:W-:Y:S04]  /*15540*/  BSSY B0, `(.L_x_259) ;  /* 0x000000c000007945 */ /* 0x000fe80003800000 */
[----:B------:R-:W-:Y:S05]  /*15550*/  @P0 BRA `(.L_x_260) ;  /* 0x0000000000280947 */ /* 0x000fea0003800000 */
[----:B------:R-:W-:Y:S01]  /*15560*/  UIADD3 UR20, UR6, 0x32000, URZ ;  /* 0x0003200006147890 */ /* 0x000fe2000fffe03f */
[----:B------:R-:W-:Y:S01]  /*15570*/  UMOV UR24, 0x0 ;  /* 0x0000000000187882 */ /* 0x000fe20000000000 */
[----:B------:R-:W-:Y:S01]  /*15580*/  UMOV UR25, 0x10000000 ;  /* 0x1000000000197882 */ /* 0x000fe20000000000 */
[----:B------:R-:W-:Y:S01]  /*15590*/  UMOV UR21, UR29 ;  /* 0x0000001d00157c82 */ /* 0x000fe20008000000 */
[----:B------:R-:W-:-:S05]  /*155a0*/  UMOV UR22, UR18 ;  /* 0x0000001200167c82 */ /* 0x000fca0008000000 */
[----:B------:R1:W-:Y:S02]  /*155b0*/  UTMALDG.2D [UR20], [UR8], desc[UR24] ;  /* 0x00001814080075b4 */ /* 0x0003e40008009000 */
[----:B-1----:R-:W-:Y:S05]  /*155c0*/  @!P2 BRA `(.L_x_261) ;  /* 0x000000000004a947 */ /* 0x002fea0003800000 */
[----:B------:R-:W-:Y:S01]  /*155d0*/  BPT.TRAP 0x1 ;  /* 0x000000040000795c */ /* 0x000fe20000300000 */
.L_x_261:
[----:B--234-:R-:W1:Y:S02]  /*155e0*/  LDC R3, c[0x0][0x828] ;  /* 0x00020a00ff037b82 */ /* 0x01ce640000000800 */
[----:B-1----:R1:W-:Y:S02]  /*155f0*/  SYNCS.ARRIVE.TRANS64.RED.A0TR RZ, [UR6+0x344d0], R3 ;  /* 0x0344d003ffff79a7 */ /* 0x0023e40008300406 */
.L_x_260:
[----:B------:R-:W-:Y:S05]  /*15600*/  BSYNC B0 ;  /* 0x0000000000007941 */ /* 0x000fea0003800000 */
.L_x_259:
[----:B------:R-:W-:Y:S05]  /*15610*/  @!P2 BRA `(.L_x_262) ;  /* 0x000000000004a947 */ /* 0x000fea0003800000 */
[----:B------:R-:W-:Y:S01]  /*15620*/  BPT.TRAP 0x1 ;  /* 0x000000040000795c */ /* 0x000fe20000300000 */
.L_x_262:
[----:B------:R-:W-:Y:S01]  /*15630*/  SYNCS.ARRIVE.TRANS64.RED.A1T0 RZ, [UR15], RZ ;  /* 0x000000ffffff79a7 */ /* 0x000fe2000810040f */
[----:B------:R-:W-:Y:S05]  /*15640*/  @!P2 BRA `(.L_x_263) ;  /* 0x000000000004a947 */ /* 0x000fea0003800000 */
[----:B------:R-:W-:Y:S01]  /*15650*/  BPT.TRAP 0x1 ;  /* 0x000000040000795c */ /* 0x000fe20000300000 */
.L_x_263:
[----:B------:R-:W5:Y:S02]  /*15660*/  SYNCS.PHASECHK.TRANS64.TRYWAIT P1, [UR6+0x344f8], R2 ;  /* 0x0344f802ff0075a7 */ /* 0x000f640008020146 */
[----:B-----5:R-:W-:Y:S05]  /*15670*/  @!P1 BRA `(.L_x_264) ;  /* 0x0000005400549947 */ /* 0x020fea0003800000 */
.L_x_398:
        /* <DEDUP_REMOVED lines=10> */
.L_x_267:
[----:B------:R-:W1:Y:S02]  /*15720*/  LDC R2, c[0x0][0x828] ;  /* 0x00020a00ff027b82 */ /* 0x000e640000000800 */
[----:B-1----:R1:W-:Y:S02]  /*15730*/  SYNCS.ARRIVE.TRANS64.RED.A0TR RZ, [UR6+0x344d8], R2 ;  /* 0x0344d802ffff79a7 */ /* 0x0023e40008300406 */
.L_x_266:
[----:B------:R-:W-:Y:S05]  /*15740*/  BSYNC B0 ;  /* 0x0000000000007941 */ /* 0x000fea0003800000 */
.L_x_265:
[----:B------:R-:W-:Y:S05]  /*15750*/  @!P2 BRA `(.L_x_268) ;  /* 0x000000000004a947 */ /* 0x000fea0003800000 */
[----:B------:R-:W-:Y:S01]  /*15760*/  BPT.TRAP 0x1 ;  /* 0x000000040000795c */ /* 0x000fe20000300000 */
.L_x_268:
[----:B------:R-:W-:Y:S01]  /*15770*/  ISETP.NE.AND P0, PT, R7, RZ, PT ;  /* 0x000000ff0700720c */ /* 0x000fe20003f05270 */
[----:B------:R-:W-:Y:S01]  /*15780*/  SYNCS.ARRIVE.TRANS64.RED.A1T0 RZ, [UR16], RZ ;  /* 0x000000ffffff79a7 */ /* 0x000fe20008100410 */
[CC--:B------:R-:W-:Y:S02]  /*15790*/  ISETP.NE.AND P3, PT, R18.reuse, R6.reuse, PT ;  /* 0x000000061200720c */ /* 0x0c0fe40003f65270 */
[----:B------:R-:W-:-:S13]  /*157a0*/  ISETP.EQ.OR P0, PT, R18, R6, !P0 ;  /* 0x000000061200720c */ /* 0x000fda0004702670 */
[----:B------:R-:W-:Y:S05]  /*157b0*/  @P0 BRA `(.L_x_269) ;  /* 0x0000000400040947 */ /* 0x000fea0003800000 */
[----:B------:R-:W-:Y:S01]  /*157c0*/  ELECT P0, URZ, PT ;  /* 0x00000000003f782f */ /* 0x000fe20003800000 */
[----:B------:R-:W-:-:S12]  /*157d0*/  BSSY B0, `(.L_x_270) ;  /* 0x0000032000007945 */ /* 0x000fd80003800000 */
[----:B------:R-:W-:Y:S05]  /*157e0*/  @!P0 BRA `(.L_x_271) ;  /* 0x0000000000c08947 */ /* 0x000fea0003800000 */
[----:B-1234-:R-:W1:Y:S08]  /*157f0*/  LDC.64 R2, c[0x0][0x290] ;  /* 0x0000a400ff027b82 */ /* 0x01ee700000000a00 */
[----:B------:R-:W2:Y:S08]  /*15800*/  LDC.64 R10, c[0x0][0x808] ;  /* 0x00020200ff0a7b82 */ /* 0x000eb00000000a00 */
[----:B------:R-:W3:Y:S01]  /*15810*/  LDC.64 R14, c[0x0][0x810] ;  /* 0x00020400ff0e7b82 */ /* 0x000ee20000000a00 */
[----:B-1----:R-:W-:-:S05]  /*15820*/  IMAD.WIDE R2, R6, 0xc, R2 ;  /* 0x0000000c06027825 */ /* 0x002fca00078e0202 */
[----:B------:R1:W5:Y:S04]  /*15830*/  LDG.E R12, desc[UR38][R2.64] ;  /* 0x00000026020c7981 */ /* 0x000368000c1e1900 */
[----:B------:R1:W5:Y:S01]  /*15840*/  LDG.E R13, desc[UR38][R2.64+0x4] ;  /* 0x00000426020d7981 */ /* 0x000362000c1e1900 */
[----:B--2---:R-:W-:Y:S02]  /*15850*/  ISETP.NE.U32.AND P0, PT, R10, RZ, PT ;  /* 0x000000ff0a00720c */ /* 0x004fe40003f05070 */
[----:B------:R-:W-:Y:S02]  /*15860*/  SHF.R.S32.HI R9, RZ, 0x1f, R6 ;  /* 0x0000001fff097819 */ /* 0x000fe40000011406 */
[----:B------:R-:W-:Y:S02]  /*15870*/  ISETP.NE.AND.EX P0, PT, R11, RZ, PT, P0 ;  /* 0x000000ff0b00720c */ /* 0x000fe40003f05300 */
[----:B---3--:R-:W-:-:S04]  /*15880*/  ISETP.NE.U32.AND P1, PT, R14, RZ, PT ;  /* 0x000000ff0e00720c */ /* 0x008fc80003f25070 */
[----:B------:R-:W-:-:S07]  /*15890*/  ISETP.NE.AND.EX P1, PT, R15, RZ, PT, P1 ;  /* 0x000000ff0f00720c */ /* 0x000fce0003f25310 */
[----:B-1----:R-:W-:Y:S06]  /*158a0*/  @!P0 BRA `(.L_x_272) ;  /* 0x0000000000108947 */ /* 0x002fec0003800000 */
[----:B------:R-:W-:-:S04]  /*158b0*/  LEA R2, P0, R6, R10, 0x3 ;  /* 0x0000000a06027211 */ /* 0x000fc800078018ff */
[----:B------:R-:W-:-:S06]  /*158c0*/  LEA.HI.X R3, R6, R11, R9, 0x3, P0 ;  /* 0x0000000b06037211 */ /* 0x000fcc00000f1c09 */
[----:B------:R-:W2:Y:S04]  /*158d0*/  LDG.E.64 R2, desc[UR38][R2.64] ;  /* 0x0000002602027981 */ /* 0x000ea8000c1e1b00 */
[----:B--2---:R1:W-:Y:S02]  /*158e0*/  STS.64 [UR5], R2 ;  /* 0x00000002ff007988 */ /* 0x0043e40008000a05 */
.L_x_272:
[----:B------:R-:W-:Y:S05]  /*158f0*/  @!P1 BRA `(.L_x_271) ;  /* 0x00000000007c9947 */ /* 0x000fea0003800000 */
[----:B-1----:R-:W-:-:S04]  /*15900*/  LEA R2, P0, R6, R14, 0x3 ;  /* 0x0000000e06027211 */ /* 0x002fc800078018ff */
[----:B------:R-:W-:Y:S02]  /*15910*/  LEA.HI.X R3, R6, R15, R9, 0x3, P0 ;  /* 0x0000000f06037211 */ /* 0x000fe400000f1c09 */
[----:B------:R-:W1:Y:S04]  /*15920*/  LDS R9, [UR5+0x1c] ;  /* 0x00001c05ff097984 */ /* 0x000e680008000800 */
[----:B------:R-:W2:Y:S01]  /*15930*/  LDG.E.64 R2, desc[UR38][R2.64] ;  /* 0x0000002602027981 */ /* 0x000ea2000c1e1b00 */
[----:B------:R-:W-:Y:S01]  /*15940*/  MOV R18, UR5 ;  /* 0x0000000500127c02 */ /* 0x000fe20008000f00 */
[----:B-----5:R-:W-:Y:S01]  /*15950*/  VIADD R13, R13, 0xffffffff ;  /* 0xffffffff0d0d7836 */ /* 0x020fe20000000000 */
[----:B------:R-:W-:Y:S02]  /*15960*/  IADD3 R12, R12, -0x1, RZ ;  /* 0xffffffff0c0c7810 */ /* 0x000fe40007ffe0ff */
[----:B------:R-:W-:-:S02]  /*15970*/  CS2R R14, SRZ ;  /* 0x00000000000e7805 */ /* 0x000fc4000001ff00 */
[----:B------:R-:W-:Y:S01]  /*15980*/  SHF.R.U64 R18, R18, 0x4, RZ ;  /* 0x0000000412127819 */ /* 0x000fe200000012ff */
[----:B------:R-:W-:Y:S04]  /*15990*/  STS [UR5+0x30], RZ ;  /* 0x000030ffff007988 */ /* 0x000fe80008000805 */
[----:B------:R-:W-:Y:S04]  /*159a0*/  STS.128 [UR5+0x20], R12 ;  /* 0x0000200cff007988 */ /* 0x000fe80008000c05 */
        /* <DEDUP_REMOVED lines=10> */
[----:B------:R-:W-:Y:S04]  /*15a50*/  STS [UR5+0x1c], R9 ;  /* 0x00001c09ff007988 */ /* 0x000fe80008000805 */
[----:B------:R-:W1:Y:S02]  /*15a60*/  LDS R10, [UR5+0x1c] ;  /* 0x00001c05ff0a7984 */ /* 0x000e640008000800 */
[----:B-1----:R-:W-:-:S05]  /*15a70*/  LOP3.LUT R10, R10, 0xf0, RZ, 0xb8, !PT ;  /* 0x000000f00a0a7812 */ /* 0x002fca00078eb8ff */
[----:B------:R-:W-:Y:S04]  /*15a80*/  STS [UR5+0x1c], R10 ;  /* 0x00001c0aff007988 */ /* 0x000fe80008000805 */
[----:B------:R-:W1:Y:S02]  /*15a90*/  LDS R11, [UR5+0x1c] ;  /* 0x00001c05ff0b7984 */ /* 0x000e640008000800 */
[----:B-1----:R-:W-:-:S05]  /*15aa0*/  LOP3.LUT R19, R11, 0xf00, RZ, 0xb8, !PT ;  /* 0x00000f000b137812 */ /* 0x002fca00078eb8ff */
[----:B------:R-:W-:Y:S04]  /*15ab0*/  STS.64 [UR5+0x18], R18 ;  /* 0x00001812ff007988 */ /* 0x000fe80008000a05 */
[----:B------:R-:W1:Y:S02]  /*15ac0*/  LDS R11, [UR5+0x1c] ;  /* 0x00001c05ff0b7984 */ /* 0x000e640008000800 */
[----:B-1----:R-:W-:-:S05]  /*15ad0*/  LOP3.LUT R2, R11, 0xf000, RZ, 0xb8, !PT ;  /* 0x0000f0000b027812 */ /* 0x002fca00078eb8ff */
[----:B------:R1:W-:Y:S02]  /*15ae0*/  STS [UR5+0x1c], R2 ;  /* 0x00001c02ff007988 */ /* 0x0003e40008000805 */
.L_x_271:
[----:B------:R-:W-:Y:S05]  /*15af0*/  BSYNC B0 ;  /* 0x0000000000007941 */ /* 0x000fea0003800000 */
.L_x_270:
[----:B-1----:R-:W1:Y:S01]  /*15b00*/  S2R R2, SR_LANEID ;  /* 0x0000000000027919 */ /* 0x002e620000000000 */
[----:B------:R-:W-:Y:S01]  /*15b10*/  NOP ;  /* 0x0000000000007918 */ /* 0x000fe20000000000 */
[----:B------:R-:W-:Y:S01]  /*15b20*/  ELECT P0, URZ, PT ;  /* 0x00000000003f782f */ /* 0x000fe20003800000 */
[----:B------:R-:W-:Y:S01]  /*15b30*/  BSSY B0, `(.L_x_273) ;  /* 0x0000008000007945 */ /* 0x000fe20003800000 */
[----:B-1----:R-:W-:-:S04]  /*15b40*/  SHF.L.U32 R10, R2, 0x2, RZ ;  /* 0x00000002020a7819 */ /* 0x002fc800000006ff */
[----:B------:R-:W-:Y:S01]  /*15b50*/  IADD3 R2, P1, R10, UR8, RZ ;  /* 0x000000080a027c10 */ /* 0x000fe2000ff3e0ff */
[----:B------:R1:W1:Y:S04]  /*15b60*/  LDS R9, [R10+UR5] ;  /* 0x000000050a097984 */ /* 0x0002680008000800 */
[----:B--234-:R-:W-:Y:S02]  /*15b70*/  IMAD.X R3, RZ, RZ, UR9, P1 ;  /* 0x00000009ff037e24 */ /* 0x01cfe400088e06ff */
[----:B------:R-:W-:Y:S06]  /*15b80*/  @!P0 BRA `(.L_x_274) ;  /* 0x0000000000088947 */ /* 0x000fec0003800000 */
[----:B------:R0:W-:Y:S01]  /*15b90*/  UTMACMDFLUSH ;  /* 0x00000000000079b7 */ /* 0x0001e20000000000 */
[----:B------:R-:W-:-:S04]  /*15ba0*/  DEPBAR.LE SB0, 0x0 ;  /* 0x000080000000791a */ /* 0x000fc80000000000 */
.L_x_274:
[----:B------:R-:W-:Y:S05]  /*15bb0*/  BSYNC B0 ;  /* 0x0000000000007941 */ /* 0x000fea0003800000 */
.L_x_273:
[----:B-1----:R1:W5:Y:S02]  /*15bc0*/  ATOMG.E.EXCH.STRONG.GPU PT, RZ, [R2], R9 ;  /* 0x0000000902ff73a8 */ /* 0x00236400041ee100 */
.L_x_269:
[----:B------:R-:W-:Y:S01]  /*15bd0*/  ISETP.NE.AND P1, PT, R7, RZ, PT ;  /* 0x000000ff0700720c */ /* 0x000fe20003f25270 */
[----:B------:R-:W-:Y:S01]  /*15be0*/  IMAD.MOV.U32 R16, RZ, RZ, R4 ;  /* 0x000000ffff107224 */ /* 0x000fe200078e0004 */
[----:B------:R-:W-:Y:S01]  /*15bf0*/  IADD3 R22, R22, 0x1, RZ ;  /* 0x0000000116167810 */ /* 0x000fe20007ffe0ff */
[----:B------:R-:W-:Y:S01]  /*15c00*/  IMAD.MOV.U32 R18, RZ, RZ, R6 ;  /* 0x000000ffff127224 */ /* 0x000fe200078e0006 */
[----:B-1----:R-:W-:Y:S02]  /*15c10*/  SEL R2, RZ, 0x1, !P3 ;  /* 0x00000001ff027807 */ /* 0x002fe40005800000 */
[----:B------:R-:W-:Y:S02]  /*15c20*/  ISETP.NE.AND P0, PT, R22, 0x8, PT ;  /* 0x000000081600780c */ /* 0x000fe40003f05270 */
[----:B------:R-:W-:Y:S02]  /*15c30*/  MOV R17, R5 ;  /* 0x0000000500117202 */ /* 0x000fe40000000f00 */
[----:B--234-:R-:W-:-:S02]  /*15c40*/  SEL R3, RZ, 0x1, P0 ;  /* 0x00000001ff037807 */ /* 0x01cfc40000000000 */
[----:B------:R-:W-:Y:S02]  /*15c50*/  SEL R22, R22, RZ, P0 ;  /* 0x000000ff16167207 */ /* 0x000fe40000000000 */
[----:B------:R-:W-:Y:S01]  /*15c60*/  LOP3.LUT R0, R0, R3, RZ, 0x3c, !PT ;  /* 0x0000000300007212 */ /* 0x000fe200078e3cff */
[----:B------:R-:W-:Y:S06]  /*15c70*/  @P1 BRA `(.L_x_275) ;  /* 0xffffffe000b41947 */ /* 0x000fec000383ffff */
[----:B-----5:R-:W-:Y:S01]  /*15c80*/  ELECT P0, URZ, PT ;  /* 0x00000000003f782f */ /* 0x020fe20003800000 */
[----:B------:R-:W-:-:S12]  /*15c90*/  BSSY B0, `(.L_x_276) ;  /* 0x0000017000007945 */ /* 0x000fd80003800000 */
[----:B------:R-:W-:Y:S05]  /*15ca0*/  @!P0 BRA `(.L_x_277) ;  /* 0x0000000000548947 */ /* 0x000fea0003800000 */
[----:B------:R-:W-:Y:S05]  /*15cb0*/  @!P2 BRA `(.L_x_278) ;  /* 0x000000000004a947 */ /* 0x000fea0003800000 */
[----:B------:R-:W-:Y:S01]  /*15cc0*/  BPT.TRAP 0x1 ;  /* 0x000000040000795c */ /* 0x000fe20000300000 */
.L_x_278:
[----:B------:R-:W1:Y:S02]  /*15cd0*/  SYNCS.PHASECHK.TRANS64.TRYWAIT P0, [UR6+0x344e0], R8 ;  /* 0x0344e008ff0075a7 */ /* 0x000e640008000146 */
[----:B-1----:R-:W-:Y:S05]  /*15ce0*/  @!P0 BRA `(.L_x_279) ;  /* 0x0000004c00d08947 */ /* 0x002fea0003800000 */
.L_x_399:
[----:B------:R-:W-:Y:S05]  /*15cf0*/  @!P2 BRA `(.L_x_280) ;  /* 0x000000000004a947 */ /* 0x000fea0003800000 */
[----:B------:R-:W-:Y:S01]  /*15d00*/  BPT.TRAP 0x1 ;  /* 0x000000040000795c */ /* 0x000fe20000300000 */
.L_x_280:
[----:B------:R-:W2:Y:S02]  /*15d10*/  SYNCS.PHASECHK.TRANS64.TRYWAIT P0, [UR6+0x344e8], R8 ;  /* 0x0344e808ff0075a7 */ /* 0x000ea40008000146 */
[----:B--2---:R-:W-:Y:S05]  /*15d20*/  @!P0 BRA `(.L_x_281) ;  /* 0x0000004c00d88947 */ /* 0x004fea0003800000 */
.L_x_400:
[----:B------:R-:W-:Y:S05]  /*15d30*/  @!P2 BRA `(.L_x_282) ;  /* 0x000000000004a947 */ /* 0x000fea0003800000 */
[----:B------:R-:W-:Y:S01]  /*15d40*/  BPT.TRAP 0x1 ;  /* 0x000000040000795c */ /* 0x000fe20000300000 */
.L_x_282:
[----:B------:R-:W2:Y:S02]  /*15d50*/  SYNCS.PHASECHK.TRANS64.TRYWAIT P0, [UR6+0x344f0], R8 ;  /* 0x0344f008ff0075a7 */ /* 0x000ea40008000146 */
[----:B--2---:R-:W-:Y:S05]  /*15d60*/  @!P0 BRA `(.L_x_283) ;  /* 0x0000004c00e08947 */ /* 0x004fea0003800000 */
.L_x_401:
[----:B------:R-:W-:Y:S05]  /*15d70*/  @!P2 BRA `(.L_x_284) ;  /* 0x000000000004a947 */ /* 0x000fea0003800000 */
[----:B------:R-:W-:Y:S01]  /*15d80*/  BPT.TRAP 0x1 ;  /* 0x000000040000795c */ /* 0x000fe20000300000 */
.L_x_284:
[----:B------:R-:W-:-:S04]  /*15d90*/  MOV R0, 0x1 ;  /* 0x0000000100007802 */ /* 0x000fc80000000f00 */
[----:B------:R-:W-:-:S07]  /*15da0*/  SHF.L.U32 R0, R0, 0x1f, RZ ;  /* 0x0000001f00007819 */ /* 0x000fce00000006ff */
.L_x_285:
[----:B-1----:R-:W-:-:S04]  /*15db0*/  IMAD.U32 R3, RZ, RZ, UR6 ;  /* 0x00000006ff037e24 */ /* 0x002fc8000f8e00ff */
[----:B------:R1:W2:Y:S03]  /*15dc0*/  SYNCS.PHASECHK.TRANS64.TRYWAIT P0, [R3+URZ+0x344f8], R0 ;  /* 0x0344f800030075a7 */ /* 0x0002a6000800017f */
[----:B--2---:R-:W-:Y:S05]  /*15dd0*/  @!P0 NANOSLEEP.SYNCS 0x989680 ;  /* 0x009896800000895d */ /* 0x004fea0003900000 */
[----:B------:R-:W2:Y:S02]  /*15de0*/  @!P0 SYNCS.PHASECHK.TRANS64 P0, [R3+URZ+0x344f8], R0 ;  /* 0x0344f800030085a7 */ /* 0x000ea4000800007f */
[----:B--2---:R-:W-:Y:S05]  /*15df0*/  @!P0 BRA `(.L_x_285) ;  /* 0xfffffffc00ec8947 */ /* 0x004fea000383ffff */
.L_x_277:
[----:B------:R-:W-:Y:S05]  /*15e00*/  BSYNC B0 ;  /* 0x0000000000007941 */ /* 0x000fea0003800000 */
.L_x_276:
[----:B------:R-:W-:Y:S05]  /*15e10*/  EXIT ;  /* 0x000000000000794d */ /* 0x000fea0003800000 */
.L_x_158:
[----:B------:R-:W1:Y:S01]  /*15e20*/  S2UR UR4, SR_CTAID.Y ;  /* 0x00000000000479c3 */ /* 0x000e620000002600 */
[----:B------:R-:W3:Y:S01]  /*15e30*/  S2R R0, SR_LANEID ;  /* 0x0000000000007919 */ /* 0x000ee20000000000 */
[----:B------:R-:W-:Y:S01]  /*15e40*/  ELECT P0, URZ, PT ;  /* 0x00000000003f782f */ /* 0x000fe20003800000 */
[----:B------:R-:W-:Y:S01]  /*15e50*/  BSSY B0, `(.L_x_286) ;  /* 0x000003b000007945 */ /* 0x000fe20003800000 */
[----:B------:R-:W-:Y:S01]  /*15e60*/  ULDC.64 UR12, c[0x0][0x508] ;  /* 0x00014200000c7ab9 */ /* 0x000fe20000000a00 */
[----:B-1----:R-:W-:-:S04]  /*15e70*/  UIMAD UR4, UR4, UR60, UR57 ;  /* 0x0000003c040472a4 */ /* 0x002fc8000f8e0239 */
[----:B------:R-:W-:-:S06]  /*15e80*/  UIMAD.WIDE UR12, UR4, 0x80, UR12 ;  /* 0x00000080040c78a5 */ /* 0x000fcc000f8e020c */
[----:B------:R-:W-:Y:S06]  /*15e90*/  @!P0 BRA `(.L_x_287) ;  /* 0x0000000000d88947 */ /* 0x000fec0003800000 */
[----:B------:R1:W-:Y:S01]  /*15ea0*/  STL [R1+0x204], R13 ;  /* 0x0002040d01007387 */ /* 0x0003e20000100800 */
[----:B------:R-:W4:Y:S01]  /*15eb0*/  LDC.64 R14, c[0x0][0x358] ;  /* 0x0000d600ff0e7b82 */ /* 0x000f220000000a00 */
[----:B------:R-:W-:Y:S02]  /*15ec0*/  UMOV UR4, 0x400 ;  /* 0x0000040000047882 */ /* 0x000fe40000000000 */
[----:B------:R3:W-:Y:S01]  /*15ed0*/  STL [R1+0x200], R11 ;  /* 0x0002000b01007387 */ /* 0x0007e20000100800 */
[----:B--2---:R-:W-:-:S04]  /*15ee0*/  ULEA UR4, UR58, UR4, 0x18 ;  /* 0x000000043a047291 */ /* 0x004fc8000f8ec03f */
[----:B------:R-:W2:Y:S08]  /*15ef0*/  LDC.64 R8, c[0x0][0x340] ;  /* 0x0000d000ff087b82 */ /* 0x000eb00000000a00 */
[----:B-1----:R-:W4:Y:S08]  /*15f00*/  LDC.64 R12, c[0x0][0x350] ;  /* 0x0000d400ff0c7b82 */ /* 0x002f300000000a00 */
[----:B---3--:R-:W2:Y:S08]  /*15f10*/  LDC.64 R10, c[0x0][0x348] ;  /* 0x0000d200ff0a7b82 */ /* 0x008eb00000000a00 */
[----:B------:R-:W1:Y:S01]  /*15f20*/  LDC.64 R32, c[0x0][0x300] ;  /* 0x0000c000ff207b82 */ /* 0x000e620000000a00 */
[----:B----4-:R3:W-:Y:S07]  /*15f30*/  STS.128 [UR4+0x34650], R12 ;  /* 0x0346500cff007988 */ /* 0x0107ee0008000c04 */
[----:B------:R-:W1:Y:S01]  /*15f40*/  LDC.64 R34, c[0x0][0x308] ;  /* 0x0000c200ff227b82 */ /* 0x000e620000000a00 */
[----:B--2---:R2:W-:Y:S07]  /*15f50*/  STS.128 [UR4+0x34640], R8 ;  /* 0x03464008ff007988 */ /* 0x0045ee0008000c04 */
[----:B------:R-:W4:Y:S08]  /*15f60*/  LDC.64 R28, c[0x0][0x310] ;  /* 0x0000c400ff1c7b82 */ /* 0x000f300000000a00 */
[----:B---3--:R-:W3:Y:S08]  /*15f70*/  LDC.64 R12, c[0x0][0x420] ;  /* 0x00010800ff0c7b82 */ /* 0x008ef00000000a00 */
[----:B------:R-:W3:Y:S01]  /*15f80*/  LDC.64 R14, c[0x0][0x428] ;  /* 0x00010a00ff0e7b82 */ /* 0x000ee20000000a00 */
[----:B-1----:R-:W-:Y:S07]  /*15f90*/  STS.128 [UR4+0x34600], R32 ;  /* 0x03460020ff007988 */ /* 0x002fee0008000c04 */
[----:B--2---:R-:W1:Y:S08]  /*15fa0*/  LDC.64 R8, c[0x0][0x430] ;  /* 0x00010c00ff087b82 */ /* 0x004e700000000a00 */
[----:B------:R-:W1:Y:S01]  /*15fb0*/  LDC.64 R10, c[0x0][0x438] ;  /* 0x00010e00ff0a7b82 */ /* 0x000e620000000a00 */
[----:B---3--:R2:W-:Y:S07]  /*15fc0*/  STS.128 [UR4+0x346a0], R12 ;  /* 0x0346a00cff007988 */ /* 0x0085ee0008000c04 */
[----:B------:R-:W4:Y:S08]  /*15fd0*/  LDC.64 R30, c[0x0][0x318] ;  /* 0x0000c600ff1e7b82 */ /* 0x000f300000000a00 */
[----:B------:R-:W3:Y:S01]  /*15fe0*/  LDC.64 R24, c[0x0][0x320] ;  /* 0x0000c800ff187b82 */ /* 0x000ee20000000a00 */
[----:B--2---:R2:W5:Y:S07]  /*15ff0*/  LDL.LU R13, [R1+0x204] ;  /* 0x00020400010d7983 */ /* 0x00456e0000300800 */
[----:B------:R-:W3:Y:S01]  /*16000*/  LDC.64 R26, c[0x0][0x328] ;  /* 0x0000ca00ff1a7b82 */ /* 0x000ee20000000a00 */
[----:B-1----:R1:W-:Y:S07]  /*16010*/  STS.128 [UR4+0x346b0], R8 ;  /* 0x0346b008ff007988 */ /* 0x0023ee0008000c04 */
[----:B------:R-:W2:Y:S01]  /*16020*/  LDC.64 R4, c[0x0][0x330] ;  /* 0x0000cc00ff047b82 */ /* 0x000ea20000000a00 */
[----:B----4-:R4:W-:Y:S04]  /*16030*/  STS.128 [UR4+0x34610], R28 ;  /* 0x0346101cff007988 */ /* 0x0109e80008000c04 */
[----:B-1----:R1:W5:Y:S03]  /*16040*/  LDL.LU R11, [R1+0x200] ;  /* 0x00020000010b7983 */ /* 0x0023660000300800 */
[----:B------:R-:W2:Y:S01]  /*16050*/  LDC.64 R6, c[0x0][0x338] ;  /* 0x0000ce00ff067b82 */ /* 0x000ea20000000a00 */
[----:B---3--:R3:W-:Y:S07]  /*16060*/  STS.128 [UR4+0x34620], R24 ;  /* 0x03462018ff007988 */ /* 0x0087ee0008000c04 */
[----:B------:R-:W1:Y:S08]  /*16070*/  LDC.64 R32, c[0x0][0x360] ;  /* 0x0000d800ff207b82 */ /* 0x000e700000000a00 */
[----:B------:R-:W1:Y:S01]  /*16080*/  LDC.64 R34, c[0x0][0x368] ;  /* 0x0000da00ff227b82 */ /* 0x000e620000000a00 */
[----:B--2---:R2:W-:Y:S07]  /*16090*/  STS.128 [UR4+0x34630], R4 ;  /* 0x03463004ff007988 */ /* 0x0045ee0008000c04 */
[----:B----4-:R-:W4:Y:S08]  /*160a0*/  LDC.64 R28, c[0x0][0x370] ;  /* 0x0000dc00ff1c7b82 */ /* 0x010f300000000a00 */
[----:B------:R-:W4:Y:S08]  /*160b0*/  LDC.64 R30, c[0x0][0x378] ;  /* 0x0000de00ff1e7b82 */ /* 0x000f300000000a00 */
[----:B---3--:R-:W3:Y:S01]  /*160c0*/  LDC.64 R24, c[0x0][0x400] ;  /* 0x00010000ff187b82 */ /* 0x008ee20000000a00 */
[----:B-1----:R1:W-:Y:S07]  /*160d0*/  STS.128 [UR4+0x34660], R32 ;  /* 0x03466020ff007988 */ /* 0x0023ee0008000c04 */
[----:B------:R-:W3:Y:S08]  /*160e0*/  LDC.64 R26, c[0x0][0x408] ;  /* 0x00010200ff1a7b82 */ /* 0x000ef00000000a00 */
[----:B--2---:R-:W2:Y:S01]  /*160f0*/  LDC.64 R4, c[0x0][0x410] ;  /* 0x00010400ff047b82 */ /* 0x004ea20000000a00 */
[----:B----4-:R4:W-:Y:S07]  /*16100*/  STS.128 [UR4+0x34670], R28 ;  /* 0x0346701cff007988 */ /* 0x0109ee0008000c04 */
[----:B------:R-:W2:Y:S01]  /*16110*/  LDC.64 R6, c[0x0][0x418] ;  /* 0x00010600ff067b82 */ /* 0x000ea20000000a00 */
[----:B---3--:R3:W-:Y:S07]  /*16120*/  STS.128 [UR4+0x34680], R24 ;  /* 0x03468018ff007988 */ /* 0x0087ee0008000c04 */
[----:B-1----:R-:W1:Y:S08]  /*16130*/  LDC.64 R32, c[0x0][0x440] ;  /* 0x00011000ff207b82 */ /* 0x002e700000000a00 */
[----:B------:R-:W1:Y:S01]  /*16140*/  LDC.64 R34, c[0x0][0x448] ;  /* 0x00011200ff227b82 */ /* 0x000e620000000a00 */
[----:B--2---:R2:W-:Y:S07]  /*16150*/  STS.128 [UR4+0x34690], R4 ;  /* 0x03469004ff007988 */ /* 0x0045ee0008000c04 */
[----:B----4-:R-:W4:Y:S08]  /*16160*/  LDC.64 R28, c[0x0][0x450] ;  /* 0x00011400ff1c7b82 */ /* 0x010f300000000a00 */
[----:B------:R-:W4:Y:S08]  /*16170*/  LDC.64 R30, c[0x0][0x458] ;  /* 0x00011600ff1e7b82 */ /* 0x000f300000000a00 */
[----:B---3--:R-:W3:Y:S08]  /*16180*/  LDC.64 R24, c[0x0][0x460] ;  /* 0x00011800ff187b82 */ /* 0x008ef00000000a00 */
[----:B------:R-:W3:Y:S08]  /*16190*/  LDC.64 R26, c[0x0][0x468] ;  /* 0x00011a00ff1a7b82 */ /* 0x000ef00000000a00 */
[----:B--2---:R-:W2:Y:S08]  /*161a0*/  LDC.64 R4, c[0x0][0x470] ;  /* 0x00011c00ff047b82 */ /* 0x004eb00000000a00 */
[----:B------:R-:W2:Y:S01]  /*161b0*/  LDC.64 R6, c[0x0][0x478] ;  /* 0x00011e00ff067b82 */ /* 0x000ea20000000a00 */
[----:B-1----:R1:W-:Y:S04]  /*161c0*/  STS.128 [UR4+0x346c0], R32 ;  /* 0x0346c020ff007988 */ /* 0x0023e80008000c04 */
[----:B----4-:R1:W-:Y:S04]  /*161d0*/  STS.128 [UR4+0x346d0], R28 ;  /* 0x0346d01cff007988 */ /* 0x0103e80008000c04 */
[----:B---3--:R1:W-:Y:S04]  /*161e0*/  STS.128 [UR4+0x346e0], R24 ;  /* 0x0346e018ff007988 */ /* 0x0083e80008000c04 */
[----:B--2---:R1:W-:Y:S02]  /*161f0*/  STS.128 [UR4+0x346f0], R4 ;  /* 0x0346f004ff007988 */ /* 0x0043e40008000c04 */
.L_x_287:
[----:B--2---:R-:W-:Y:S05]  /*16200*/  BSYNC B0 ;  /* 0x0000000000007941 */ /* 0x004fea0003800000 */
.L_x_286:
[----:B------:R-:W-:Y:S01]  /*16210*/  ELECT P0, URZ, PT ;  /* 0x00000000003f782f */ /* 0x000fe20003800000 */
[----:B------:R-:W-:Y:S01]  /*16220*/  NOP ;  /* 0x0000000000007918 */ /* 0x000fe20000000000 */
[----:B------:R-:W-:Y:S11]  /*16230*/  BSSY B0, `(.L_x_288) ;  /* 0x0000044000007945 */ /* 0x000ff60003800000 */
[----:B------:R-:W-:Y:S05]  /*16240*/  @!P0 BRA `(.L_x_289) ;  /* 0x0000000400088947 */ /* 0x000fea0003800000 */
[----:B-1----:R-:W1:Y:S08]  /*16250*/  LDC.64 R4, c[0x0][0x518] ;  /* 0x00014600ff047b82 */ /* 0x002e700000000a00 */
[----:B------:R-:W2:Y:S08]  /*16260*/  LDC.64 R2, c[0x0][0x528] ;  /* 0x00014a00ff027b82 */ /* 0x000eb00000000a00 */
[----:B------:R-:W4:Y:S01]  /*16270*/  LDC.64 R8, c[0x0][0x510] ;  /* 0x00014400ff087b82 */ /* 0x000f220000000a00 */
[----:B-1----:R-:W-:-:S07]  /*16280*/  IMAD.WIDE R4, R18, 0x8, R4 ;  /* 0x0000000812047825 */ /* 0x002fce00078e0204 */
[----:B------:R-:W1:Y:S01]  /*16290*/  LDC.64 R6, c[0x0][0x520] ;  /* 0x00014800ff067b82 */ /* 0x000e620000000a00 */
[----:B------:R-:W3:Y:S01]  /*162a0*/  LDG.E.64 R4, desc[UR38][R4.64] ;  /* 0x0000002604047981 */ /* 0x000ee2000c1e1b00 */
[----:B--2---:R-:W-:-:S06]  /*162b0*/  IMAD.WIDE R2, R18, 0x8, R2 ;  /* 0x0000000812027825 */ /* 0x004fcc00078e0202 */
[----:B------:R-:W2:Y:S01]  /*162c0*/  LDG.E.64 R2, desc[UR38][R2.64] ;  /* 0x0000002602027981 */ /* 0x000ea2000c1e1b00 */
[----:B----4-:R-:W-:-:S06]  /*162d0*/  IMAD.WIDE R8, R18, 0x8, R8 ;  /* 0x0000000812087825 */ /* 0x010fcc00078e0208 */
[----:B------:R-:W4:Y:S01]  /*162e0*/  LDG.E.64 R8, desc[UR38][R8.64] ;  /* 0x0000002608087981 */ /* 0x000f22000c1e1b00 */
[----:B-1----:R-:W-:-:S06]  /*162f0*/  IMAD.WIDE R6, R18, 0x8, R6 ;  /* 0x0000000812067825 */ /* 0x002fcc00078e0206 */
[----:B------:R-:W4:Y:S01]  /*16300*/  LDG.E.64 R6, desc[UR38][R6.64] ;  /* 0x0000002606067981 */ /* 0x000f22000c1e1b00 */
[----:B------:R-:W-:Y:S02]  /*16310*/  UMOV UR4, 0x400 ;  /* 0x0000040000047882 */ /* 0x000fe40000000000 */
[----:B------:R-:W-:-:S09]  /*16320*/  ULEA UR4, UR58, UR4, 0x18 ;  /* 0x000000043a047291 */ /* 0x000fd2000f8ec03f */
[----:B------:R-:W1:Y:S04]  /*16330*/  LDS R10, [UR4+0x3461c] ;  /* 0x03461c04ff0a7984 */ /* 0x000e680008000800 */
[----:B------:R-:W1:Y:S01]  /*16340*/  LDS R12, [UR4+0x3469c] ;  /* 0x03469c04ff0c7984 */ /* 0x000e620008000800 */
[----:B------:R-:W-:Y:S02]  /*16350*/  UIADD3 UR6, UR4, 0x34680, URZ ;  /* 0x0003468004067890 */ /* 0x000fe4000fffe03f */
[----:B------:R-:W-:-:S04]  /*16360*/  UIADD3 UR5, UR4, 0x34600, URZ ;  /* 0x0003460004057890 */ /* 0x000fc8000fffe03f */
[----:B------:R-:W-:Y:S02]  /*16370*/  IMAD.U32 R26, RZ, RZ, UR6 ;  /* 0x00000006ff1a7e24 */ /* 0x000fe4000f8e00ff */
[----:B------:R-:W-:-:S03]  /*16380*/  MOV R24, UR5 ;  /* 0x0000000500187c02 */ /* 0x000fc60008000f00 */
[----:B------:R-:W-:Y:S02]  /*16390*/  SHF.R.U64 R26, R26, 0x4, RZ ;  /* 0x000000041a1a7819 */ /* 0x000fe400000012ff */
[----:B------:R-:W-:Y:S02]  /*163a0*/  SHF.R.U64 R24, R24, 0x4, RZ ;  /* 0x0000000418187819 */ /* 0x000fe400000012ff */
[----:B-----5:R-:W-:Y:S01]  /*163b0*/  IADD3 R13, R13, -0x1, RZ ;  /* 0xffffffff0d0d7810 */ /* 0x020fe20007ffe0ff */
[----:B------:R-:W-:Y:S04]  /*163c0*/  STS [UR4+0x34690], R26 ;  /* 0x0346901aff007988 */ /* 0x000fe80008000804 */
[----:B------:R-:W-:Y:S04]  /*163d0*/  STS [UR4+0x34610], R24 ;  /* 0x03461018ff007988 */ /* 0x000fe80008000804 */
[----:B------:R-:W-:Y:S04]  /*163e0*/  STS [UR4+0x34614], R24 ;  /* 0x03461418ff007988 */ /* 0x000fe80008000804 */
[----:B------:R-:W-:Y:S04]  /*163f0*/  STS [UR4+0x34694], R26 ;  /* 0x0346941aff007988 */ /* 0x000fe80008000804 */
[----:B------:R-:W-:Y:S04]  /*16400*/  STS [UR4+0x34630], RZ ;  /* 0x034630ffff007988 */ /* 0x000fe80008000804 */
[----:B------:R-:W-:Y:S01]  /*16410*/  STS [UR4+0x346b0], RZ ;  /* 0x0346b0ffff007988 */ /* 0x000fe20008000804 */
[----:B---3--:R-:W-:-:S04]  /*16420*/  LOP3.LUT R5, R5, 0x1fffffff, RZ, 0xc0, !PT ;  /* 0x1fffffff05057812 */ /* 0x008fc800078ec0ff */
[----:B------:R-:W-:Y:S02]  /*16430*/  SHF.R.U32.HI R15, RZ, 0x4, R5 ;  /* 0x00000004ff0f7819 */ /* 0x000fe40000011605 */
[----:B--2---:R-:W-:Y:S02]  /*16440*/  LOP3.LUT R3, R3, 0x1fffffff, RZ, 0xc0, !PT ;  /* 0x1fffffff03037812 */ /* 0x004fe400078ec0ff */
[----:B-1----:R-:W-:Y:S02]  /*16450*/  LOP3.LUT R10, R10, 0xf, R15, 0xb8, !PT ;  /* 0x0000000f0a0a7812 */ /* 0x002fe400078eb80f */
[----:B------:R-:W-:-:S04]  /*16460*/  SHF.R.U32.HI R15, RZ, 0x4, R3 ;  /* 0x00000004ff0f7819 */ /* 0x000fc80000011603 */
[----:B------:R-:W-:Y:S01]  /*16470*/  LOP3.LUT R14, R12, 0xf, R15, 0xb8, !PT ;  /* 0x0000000f0c0e7812 */ /* 0x000fe200078eb80f */
[----:B------:R-:W-:Y:S04]  /*16480*/  STS [UR4+0x3461c], R10 ;  /* 0x03461c0aff007988 */ /* 0x000fe80008000804 */
[----:B------:R-:W-:Y:S04]  /*16490*/  STS [UR4+0x3469c], R14 ;  /* 0x03469c0eff007988 */ /* 0x000fe80008000804 */
[----:B------:R-:W1:Y:S04]  /*164a0*/  LDS R12, [UR4+0x3461c] ;  /* 0x03461c04ff0c7984 */ /* 0x000e680008000800 */
[----:B------:R-:W2:Y:S01]  /*164b0*/  LDS R15, [UR4+0x3469c] ;  /* 0x03469c04ff0f7984 */ /* 0x000ea20008000800 */
[----:B-1----:R-:W-:-:S02]  /*164c0*/  LOP3.LUT R12, R12, 0xf0, RZ, 0xb8, !PT ;  /* 0x000000f00c0c7812 */ /* 0x002fc400078eb8ff */
[----:B--2---:R-:W-:-:S03]  /*164d0*/  LOP3.LUT R15, R15, 0xf0, RZ, 0xb8, !PT ;  /* 0x000000f00f0f7812 */ /* 0x004fc600078eb8ff */
[----:B------:R-:W-:Y:S04]  /*164e0*/  STS [UR4+0x3461c], R12 ;  /* 0x03461c0cff007988 */ /* 0x000fe80008000804 */
[----:B------:R-:W-:Y:S04]  /*164f0*/  STS [UR4+0x3469c], R15 ;  /* 0x03469c0fff007988 */ /* 0x000fe80008000804 */
[----:B------:R-:W1:Y:S04]  /*16500*/  LDS R25, [UR4+0x3461c] ;  /* 0x03461c04ff197984 */ /* 0x000e680008000800 */
[----:B------:R-:W2:Y:S01]  /*16510*/  LDS R27, [UR4+0x3469c] ;  /* 0x03469c04ff1b7984 */ /* 0x000ea20008000800 */
[----:B-1----:R-:W-:-:S02]  /*16520*/  LOP3.LUT R25, R25, 0xf00, RZ, 0xb8, !PT ;  /* 0x00000f0019197812 */ /* 0x002fc400078eb8ff */
[----:B--2---:R-:W-:-:S03]  /*16530*/  LOP3.LUT R27, R27, 0xf00, RZ, 0xb8, !PT ;  /* 0x00000f001b1b7812 */ /* 0x004fc600078eb8ff */
[----:B------:R-:W-:Y:S04]  /*16540*/  STS.64 [UR4+0x34618], R24 ;  /* 0x03461818ff007988 */ /* 0x000fe80008000a04 */
[----:B------:R-:W-:Y:S04]  /*16550*/  STS.64 [UR4+0x34698], R26 ;  /* 0x0346981aff007988 */ /* 0x000fe80008000a04 */
[----:B------:R-:W1:Y:S04]  /*16560*/  LDS R10, [UR4+0x3461c] ;  /* 0x03461c04ff0a7984 */ /* 0x000e680008000800 */
[----:B------:R-:W2:Y:S01]  /*16570*/  LDS R23, [UR4+0x3469c] ;  /* 0x03469c04ff177984 */ /* 0x000ea20008000800 */
[----:B------:R-:W-:Y:S01]  /*16580*/  VIADD R12, R11, 0xffffffff ;  /* 0xffffffff0b0c7836 */ /* 0x000fe20000000000 */
[----:B------:R-:W-:-:S02]  /*16590*/  CS2R R14, SRZ ;  /* 0x00000000000e7805 */ /* 0x000fc4000001ff00 */
[----:B------:R-:W-:Y:S02]  /*165a0*/  SHF.R.U64 R5, R4, 0x4, R5 ;  /* 0x0000000404057819 */ /* 0x000fe40000001205 */
[----:B------:R-:W-:Y:S01]  /*165b0*/  SHF.R.U64 R4, R2, 0x4, R3 ;  /* 0x0000000402047819 */ /* 0x000fe20000001203 */
[----:B------:R3:W-:Y:S04]  /*165c0*/  STS.128 [UR4+0x34620], R12 ;  /* 0x0346200cff007988 */ /* 0x0007e80008000c04 */
[----:B------:R1:W-:Y:S04]  /*165d0*/  STS [UR4+0x3460c], R5 ;  /* 0x03460c05ff007988 */ /* 0x0003e80008000804 */
[----:B------:R1:W-:Y:S01]  /*165e0*/  STS [UR4+0x3468c], R4 ;  /* 0x03468c04ff007988 */ /* 0x0003e20008000804 */
[----:B---3--:R-:W-:-:S03]  /*165f0*/  IADD3 R13, R19, -0x1, RZ ;  /* 0xffffffff130d7810 */ /* 0x008fc60007ffe0ff */
[----:B----4-:R4:W-:Y:S04]  /*16600*/  STS.64 [UR4+0x34600], R8 ;  /* 0x03460008ff007988 */ /* 0x0109e80008000a04 */
[----:B------:R4:W-:Y:S04]  /*16610*/  STS.128 [UR4+0x346a0], R12 ;  /* 0x0346a00cff007988 */ /* 0x0009e80008000c04 */
[----:B------:R4:W-:Y:S01]  /*16620*/  STS.64 [UR4+0x34680], R6 ;  /* 0x03468006ff007988 */ /* 0x0009e20008000a04 */
[----:B-1----:R-:W-:Y:S02]  /*16630*/  LOP3.LUT R2, R10, 0xf000, RZ, 0xb8, !PT ;  /* 0x0000f0000a027812 */ /* 0x002fe400078eb8ff */
[----:B--2---:R-:W-:-:S03]  /*16640*/  LOP3.LUT R3, R23, 0xf000, RZ, 0xb8, !PT ;  /* 0x0000f00017037812 */ /* 0x004fc600078eb8ff */
[----:B------:R4:W-:Y:S04]  /*16650*/  STS [UR4+0x3461c], R2 ;  /* 0x03461c02ff007988 */ /* 0x0009e80008000804 */
[----:B------:R4:W-:Y:S02]  /*16660*/  STS [UR4+0x3469c], R3 ;  /* 0x03469c03ff007988 */ /* 0x0009e40008000804 */
.L_x_289:
[----:B------:R-:W-:Y:S05]  /*16670*/  BSYNC B0 ;  /* 0x0000000000007941 */ /* 0x000fea0003800000 */
.L_x_288:
[----:B------:R-:W-:Y:S01]  /*16680*/  ELECT P0, URZ, PT ;  /* 0x00000000003f782f */ /* 0x000fe20003800000 */
[----:B------:R-:W-:Y:S01]  /*16690*/  NOP ;  /* 0x0000000000007918 */ /* 0x000fe20000000000 */
[----:B------:R-:W-:Y:S11]  /*166a0*/  BSSY B0, `(.L_x_290) ;  /* 0x0000004000007945 */ /* 0x000ff60003800000 */
[----:B------:R-:W-:Y:S05]  /*166b0*/  @!P0 BRA `(.L_x_291) ;  /* 0x0000000000088947 */ /* 0x000fea0003800000 */
[----:B------:R0:W-:Y:S01]  /*166c0*/  UTMACMDFLUSH ;  /* 0x00000000000079b7 */ /* 0x0001e20000000000 */
[----:B------:R-:W-:-:S04]  /*166d0*/  DEPBAR.LE SB0, 0x0 ;  /* 0x000080000000791a */ /* 0x000fc80000000000 */
.L_x_291:
[----:B------:R-:W-:Y:S05]  /*166e0*/  BSYNC B0 ;  /* 0x0000000000007941 */ /* 0x000fea0003800000 */
.L_x_290:
[----:B------:R-:W-:Y:S01]  /*166f0*/  UMOV UR4, 0x400 ;  /* 0x0000040000047882 */ /* 0x000fe20000000000 */
[----:B---3--:R-:W-:Y:S01]  /*16700*/  IMAD.SHL.U32 R0, R0, 0x4, RZ ;  /* 0x0000000400007824 */ /* 0x008fe200078e00ff */
[----:B------:R-:W-:Y:S01]  /*16710*/  ULEA UR16, UR58, UR4, 0x18 ;  /* 0x000000043a107291 */ /* 0x000fe2000f8ec03f */
[----:B------:R-:W-:-:S03]  /*16720*/  ULDC UR14, c[0x0][0x884] ;  /* 0x00022100000e7ab9 */ /* 0x000fc60000000800 */
[----:B------:R-:W-:Y:S01]  /*16730*/  UIADD3 UR18, UR16, 0x34600, URZ ;  /* 0x0003460010127890 */ /* 0x000fe2000fffe03f */
[----:B-1----:R-:W-:Y:S01]  /*16740*/  IADD3 R4, P0, R0, UR12, RZ ;  /* 0x0000000c00047c10 */ /* 0x002fe2000ff1e0ff */
[----:B------:R-:W-:Y:S01]  /*16750*/  UIMAD.WIDE UR14, UR14, 0x80, UR12 ;  /* 0x000000800e0e78a5 */ /* 0x000fe2000f8e020c */
[----:B----4-:R-:W-:Y:S02]  /*16760*/  IMAD.MOV.U32 R6, RZ, RZ, 0x1 ;  /* 0x00000001ff067424 */ /* 0x010fe400078e00ff */
[----:B------:R-:W-:-:S03]  /*16770*/  IADD3.X R5, RZ, UR13, RZ, P0, !PT ;  /* 0x0000000dff057c10 */ /* 0x000fc600087fe4ff */
[----:B------:R-:W-:Y:S01]  /*16780*/  IADD3 R2, P1, R0, UR14, RZ ;  /* 0x0000000e00027c10 */ /* 0x000fe2000ff3e0ff */
[----:B------:R-:W1:Y:S04]  /*16790*/  LDS R7, [R0+UR18] ;  /* 0x0000001200077984 */ /* 0x000e680008000800 */
[----:B------:R2:W3:Y:S01]  /*167a0*/  LDS R9, [R0+UR18+0x80] ;  /* 0x0000801200097984 */ /* 0x0004e20008000800 */
[----:B------:R-:W-:Y:S01]  /*167b0*/  IMAD.X R3, RZ, RZ, UR15, P1 ;  /* 0x0000000fff037e24 */ /* 0x000fe200088e06ff */
[----:B------:R-:W-:Y:S02]  /*167c0*/  LOP3.LUT P1, RZ, R21, 0x7f, RZ, 0xc0, !PT ;  /* 0x0000007f15ff7812 */ /* 0x000fe4000782c0ff */
[----:B------:R-:W-:Y:S01]  /*167d0*/  MOV R8, 0x1 ;  /* 0x0000000100087802 */ /* 0x000fe20000000f00 */
[----:B------:R-:W-:Y:S01]  /*167e0*/  BSSY B0, `(.L_x_292) ;  /* 0x00000e4000007945 */ /* 0x000fe20003800000 */
[----:B------:R-:W-:-:S02]  /*167f0*/  ISETP.EQ.OR P2, PT, R20, RZ, P1 ;  /* 0x000000ff1400720c */ /* 0x000fc40000f42670 */
[----:B------:R-:W-:Y:S01]  /*16800*/  MOV R10, RZ ;  /* 0x000000ff000a7202 */ /* 0x000fe20000000f00 */
[----:B--2---:R-:W-:Y:S01]  /*16810*/  IMAD.MOV.U32 R0, RZ, RZ, 0x1 ;  /* 0x00000001ff007424 */ /* 0x004fe200078e00ff */
[----:B------:R-:W-:Y:S01]  /*16820*/  MOV R19, RZ ;  /* 0x000000ff00137202 */ /* 0x000fe20000000f00 */
[----:B------:R-:W-:Y:S02]  /*16830*/  ULOP3.LUT UR20, UR59, 0x1, URZ, 0xfc, !UPT ;  /* 0x000000013b147892 */ /* 0x000fe4000f8efc3f */
[----:B------:R-:W-:Y:S02]  /*16840*/  ULOP3.LUT UR17, UR40, 0x2, URZ, 0xfc, !UPT ;  /* 0x0000000228117892 */ /* 0x000fe4000f8efc3f */
[----:B------:R-:W-:Y:S01]  /*16850*/  UIADD3 UR19, UR16, 0x34680, URZ ;  /* 0x0003468010137890 */ /* 0x000fe2000fffe03f */
[----:B-1----:R-:W5:Y:S04]  /*16860*/  ATOMG.E.EXCH.STRONG.GPU PT, RZ, [R4], R7 ;  /* 0x0000000704ff73a8 */ /* 0x002f6800041ee100 */
[----:B---3--:R1:W5:Y:S02]  /*16870*/  ATOMG.E.EXCH.STRONG.GPU PT, RZ, [R2], R9 ;  /* 0x0000000902ff73a8 */ /* 0x00836400041ee100 */
[----:B-1----:R-:W-:-:S02]  /*16880*/  PRMT R2, R6, 0x7610, R2 ;  /* 0x0000761006027816 */ /* 0x002fc40000000002 */
[----:B------:R-:W-:-:S07]  /*16890*/  PRMT R3, R8, 0x7610, R3 ;  /* 0x0000761008037816 */ /* 0x000fce0000000003 */
.L_x_312:
[----:B------:R-:W-:Y:S01]  /*168a0*/  LOP3.LUT P0, RZ, R3, 0xff, RZ, 0xc0, !PT ;  /* 0x000000ff03ff7812 */ /* 0x000fe2000780c0ff */
[----:B-----5:R-:W-:Y:S01]  /*168b0*/  VIADD R4, R11, 0x7f ;  /* 0x0000007f0b047836 */ /* 0x020fe20000000000 */
[----:B------:R-:W-:Y:S05]  /*168c0*/  YIELD ;  /* 0x0000000000007946 */ /* 0x000fea0003800000 */
[----:B------:R-:W-:Y:S01]  /*168d0*/  SHF.R.S32.HI R5, RZ, 0x1f, R4 ;  /* 0x0000001fff057819 */ /* 0x000fe20000011404 */
[----:B------:R-:W-:Y:S03]  /*168e0*/  BSSY B1, `(.L_x_293) ;  /* 0x0000008000017945 */ /* 0x000fe60003800000 */
[----:B------:R-:W-:-:S02]  /*168f0*/  LEA.HI R5, R5, R4, RZ, 0x7 ;  /* 0x0000000405057211 */ /* 0x000fc400078f38ff */
[----:B------:R-:W-:Y:S05]  /*16900*/  @!P0 BRA `(.L_x_294) ;  /* 0x0000000000148947 */ /* 0x000fea0003800000 */
[----:B------:R-:W-:-:S04]  /*16910*/  DEPBAR {5,4,3,2,1,0} ;  /* 0x0000003f0000791a */ /* 0x000fc80000000000 */
[----:B------:R1:W-:Y:S01]  /*16920*/  UTMACCTL.IV [UR12] ;  /* 0x000000000c0079b9 */ /* 0x0003e20008000000 */
[----:B------:R-:W-:-:S04]  /*16930*/  DEPBAR {5,4,3,2,1,0} ;  /* 0x0000003f0000791a */ /* 0x000fc80000000000 */
[----:B------:R1:W-:Y:S02]  /*16940*/  UTMACCTL.IV [UR14] ;  /* 0x000000000e0079b9 */ /* 0x0003e40008000000 */
[----:B-1----:R-:W-:Y:S01]  /*16950*/  NOP ;  /* 0x0000000000007918 */ /* 0x002fe20000000000 */
.L_x_294:
[----:B------:R-:W-:Y:S05]  /*16960*/  BSYNC B1 ;  /* 0x0000000000017941 */ /* 0x000fea0003800000 */
.L_x_293:
[----:B------:R-:W-:Y:S01]  /*16970*/  UMOV UR4, 0xffffffff ;  /* 0xffffffff00047882 */ /* 0x000fe20000000000 */
[----:B------:R-:W-:Y:S02]  /*16980*/  SHF.R.S32.HI R7, RZ, 0x7, R5 ;  /* 0x00000007ff077819 */ /* 0x000fe40000011405 */
[----:B------:R-:W-:Y:S05]  /*16990*/  BRA.DIV UR4, `(.L_x_295) ;  /* 0x0000004204ec7947 */ /* 0x000fea000b800000 */
[----:B------:R-:W-:-:S13]  /*169a0*/  ELECT P6, URZ, PT ;  /* 0x00000000003f782f */ /* 0x000fda00038c0000 */
.L_x_404:
[----:B------:R-:W-:Y:S01]  /*169b0*/  ISETP.LT.OR P6, PT, R11, 0x1, !P6 ;  /* 0x000000010b00780c */ /* 0x000fe200077c1670 */
[----:B------:R-:W-:-:S12]  /*169c0*/  BSSY B1, `(.L_x_296) ;  /* 0x000002e000017945 */ /* 0x000fd80003800000 */
[----:B------:R-:W-:Y:S05]  /*169d0*/  @P6 BRA `(.L_x_297) ;  /* 0x0000000000b06947 */ /* 0x000fea0003800000 */
[----:B------:R-:W-:Y:S01]  /*169e0*/  SHF.L.U32 R17, R17, 0x8, RZ ;  /* 0x0000000811117819 */ /* 0x000fe200000006ff */
[----:B------:R-:W-:Y:S01]  /*169f0*/  IMAD.SHL.U32 R16, R16, 0x80, RZ ;  /* 0x0000008010107824 */ /* 0x000fe200078e00ff */
[----:B------:R-:W-:Y:S01]  /*16a00*/  IADD3 R9, R7, 0x1, RZ ;  /* 0x0000000107097810 */ /* 0x000fe20007ffe0ff */
[----:B------:R-:W-:Y:S01]  /*16a10*/  IMAD.MOV.U32 R12, RZ, RZ, RZ ;  /* 0x000000ffff0c7224 */ /* 0x000fe200078e00ff */
[----:B------:R-:W-:Y:S01]  /*16a20*/  MOV R3, R0 ;  /* 0x0000000000037202 */ /* 0x000fe20000000f00 */
[----:B------:R-:W-:-:S07]  /*16a30*/  IMAD.MOV.U32 R4, RZ, RZ, R10 ;  /* 0x000000ffff047224 */ /* 0x000fce00078e000a */
.L_x_301:
[----:B--2---:R-:W-:Y:S01]  /*16a40*/  LEA R8, R4, UR16, 0x3 ;  /* 0x0000001004087c11 */ /* 0x004fe2000f8e18ff */
[----:B------:R-:W-:Y:S05]  /*16a50*/  YIELD ;  /* 0x0000000000007946 */ /* 0x000fea0003800000 */
[----:B------:R-:W-:Y:S01]  /*16a60*/  SHF.L.U32 R5, R3, 0x1f, RZ ;  /* 0x0000001f03057819 */ /* 0x000fe200000006ff */
[----:B------:R-:W1:Y:S03]  /*16a70*/  @!P1 LDC R6, c[0x0][0x500] ;  /* 0x00014000ff069b82 */ /* 0x000e660000000800 */
[----:B------:R-:W2:Y:S02]  /*16a80*/  SYNCS.PHASECHK.TRANS64.TRYWAIT P0, [R8+URZ+0x344a0], R5 ;  /* 0x0344a005080075a7 */ /* 0x000ea4000800017f */
[----:B--2---:R-:W-:Y:S05]  /*16a90*/  @!P0 BRA `(.L_x_298) ;  /* 0x0000004000cc8947 */ /* 0x004fea0003800000 */
.L_x_405:
[----:B------:R-:W-:Y:S01]  /*16aa0*/  UPRMT UR4, UR17, 0x9910, URZ ;  /* 0x0000991011047896 */ /* 0x000fe2000800003f */
[----:B-1----:R1:W-:Y:S03]  /*16ab0*/  @!P1 SYNCS.ARRIVE.TRANS64 RZ, [R8+URZ+0x34480], R6 ;  /* 0x0344800608ff99a7 */ /* 0x0023e6000800003f */
[----:B------:R-:W-:-:S06]  /*16ac0*/  UISETP.NE.AND UP0, UPT, UR4, 0x2, UPT ;  /* 0x000000020400788c */ /* 0x000fcc000bf05270 */
[----:B------:R-:W-:-:S13]  /*16ad0*/  PLOP3.LUT P0, PT, PT, PT, UP0, 0x80, 0x0 ;  /* 0x000000000000781c */ /* 0x000fda0003f0f008 */
[----:B-1----:R-:W-:Y:S05]  /*16ae0*/  @P0 BRA `(.L_x_299) ;  /* 0x0000000000040947 */ /* 0x002fea0003800000 */
[----:B------:R-:W-:Y:S01]  /*16af0*/  BPT.TRAP 0x1 ;  /* 0x000000040000795c */ /* 0x000fe20000300000 */
.L_x_299:
[----:B------:R-:W-:Y:S05]  /*16b00*/  @P2 BRA `(.L_x_300) ;  /* 0x0000000000042947 */ /* 0x000fea0003800000 */
[----:B------:R-:W-:Y:S01]  /*16b10*/  BPT.TRAP 0x1 ;  /* 0x000000040000795c */ /* 0x000fe20000300000 */
.L_x_300:
[----:B------:R-:W-:Y:S01]  /*16b20*/  R2UR UR8, R4 ;  /* 0x00000000040872ca */ /* 0x000fe200000e0000 */
[----:B------:R-:W-:Y:S01]  /*16b30*/  VIADD R9, R9, 0xffffffff ;  /* 0xffffffff09097836 */ /* 0x000fe20000000000 */
[----:B------:R-:W-:Y:S01]  /*16b40*/  R2UR UR9, R8 ;  /* 0x00000000080972ca */ /* 0x000fe200000e0000 */
[----:B------:R-:W-:Y:S01]  /*16b50*/  UMOV UR22, 0x0 ;  /* 0x0000000000167882 */ /* 0x000fe20000000000 */
[----:B------:R-:W-:Y:S01]  /*16b60*/  R2UR UR10, R12 ;  /* 0x000000000c0a72ca */ /* 0x000fe200000e0000 */
[----:B------:R-:W-:Y:S01]  /*16b70*/  UMOV UR23, 0x10000000 ;  /* 0x1000000000177882 */ /* 0x000fe20000000000 */
[----:B------:R-:W-:Y:S02]  /*16b80*/  R2UR UR11, R16 ;  /* 0x00000000100b72ca */ /* 0x000fe400000e0000 */
[----:B------:R-:W-:Y:S02]  /*16b90*/  R2UR UR7, R17 ;  /* 0x00000000110772ca */ /* 0x000fe400000e0000 */
[----:B------:R-:W-:-:S02]  /*16ba0*/  ISETP.GT.AND P3, PT, R9, 0x1, PT ;  /* 0x000000010900780c */ /* 0x000fc40003f64270 */
[----:B------:R-:W-:Y:S01]  /*16bb0*/  IADD3 R4, R4, 0x1, RZ ;  /* 0x0000000104047810 */ /* 0x000fe20007ffe0ff */
[----:B------:R-:W-:Y:S01]  /*16bc0*/  ULEA UR4, UR8, UR16, 0xf ;  /* 0x0000001008047291 */ /* 0x000fe2000f8e783f */
[----:B------:R-:W-:Y:S01]  /*16bd0*/  IADD3 R12, R12, 0x80, RZ ;  /* 0x000000800c0c7810 */ /* 0x000fe20007ffe0ff */
[----:B------:R-:W-:Y:S01]  /*16be0*/  ULEA UR8, UR8, UR16, 0xe ;  /* 0x0000001008087291 */ /* 0x000fe2000f8e703f */
[C---:B------:R-:W-:Y:S01]  /*16bf0*/  ISETP.NE.AND P0, PT, R4.reuse, 0x4, PT ;  /* 0x000000040400780c */ /* 0x040fe20003f05270 */
[----:B------:R-:W-:Y:S02]  /*16c00*/  UIADD3 UR9, UR9, 0x34480, URZ ;  /* 0x0003448009097890 */ /* 0x000fe4000fffe03f */
[----:B------:R-:W-:Y:S01]  /*16c10*/  UIADD3 UR4, UR4, 0x10000, URZ ;  /* 0x0001000004047890 */ /* 0x000fe2000fffe03f */
[----:B------:R-:W-:Y:S01]  /*16c20*/  SEL R6, RZ, 0x1, P0 ;  /* 0x00000001ff067807 */ /* 0x000fe20000000000 */
[----:B------:R-:W-:Y:S01]  /*16c30*/  UMOV UR6, UR10 ;  /* 0x0000000a00067c82 */ /* 0x000fe20008000000 */
[----:B------:R-:W-:-:S02]  /*16c40*/  SEL R4, R4, RZ, P0 ;  /* 0x000000ff04047207 */ /* 0x000fc40000000000 */
[----:B------:R-:W-:Y:S01]  /*16c50*/  UMOV UR5, UR9 ;  /* 0x0000000900057c82 */ /* 0x000fe20008000000 */
[----:B------:R-:W-:Y:S01]  /*16c60*/  LOP3.LUT R3, R3, R6, RZ, 0x3c, !PT ;  /* 0x0000000603037212 */ /* 0x000fe200078e3cff */
[----:B------:R1:W-:Y:S02]  /*16c70*/  UTMALDG.2D [UR8], [UR12], desc[UR22] ;  /* 0x000016080c0075b4 */ /* 0x0003e40008009000 */
[----:B------:R1:W-:Y:S02]  /*16c80*/  UTMALDG.2D [UR4], [UR14], desc[UR22] ;  /* 0x000016040e0075b4 */ /* 0x0003e40008009000 */
[----:B-1----:R-:W-:Y:S05]  /*16c90*/  @P3 BRA `(.L_x_301) ;  /* 0xfffffffc00683947 */ /* 0x002fea000383ffff */
.L_x_297:
[----:B------:R-:W-:Y:S05]  /*16ca0*/  BSYNC B1 ;  /* 0x0000000000017941 */ /* 0x000fea0003800000 */
.L_x_296:
[----:B------:R-:W-:Y:S01]  /*16cb0*/  IMAD.IADD R10, R7, 0x1, R10 ;  /* 0x00000001070a7824 */ /* 0x000fe200078e020a */
[----:B------:R-:W-:-:S04]  /*16cc0*/  LOP3.LUT P0, RZ, R2, 0xff, RZ, 0xc0, !PT ;  /* 0x000000ff02ff7812 */ /* 0x000fc8000780c0ff */
[----:B------:R-:W-:-:S04]  /*16cd0*/  SHF.R.U32.HI R2, RZ, 0x2, R10 ;  /* 0x00000002ff027819 */ /* 0x000fc8000001160a */
[----:B------:R-:W-:-:S04]  /*16ce0*/  LOP3.LUT R2, R2, 0x1, RZ, 0xc0, !PT ;  /* 0x0000000102027812 */ /* 0x000fc800078ec0ff */
[----:B------:R-:W-:Y:S01]  /*16cf0*/  ISETP.NE.U32.AND P3, PT, R2, 0x1, PT ;  /* 0x000000010200780c */ /* 0x000fe20003f65070 */
[----:B------:R-:W-:Y:S01]  /*16d00*/  @P0 SYNCS.ARRIVE.TRANS64.A1T0 RZ, [UR16+0x34508], RZ ;  /* 0x034508ffffff09a7 */ /* 0x000fe20008100010 */
[----:B------:R-:W-:Y:S02]  /*16d10*/  MOV R2, UR20 ;  /* 0x0000001400027c02 */ /* 0x000fe40008000f00 */
[----:B------:R-:W-:Y:S02]  /*16d20*/  ISETP.GT.U32.AND P0, PT, R10, 0x3, PT ;  /* 0x000000030a00780c */ /* 0x000fe40003f04070 */
[----:B------:R-:W-:Y:S02]  /*16d30*/  ISETP.NE.AND P4, PT, R2, 0x3, PT ;  /* 0x000000030200780c */ /* 0x000fe40003f85270 */
[C---:B------:R-:W-:Y:S02]  /*16d40*/  ISETP.LT.U32.AND P0, PT, R7.reuse, 0x4, P0 ;  /* 0x000000040700780c */ /* 0x040fe40000701070 */
[----:B------:R-:W-:-:S02]  /*16d50*/  ISETP.GT.U32.AND P3, PT, R7, 0x3, !P3 ;  /* 0x000000030700780c */ /* 0x000fc40005f64070 */
[----:B------:R-:W-:Y:S02]  /*16d60*/  SEL R3, RZ, 0x1, !P0 ;  /* 0x00000001ff037807 */ /* 0x000fe40004000000 */
[----:B------:R-:W-:Y:S02]  /*16d70*/  SEL R2, RZ, 0x1, !P3 ;  /* 0x00000001ff027807 */ /* 0x000fe40005800000 */
[----:B------:R-:W-:Y:S02]  /*16d80*/  LOP3.LUT R10, R10, 0x3, RZ, 0xc0, !PT ;  /* 0x000000030a0a7812 */ /* 0x000fe400078ec0ff */
[----:B------:R-:W-:Y:S01]  /*16d90*/  LOP3.LUT R0, R2, R0, R3, 0x96, !PT ;  /* 0x0000000002007212 */ /* 0x000fe200078e9603 */
[----:B------:R-:W-:Y:S06]  /*16da0*/  @!P4 BRA `(.L_x_302) ;  /* 0x000000000004c947 */ /* 0x000fec0003800000 */
[----:B------:R-:W-:Y:S01]  /*16db0*/  BPT.TRAP 0x1 ;  /* 0x000000040000795c */ /* 0x000fe20000300000 */
.L_x_302:
[C---:B------:R-:W-:Y:S01]  /*16dc0*/  LEA R3, R22.reuse, UR16, 0x3 ;  /* 0x0000001016037c11 */ /* 0x040fe2000f8e18ff */
[----:B------:R-:W-:Y:S01]  /*16dd0*/  BSSY B1, `(.L_x_303) ;  /* 0x0000005000017945 */ /* 0x000fe20003800000 */
[----:B------:R-:W-:Y:S02]  /*16de0*/  SHF.L.U32 R2, R19, 0x1f, RZ ;  /* 0x0000001f13027819 */ /* 0x000fe400000006ff */
[----:B------:R-:W-:Y:S02]  /*16df0*/  LEA R4, R22, UR16, 0x4 ;  /* 0x0000001016047c11 */ /* 0x000fe4000f8e20ff */
[----:B------:R-:W1:Y:S02]  /*16e00*/  SYNCS.PHASECHK.TRANS64.TRYWAIT P0, [R3+URZ+0x34400], R2 ;  /* 0x03440002030075a7 */ /* 0x000e64000800017f */
[----:B-1----:R-:W-:Y:S05]  /*16e10*/  @!P0 BRA `(.L_x_304) ;  /* 0x0000004000008947 */ /* 0x002fea0003800000 */
.L_x_406:
[----:B------:R-:W-:Y:S05]  /*16e20*/  BSYNC B1 ;  /* 0x0000000000017941 */ /* 0x000fea0003800000 */
.L_x_303:
[----:B--2---:R-:W2:Y:S01]  /*16e30*/  LDS.128 R4, [R4+0x34530] ;  /* 0x0345300004047984 */ /* 0x004ea20000000c00 */
[----:B------:R-:W-:Y:S01]  /*16e40*/  @!PT LDS RZ, [RZ] ;  /* 0x00000000fffff984 */ /* 0x000fe20000000800 */
[----:B------:R-:W-:Y:S01]  /*16e50*/  @!PT LDS RZ, [RZ] ;  /* 0x00000000fffff984 */ /* 0x000fe20000000800 */
[----:B------:R-:W-:Y:S01]  /*16e60*/  @!PT LDS RZ, [RZ] ;  /* 0x00000000fffff984 */ /* 0x000fe20000000800 */
[----:B------:R-:W-:Y:S01]  /*16e70*/  @!PT LDS RZ, [RZ] ;  /* 0x00000000fffff984 */ /* 0x000fe20000000800 */
[----:B------:R3:W-:Y:S06]  /*16e80*/  MEMBAR.ALL.CTA ;  /* 0x0000000000007992 */ /* 0x0007ec0000008000 */
[----:B---3--:R-:W3:Y:S01]  /*16e90*/  FENCE.VIEW.ASYNC.S ;  /* 0x00000000000073c6 */ /* 0x008ee20000000000 */
[----:B--2---:R-:W-:Y:S01]  /*16ea0*/  IMAD.MOV.U32 R17, RZ, RZ, R5 ;  /* 0x000000ffff117224 */ /* 0x004fe200078e0005 */
[----:B------:R-:W-:Y:S01]  /*16eb0*/  MOV R16, R4 ;  /* 0x0000000400107202 */ /* 0x000fe20000000f00 */
[----:B---3--:R-:W-:Y:S06]  /*16ec0*/  @!P4 BRA `(.L_x_305) ;  /* 0x000000000004c947 */ /* 0x008fec0003800000 */
[----:B------:R-:W-:Y:S01]  /*16ed0*/  BPT.TRAP 0x1 ;  /* 0x000000040000795c */ /* 0x000fe20000300000 */
.L_x_305:
[----:B------:R-:W2:Y:S01]  /*16ee0*/  S2R R5, SR_CgaCtaId ;  /* 0x0000000000057919 */ /* 0x000ea20000008800 */
[----:B------:R-:W-:Y:S01]  /*16ef0*/  ISETP.NE.AND P0, PT, R7, RZ, PT ;  /* 0x000000ff0700720c */ /* 0x000fe20003f05270 */
[----:B-1----:R-:W-:Y:S01]  /*16f00*/  VIADD R2, R3, 0x34440 ;  /* 0x0003444003027836 */ /* 0x002fe20000000000 */
[CC--:B------:R-:W-:Y:S02]  /*16f10*/  ISETP.NE.AND P3, PT, R6.reuse, R18.reuse, PT ;  /* 0x000000120600720c */ /* 0x0c0fe40003f65270 */
[----:B------:R-:W-:Y:S02]  /*16f20*/  ISETP.EQ.OR P0, PT, R6, R18, !P0 ;  /* 0x000000120600720c */ /* 0x000fe40004702670 */
[----:B--2---:R-:W-:-:S04]  /*16f30*/  PRMT R2, R5, 0x654, R2 ;  /* 0x0000065405027816 */ /* 0x004fc80000000002 */
[----:B------:R1:W-:Y:S07]  /*16f40*/  SYNCS.ARRIVE.TRANS64.RED.A1T0 RZ, [R2+URZ], RZ ;  /* 0x000000ff02ff79a7 */ /* 0x0003ee000810043f */
[----:B------:R-:W-:Y:S05]  /*16f50*/  @P0 BRA `(.L_x_306) ;  /* 0x00000004008c0947 */ /* 0x000fea0003800000 */
[----:B-1----:R-:W1:Y:S02]  /*16f60*/  LDC.64 R2, c[0x0][0x290] ;  /* 0x0000a400ff027b82 */ /* 0x002e640000000a00 */
[----:B-1----:R-:W-:-:S05]  /*16f70*/  IMAD.WIDE R2, R6, 0xc, R2 ;  /* 0x0000000c06027825 */ /* 0x002fca00078e0202 */
[----:B------:R1:W5:Y:S01]  /*16f80*/  LDG.E R11, desc[UR38][R2.64+0x8] ;  /* 0x00000826020b7981 */ /* 0x000362000c1e1900 */
[----:B------:R-:W-:-:S03]  /*16f90*/  UMOV UR4, 0xffffffff ;  /* 0xffffffff00047882 */ /* 0x000fc60000000000 */
[----:B------:R-:W-:Y:S05]  /*16fa0*/  BRA.DIV UR4, `(.L_x_307) ;  /* 0x0000003e04b07947 */ /* 0x000fea000b800000 */
[----:B------:R-:W-:-:S13]  /*16fb0*/  ELECT P6, URZ, PT ;  /* 0x00000000003f782f */ /* 0x000fda00038c0000 */
.L_x_409:
[----:B------:R-:W-:Y:S04]  /*16fc0*/  BSSY B1, `(.L_x_308) ;  /* 0x0000049000017945 */ /* 0x000fe80003800000 */
[----:B------:R-:W-:Y:S05]  /*16fd0*/  @!P6 BRA `(.L_x_309) ;  /* 0x00000004001ce947 */ /* 0x000fea0003800000 */
[----:B------:R-:W-:Y:S01]  /*16fe0*/  SHF.R.S32.HI R21, RZ, 0x1f, R6 ;  /* 0x0000001fff157819 */ /* 0x000fe20000011406 */
[----:B------:R-:W-:Y:S01]  /*16ff0*/  ULDC.64 UR4, c[0x0][0x510] ;  /* 0x0001440000047ab9 */ /* 0x000fe20000000a00 */
[C---:B------:R-:W-:Y:S01]  /*17000*/  SHF.L.U32 R20, R6.reuse, 0x3, RZ ;  /* 0x0000000306147819 */ /* 0x040fe200000006ff */
[----:B------:R-:W-:Y:S01]  /*17010*/  ULDC.64 UR6, c[0x0][0x520] ;  /* 0x0001480000067ab9 */ /* 0x000fe20000000a00 */
[----:B------:R-:W-:Y:S01]  /*17020*/  SHF.L.U64.HI R21, R6, 0x3, R21 ;  /* 0x0000000306157819 */ /* 0x000fe20000010215 */
[----:B------:R-:W2:Y:S01]  /*17030*/  LDG.E R18, desc[UR38][R2.64] ;  /* 0x0000002602127981 */ /* 0x000ea2000c1e1900 */
[C---:B------:R-:W-:Y:S02]  /*17040*/  IADD3 R8, P0, R20.reuse, UR4, RZ ;  /* 0x0000000414087c10 */ /* 0x040fe4000ff1e0ff */
[----:B------:R-:W-:Y:S02]  /*17050*/  IADD3 R4, P4, R20, UR6, RZ ;  /* 0x0000000614047c10 */ /* 0x000fe4000ff9e0ff */
[C---:B------:R-:W-:Y:S01]  /*17060*/  IADD3.X R9, R21.reuse, UR5, RZ, P0, !PT ;  /* 0x0000000515097c10 */ /* 0x040fe200087fe4ff */
[----:B------:R-:W-:Y:S01]  /*17070*/  ULDC.64 UR4, c[0x0][0x518] ;  /* 0x0001460000047ab9 */ /* 0x000fe20000000a00 */
[----:B------:R-:W-:-:S03]  /*17080*/  IADD3.X R5, R21, UR7, RZ, P4, !PT ;  /* 0x0000000715057c10 */ /* 0x000fc6000a7fe4ff */
[----:B------:R-:W3:Y:S04]  /*17090*/  LDG.E.64 R14, desc[UR38][R8.64] ;  /* 0x00000026080e7981 */ /* 0x000ee8000c1e1b00 */
[----:B------:R4:W2:Y:S04]  /*170a0*/  LDG.E.64 R12, desc[UR38][R4.64] ;  /* 0x00000026040c7981 */ /* 0x0008a8000c1e1b00 */
[----:B-1----:R-:W2:Y:S01]  /*170b0*/  LDG.E R2, desc[UR38][R2.64+0x4] ;  /* 0x0000042602027981 */ /* 0x002ea2000c1e1900 */
[----:B----4-:R-:W-:-:S04]  /*170c0*/  IADD3 R4, P0, R20, UR4, RZ ;  /* 0x0000000414047c10 */ /* 0x010fc8000ff1e0ff */
[----:B------:R-:W-:Y:S01]  /*170d0*/  IADD3.X R5, R21, UR5, RZ, P0, !PT ;  /* 0x0000000515057c10 */ /* 0x000fe200087fe4ff */
[----:B------:R-:W-:-:S04]  /*170e0*/  ULDC.64 UR4, c[0x0][0x528] ;  /* 0x00014a0000047ab9 */ /* 0x000fc80000000a00 */
[----:B------:R1:W4:Y:S02]  /*170f0*/  LDG.E.64 R8, desc[UR38][R4.64] ;  /* 0x0000002604087981 */ /* 0x000324000c1e1b00 */
[----:B-1----:R-:W-:-:S04]  /*17100*/  IADD3 R4, P0, R20, UR4, RZ ;  /* 0x0000000414047c10 */ /* 0x002fc8000ff1e0ff */
[----:B------:R-:W-:-:S06]  /*17110*/  IADD3.X R5, R21, UR5, RZ, P0, !PT ;  /* 0x0000000515057c10 */ /* 0x000fcc00087fe4ff */
[----:B------:R-:W4:Y:S04]  /*17120*/  LDG.E.64 R4, desc[UR38][R4.64] ;  /* 0x0000002604047981 */ /* 0x000f28000c1e1b00 */
[----:B---3--:R-:W-:Y:S04]  /*17130*/  STS.64 [UR18], R14 ;  /* 0x0000000eff007988 */ /* 0x008fe80008000a12 */
[----:B--2---:R-:W-:Y:S04]  /*17140*/  STS.64 [UR19], R12 ;  /* 0x0000000cff007988 */ /* 0x004fe80008000a13 */
[----:B------:R-:W1:Y:S01]  /*17150*/  LDS R20, [UR18+0x1c] ;  /* 0x00001c12ff147984 */ /* 0x000e620008000800 */
[----:B----4-:R-:W-:-:S04]  /*17160*/  LOP3.LUT R25, R9, 0x1fffffff, RZ, 0xc0, !PT ;  /* 0x1fffffff09197812 */ /* 0x010fc800078ec0ff */
[----:B------:R-:W-:-:S04]  /*17170*/  SHF.R.U32.HI R9, RZ, 0x4, R25 ;  /* 0x00000004ff097819 */ /* 0x000fc80000011619 */
[----:B-1----:R-:W-:-:S05]  /*17180*/  LOP3.LUT R9, R20, 0xf, R9, 0xb8, !PT ;  /* 0x0000000f14097812 */ /* 0x002fca00078eb809 */
[----:B------:R-:W-:Y:S04]  /*17190*/  STS [UR18+0x1c], R9 ;  /* 0x00001c09ff007988 */ /* 0x000fe80008000812 */
[----:B------:R-:W1:Y:S02]  /*171a0*/  LDS R23, [UR18+0x1c] ;  /* 0x00001c12ff177984 */ /* 0x000e640008000800 */
[----:B-1----:R-:W-:-:S05]  /*171b0*/  LOP3.LUT R23, R23, 0xf0, RZ, 0xb8, !PT ;  /* 0x000000f017177812 */ /* 0x002fca00078eb8ff */
[----:B------:R-:W-:Y:S04]  /*171c0*/  STS [UR18+0x1c], R23 ;  /* 0x00001c17ff007988 */ /* 0x000fe80008000812 */
[----:B------:R-:W1:Y:S01]  /*171d0*/  LDS R21, [UR18+0x1c] ;  /* 0x00001c12ff157984 */ /* 0x000e620008000800 */
[----:B------:R-:W-:-:S05]  /*171e0*/  IMAD.U32 R20, RZ, RZ, UR18 ;  /* 0x00000012ff147e24 */ /* 0x000fca000f8e00ff */
[----:B------:R-:W-:Y:S02]  /*171f0*/  SHF.R.U64 R20, R20, 0x4, RZ ;  /* 0x0000000414147819 */ /* 0x000fe400000012ff */
[----:B-1----:R-:W-:-:S05]  /*17200*/  LOP3.LUT R21, R21, 0xf00, RZ, 0xb8, !PT ;  /* 0x00000f0015157812 */ /* 0x002fca00078eb8ff */
[----:B------:R-:W-:Y:S04]  /*17210*/  STS.64 [UR18+0x18], R20 ;  /* 0x00001814ff007988 */ /* 0x000fe80008000a12 */
[----:B------:R-:W1:Y:S01]  /*17220*/  LDS R24, [UR18+0x1c] ;  /* 0x00001c12ff187984 */ /* 0x000e620008000800 */
[----:B------:R-:W-:Y:S02]  /*17230*/  SHF.R.U64 R9, R8, 0x4, R25 ;  /* 0x0000000408097819 */ /* 0x000fe40000001219 */
[----:B------:R-:W-:Y:S02]  /*17240*/  CS2R R14, SRZ ;  /* 0x00000000000e7805 */ /* 0x000fe4000001ff00 */
[----:B-----5:R-:W-:Y:S01]  /*17250*/  IADD3 R12, R11, -0x1, RZ ;  /* 0xffffffff0b0c7810 */ /* 0x020fe20007ffe0ff */
[----:B------:R-:W-:Y:S01]  /*17260*/  VIADD R13, R18, 0xffffffff ;  /* 0xffffffff120d7836 */ /* 0x000fe20000000000 */
[----:B------:R-:W-:Y:S04]  /*17270*/  STS [UR18+0x10], R20 ;  /* 0x00001014ff007988 */ /* 0x000fe80008000812 */
[----:B------:R-:W-:Y:S04]  /*17280*/  STS [UR18+0x14], R20 ;  /* 0x00001414ff007988 */ /* 0x000fe80008000812 */
[----:B------:R-:W-:Y:S04]  /*17290*/  STS.128 [UR18+0x20], R12 ;  /* 0x0000200cff007988 */ /* 0x000fe80008000c12 */
[----:B------:R-:W-:Y:S04]  /*172a0*/  STS [UR18+0xc], R9 ;  /* 0x00000c09ff007988 */ /* 0x000fe80008000812 */
[----:B------:R-:W-:Y:S01]  /*172b0*/  STS [UR18+0x30], RZ ;  /* 0x000030ffff007988 */ /* 0x000fe20008000812 */
[----:B-1----:R-:W-:-:S05]  /*172c0*/  LOP3.LUT R3, R24, 0xf000, RZ, 0xb8, !PT ;  /* 0x0000f00018037812 */ /* 0x002fca00078eb8ff */
[----:B------:R-:W-:Y:S04]  /*172d0*/  STS [UR18+0x1c], R3 ;  /* 0x00001c03ff007988 */ /* 0x000fe80008000812 */
[----:B------:R-:W1:Y:S01]  /*172e0*/  LDS R8, [UR19+0x1c] ;  /* 0x00001c13ff087984 */ /* 0x000e620008000800 */
[----:B------:R-:W-:-:S04]  /*172f0*/  LOP3.LUT R21, R5, 0x1fffffff, RZ, 0xc0, !PT ;  /* 0x1fffffff05157812 */ /* 0x000fc800078ec0ff */
[----:B------:R-:W-:-:S04]  /*17300*/  SHF.R.U32.HI R5, RZ, 0x4, R21 ;  /* 0x00000004ff057819 */ /* 0x000fc80000011615 */
[----:B-1----:R-:W-:-:S05]  /*17310*/  LOP3.LUT R8, R8, 0xf, R5, 0xb8, !PT ;  /* 0x0000000f08087812 */ /* 0x002fca00078eb805 */
[----:B------:R-:W-:Y:S04]  /*17320*/  STS [UR19+0x1c], R8 ;  /* 0x00001c08ff007988 */ /* 0x000fe80008000813 */
[----:B------:R-:W1:Y:S02]  /*17330*/  LDS R5, [UR19+0x1c] ;  /* 0x00001c13ff057984 */ /* 0x000e640008000800 */
[----:B-1----:R-:W-:-:S05]  /*17340*/  LOP3.LUT R5, R5, 0xf0, RZ, 0xb8, !PT ;  /* 0x000000f005057812 */ /* 0x002fca00078eb8ff */
[----:B------:R-:W-:Y:S04]  /*17350*/  STS [UR19+0x1c], R5 ;  /* 0x00001c05ff007988 */ /* 0x000fe80008000813 */
[----:B------:R-:W1:Y:S01]  /*17360*/  LDS R9, [UR19+0x1c] ;  /* 0x00001c13ff097984 */ /* 0x000e620008000800 */
[----:B------:R-:W-:-:S04]  /*17370*/  MOV R24, UR19 ;  /* 0x0000001300187c02 */ /* 0x000fc80008000f00 */
[----:B------:R-:W-:Y:S02]  /*17380*/  SHF.R.U64 R24, R24, 0x4, RZ ;  /* 0x0000000418187819 */ /* 0x000fe400000012ff */
[----:B-1----:R-:W-:-:S05]  /*17390*/  LOP3.LUT R25, R9, 0xf00, RZ, 0xb8, !PT ;  /* 0x00000f0009197812 */ /* 0x002fca00078eb8ff */
[----:B------:R-:W-:Y:S04]  /*173a0*/  STS.64 [UR19+0x18], R24 ;  /* 0x00001818ff007988 */ /* 0x000fe80008000a13 */
[----:B------:R-:W1:Y:S01]  /*173b0*/  LDS R3, [UR19+0x1c] ;  /* 0x00001c13ff037984 */ /* 0x000e620008000800 */
[----:B------:R-:W-:Y:S01]  /*173c0*/  VIADD R13, R2, 0xffffffff ;  /* 0xffffffff020d7836 */ /* 0x000fe20000000000 */
[----:B------:R-:W-:Y:S02]  /*173d0*/  SHF.R.U64 R4, R4, 0x4, R21 ;  /* 0x0000000404047819 */ /* 0x000fe40000001215 */
[----:B------:R2:W-:Y:S04]  /*173e0*/  STS [UR19+0x10], R24 ;  /* 0x00001018ff007988 */ /* 0x0005e80008000813 */
[----:B------:R2:W-:Y:S04]  /*173f0*/  STS.128 [UR19+0x20], R12 ;  /* 0x0000200cff007988 */ /* 0x0005e80008000c13 */
[----:B------:R2:W-:Y:S04]  /*17400*/  STS [UR19+0xc], R4 ;  /* 0x00000c04ff007988 */ /* 0x0005e80008000813 */
[----:B------:R2:W-:Y:S04]  /*17410*/  STS [UR19+0x14], R24 ;  /* 0x00001418ff007988 */ /* 0x0005e80008000813 */
[----:B------:R-:W-:Y:S01]  /*17420*/  STS [UR19+0x30], RZ ;  /* 0x000030ffff007988 */ /* 0x000fe20008000813 */
[----:B-1----:R-:W-:-:S05]  /*17430*/  LOP3.LUT R2, R3, 0xf000, RZ, 0xb8, !PT ;  /* 0x0000f00003027812 */ /* 0x002fca00078eb8ff */
[----:B------:R2:W-:Y:S02]  /*17440*/  STS [UR19+0x1c], R2 ;  /* 0x00001c02ff007988 */ /* 0x0005e40008000813 */
.L_x_309:
[----:B------:R-:W-:Y:S05]  /*17450*/  BSYNC B1 ;  /* 0x0000000000017941 */ /* 0x000fea0003800000 */
.L_x_308:
[----:B------:R-:W-:-:S03]  /*17460*/  UMOV UR4, 0xffffffff ;  /* 0xffffffff00047882 */ /* 0x000fc60000000000 */
[----:B------:R-:W-:Y:S05]  /*17470*/  BRA.DIV UR4, `(.L_x_310) ;  /* 0x0000003a049c7947 */ /* 0x000fea000b800000 */
[----:B------:R-:W-:Y:S01]  /*17480*/  ELECT P6, URZ, PT ;  /* 0x00000000003f782f */ /* 0x000fe200038c0000 */
[----:B------:R-:W-:-:S12]  /*17490*/  NOP ;  /* 0x0000000000007918 */ /* 0x000fd80000000000 */
.L_x_413:
[----:B-12---:R-:W1:Y:S02]  /*174a0*/  S2R R2, SR_LANEID ;  /* 0x0000000000027919 */ /* 0x006e640000000000 */
[----:B-1----:R-:W-:-:S04]  /*174b0*/  SHF.L.U32 R8, R2, 0x2, RZ ;  /* 0x0000000202087819 */ /* 0x002fc800000006ff */
[C---:B------:R-:W-:Y:S01]  /*174c0*/  IADD3 R4, P0, R8.reuse, UR12, RZ ;  /* 0x0000000c08047c10 */ /* 0x040fe2000ff1e0ff */
[----:B------:R1:W2:Y:S01]  /*174d0*/  LDS R9, [R8+UR18] ;  /* 0x0000001208097984 */ /* 0x0002a20008000800 */
[----:B------:R-:W-:-:S03]  /*174e0*/  IADD3 R2, P4, R8, UR14, RZ ;  /* 0x0000000e08027c10 */ /* 0x000fc6000ff9e0ff */
[----:B------:R1:W3:Y:S01]  /*174f0*/  LDS R13, [R8+UR18+0x80] ;  /* 0x00008012080d7984 */ /* 0x0002e20008000800 */
[----:B------:R-:W-:Y:S09]  /*17500*/  @!P6 BRA `(.L_x_311) ;  /* 0x000000000008e947 */ /* 0x000ff20003800000 */
[----:B------:R0:W-:Y:S01]  /*17510*/  UTMACMDFLUSH ;  /* 0x00000000000079b7 */ /* 0x0001e20000000000 */
[----:B------:R-:W-:-:S04]  /*17520*/  DEPBAR.LE SB0, 0x0 ;  /* 0x000080000000791a */ /* 0x000fc80000000000 */
.L_x_311:
[----:B------:R-:W-:Y:S01]  /*17530*/  IMAD.X R5, RZ, RZ, UR13, P0 ;  /* 0x0000000dff057e24 */ /* 0x000fe200080e06ff */
[----:B------:R-:W-:Y:S01]  /*17540*/  IADD3.X R3, RZ, UR15, RZ, P4, !PT ;  /* 0x0000000fff037c10 */ /* 0x000fe2000a7fe4ff */
[----:B------:R-:W-:Y:S05]  /*17550*/  WARPSYNC.ALL ;  /* 0x0000000000007948 */ /* 0x000fea0003800000 */
[----:B--2---:R2:W5:Y:S04]  /*17560*/  ATOMG.E.EXCH.STRONG.GPU PT, RZ, [R4], R9 ;  /* 0x0000000904ff73a8 */ /* 0x00456800041ee100 */
[----:B---3--:R2:W5:Y:S01]  /*17570*/  ATOMG.E.EXCH.STRONG.GPU PT, RZ, [R2], R13 ;  /* 0x0000000d02ff73a8 */ /* 0x00856200041ee100 */
[----:B------:R-:W-:-:S07]  /*17580*/  IMAD.MOV.U32 R18, RZ, RZ, R6 ;  /* 0x000000ffff127224 */ /* 0x000fce00078e0006 */
.L_x_306:
[----:B------:R-:W-:Y:S02]  /*17590*/  ISETP.NE.AND P4, PT, R7, RZ, PT ;  /* 0x000000ff0700720c */ /* 0x000fe40003f85270 */
[----:B------:R-:W-:Y:S02]  /*175a0*/  IADD3 R22, R22, 0x1, RZ ;  /* 0x0000000116167810 */ /* 0x000fe40007ffe0ff */
[----:B--2---:R-:W-:Y:S02]  /*175b0*/  SEL R3, RZ, 0x1, !P3 ;  /* 0x00000001ff037807 */ /* 0x004fe40005800000 */
[----:B------:R-:W-:-:S04]  /*175c0*/  ISETP.NE.AND P0, PT, R22, 0x8, PT ;  /* 0x000000081600780c */ /* 0x000fc80003f05270 */
[----:B-1----:R-:W-:Y:S02]  /*175d0*/  SEL R2, RZ, 0x1, P0 ;  /* 0x00000001ff027807 */ /* 0x002fe40000000000 */
[----:B------:R-:W-:Y:S02]  /*175e0*/  SEL R22, R22, RZ, P0 ;  /* 0x000000ff16167207 */ /* 0x000fe40000000000 */
[----:B------:R-:W-:Y:S02]  /*175f0*/  LOP3.LUT R19, R19, R2, RZ, 0x3c, !PT ;  /* 0x0000000213137212 */ /* 0x000fe400078e3cff */
[----:B------:R-:W-:Y:S01]  /*17600*/  PRMT R2, RZ, 0x7610, R2 ;  /* 0x00007610ff027816 */ /* 0x000fe20000000002 */
[----:B------:R-:W-:Y:S06]  /*17610*/  @P4 BRA `(.L_x_312) ;  /* 0xfffffff000a04947 */ /* 0x000fec000383ffff */
[----:B------:R-:W-:Y:S05]  /*17620*/  BSYNC B0 ;  /* 0x0000000000007941 */ /* 0x000fea0003800000 */
.L_x_292:
[----:B------:R-:W-:-:S03]  /*17630*/  UMOV UR4, 0xffffffff ;  /* 0xffffffff00047882 */ /* 0x000fc60000000000 */
[----:B------:R-:W-:Y:S05]  /*17640*/  BRA.DIV UR4, `(.L_x_313) ;  /* 0x0000003a04587947 */ /* 0x000fea000b800000 */
[----:B-----5:R-:W-:-:S13]  /*17650*/  ELECT P6, URZ, PT ;  /* 0x00000000003f782f */ /* 0x020fda00038c0000 */
.L_x_416:
[----:B------:R-:W-:Y:S04]  /*17660*/  BSSY B0, `(.L_x_314) ;  /* 0x000002a000007945 */ /* 0x000fe80003800000 */
[----:B------:R-:W-:Y:S05]  /*17670*/  @!P6 BRA `(.L_x_315) ;  /* 0x0000000000a0e947 */ /* 0x000fea0003800000 */
[----:B------:R-:W-:-:S04]  /*17680*/  ULOP3.LUT UR4, UR40, 0x2, URZ, 0xfc, !UPT ;  /* 0x0000000228047892 */ /* 0x000fc8000f8efc3f */
[----:B------:R-:W-:-:S06]  /*17690*/  UISETP.NE.AND UP0, UPT, UR4, 0x3, UPT ;  /* 0x000000030400788c */ /* 0x000fcc000bf05270 */
[----:B------:R-:W-:-:S13]  /*176a0*/  PLOP3.LUT P0, PT, PT, PT, UP0, 0x80, 0x0 ;  /* 0x000000000000781c */ /* 0x000fda0003f0f008 */
[----:B------:R-:W-:Y:S05]  /*176b0*/  @!P0 BRA `(.L_x_316) ;  /* 0x0000000000048947 */ /* 0x000fea0003800000 */
[----:B------:R-:W-:Y:S01]  /*176c0*/  BPT.TRAP 0x1 ;  /* 0x000000040000795c */ /* 0x000fe20000300000 */
.L_x_316:
[----:B------:R-:W-:Y:S01]  /*176d0*/  IMAD.U32 R3, RZ, RZ, UR16 ;  /* 0x00000010ff037e24 */ /* 0x000fe2000f8e00ff */
[----:B------:R-:W-:-:S04]  /*176e0*/  SHF.L.U32 R2, R0, 0x1f, RZ ;  /* 0x0000001f00027819 */ /* 0x000fc800000006ff */
[----:B------:R-:W-:-:S05]  /*176f0*/  IADD3 R3, R3, 0x344a0, RZ ;  /* 0x000344a003037810 */ /* 0x000fca0007ffe0ff */
[C---:B------:R-:W-:Y:S01]  /*17700*/  IMAD R7, R10.reuse, 0x8, R3 ;  /* 0x000000080a077824 */ /* 0x040fe200078e0203 */
[----:B------:R-:W-:-:S03]  /*17710*/  IADD3 R10, R10, 0x1, RZ ;  /* 0x000000010a0a7810 */ /* 0x000fc60007ffe0ff */
[----:B------:R-:W1:Y:S01]  /*17720*/  SYNCS.PHASECHK.TRANS64.TRYWAIT P0, [R7+URZ], R2 ;  /* 0x00000002070075a7 */ /* 0x000e62000800017f */
[----:B------:R-:W-:-:S04]  /*17730*/  ISETP.NE.AND P1, PT, R10, 0x4, PT ;  /* 0x000000040a00780c */ /* 0x000fc80003f25270 */
[----:B------:R-:W-:Y:S02]  /*17740*/  SEL R5, RZ, 0x1, P1 ;  /* 0x00000001ff057807 */ /* 0x000fe40000800000 */
[----:B------:R-:W-:Y:S02]  /*17750*/  SEL R10, R10, RZ, P1 ;  /* 0x000000ff0a0a7207 */ /* 0x000fe40000800000 */
[----:B------:R-:W-:-:S03]  /*17760*/  LOP3.LUT R5, R0, R5, RZ, 0x3c, !PT ;  /* 0x0000000500057212 */ /* 0x000fc600078e3cff */
[----:B------:R-:W-:Y:S01]  /*17770*/  IMAD R9, R10, 0x8, R3 ;  /* 0x000000080a097824 */ /* 0x000fe200078e0203 */
[----:B------:R-:W-:Y:S01]  /*17780*/  SHF.L.U32 R4, R5, 0x1f, RZ ;  /* 0x0000001f05047819 */ /* 0x000fe200000006ff */
[----:B-1----:R-:W-:Y:S06]  /*17790*/  @!P0 BRA `(.L_x_317) ;  /* 0x0000003800248947 */ /* 0x002fec0003800000 */
.L_x_417:
[----:B------:R-:W2:Y:S01]  /*177a0*/  SYNCS.PHASECHK.TRANS64.TRYWAIT P0, [R9+URZ], R4 ;  /* 0x00000004090075a7 */ /* 0x000ea2000800017f */
[----:B------:R-:W-:-:S04]  /*177b0*/  IADD3 R0, R10, 0x1, RZ ;  /* 0x000000010a007810 */ /* 0x000fc80007ffe0ff */
[----:B------:R-:W-:-:S04]  /*177c0*/  ISETP.NE.AND P1, PT, R0, 0x4, PT ;  /* 0x000000040000780c */ /* 0x000fc80003f25270 */
[----:B-1----:R-:W-:Y:S02]  /*177d0*/  SEL R2, RZ, 0x1, P1 ;  /* 0x00000001ff027807 */ /* 0x002fe40000800000 */
[----:B------:R-:W-:Y:S02]  /*177e0*/  SEL R0, R0, RZ, P1 ;  /* 0x000000ff00007207 */ /* 0x000fe40000800000 */
[----:B------:R-:W-:-:S03]  /*177f0*/  LOP3.LUT R7, R5, R2, RZ, 0x3c, !PT ;  /* 0x0000000205077212 */ /* 0x000fc600078e3cff */
[----:B------:R-:W-:Y:S01]  /*17800*/  IMAD R6, R0, 0x8, R3 ;  /* 0x0000000800067824 */ /* 0x000fe200078e0203 */
[----:B------:R-:W-:Y:S01]  /*17810*/  SHF.L.U32 R5, R7, 0x1f, RZ ;  /* 0x0000001f07057819 */ /* 0x000fe200000006ff */
[----:B--2---:R-:W-:Y:S06]  /*17820*/  @!P0 BRA `(.L_x_318) ;  /* 0x0000003800148947 */ /* 0x004fec0003800000 */
.L_x_418:
[----:B------:R-:W2:Y:S01]  /*17830*/  SYNCS.PHASECHK.TRANS64.TRYWAIT P0, [R6+URZ], R5 ;  /* 0x00000005060075a7 */ /* 0x000ea2000800017f */
[----:B------:R-:W-:-:S04]  /*17840*/  IADD3 R0, R0, 0x1, RZ ;  /* 0x0000000100007810 */ /* 0x000fc80007ffe0ff */
[----:B------:R-:W-:-:S04]  /*17850*/  ISETP.NE.AND P1, PT, R0, 0x4, PT ;  /* 0x000000040000780c */ /* 0x000fc80003f25270 */
[----:B------:R-:W-:Y:S02]  /*17860*/  SEL R2, RZ, 0x1, P1 ;  /* 0x00000001ff027807 */ /* 0x000fe40000800000 */
[----:B------:R-:W-:Y:S02]  /*17870*/  SEL R0, R0, RZ, P1 ;  /* 0x000000ff00007207 */ /* 0x000fe40000800000 */
[----:B------:R-:W-:Y:S01]  /*17880*/  LOP3.LUT R2, R7, R2, RZ, 0x3c, !PT ;  /* 0x0000000207027212 */ /* 0x000fe200078e3cff */
[----:B--2---:R-:W-:Y:S06]  /*17890*/  @!P0 BRA `(.L_x_319) ;  /* 0x00000038000c8947 */ /* 0x004fec0003800000 */
.L_x_419:
[----:B------:R-:W-:Y:S01]  /*178a0*/  IMAD R3, R0, 0x8, R3 ;  /* 0x0000000800037824 */ /* 0x000fe200078e0203 */
[----:B------:R-:W-:-:S07]  /*178b0*/  SHF.L.U32 R0, R2, 0x1f, RZ ;  /* 0x0000001f02007819 */ /* 0x000fce00000006ff */
.L_x_320:
[----:B---3--:R3:W4:Y:S02]  /*178c0*/  SYNCS.PHASECHK.TRANS64.TRYWAIT P0, [R3+URZ], R0 ;  /* 0x00000000030075a7 */ /* 0x008724000800017f */
[----:B----4-:R-:W-:Y:S05]  /*178d0*/  @!P0 NANOSLEEP.SYNCS 0x989680 ;  /* 0x009896800000895d */ /* 0x010fea0003900000 */
[----:B------:R-:W4:Y:S02]  /*178e0*/  @!P0 SYNCS.PHASECHK.TRANS64 P0, [R3+URZ], R0 ;  /* 0x00000000030085a7 */ /* 0x000f24000800007f */
[----:B----4-:R-:W-:Y:S05]  /*178f0*/  @!P0 BRA `(.L_x_320) ;  /* 0xfffffffc00f08947 */ /* 0x010fea000383ffff */
.L_x_315:
[----:B------:R-:W-:Y:S05]  /*17900*/  BSYNC B0 ;  /* 0x0000000000007941 */ /* 0x000fea0003800000 */
.L_x_314:
[----:B------:R-:W-:Y:S05]  /*17910*/  EXIT ;  /* 0x000000000000794d */ /* 0x000fea0003800000 */
.L_x_157:
[----:B------:R-:W-:Y:S01]  /*17920*/  PLOP3.LUT P1, PT, PT, PT, UP3, 0x80, 0x0 ;  /* 0x000000000000781c */ /* 0x000fe20003f2f038 */
[----:B------:R-:W-:Y:S01]  /*17930*/  ULDC UR20, c[0x0][0x10] ;  /* 0x0000040000147ab9 */ /* 0x000fe20000000800 */
[----:B------:R-:W-:Y:S01]  /*17940*/  ULDC UR22, c[0x0][0x904] ;  /* 0x0002410000167ab9 */ /* 0x000fe20000000800 */
[----:B------:R-:W-:Y:S01]  /*17950*/  UMOV UR19, 0xffffffff ;  /* 0xffffffff00137882 */ /* 0x000fe20000000000 */
[----:B------:R-:W-:Y:S01]  /*17960*/  ULDC.64 UR12, c[0x0][0x8c8] ;  /* 0x00023200000c7ab9 */ /* 0x000fe20000000a00 */
[----:B------:R-:W-:Y:S01]  /*17970*/  UIMAD.WIDE.U32 UR20, UR60, UR20, URZ ;  /* 0x000000143c1472a5 */ /* 0x000fe2000f8e003f */
[----:B------:R-:W-:Y:S01]  /*17980*/  MOV R14, 0x1 ;  /* 0x00000001000e7802 */ /* 0x000fe20000000f00 */
[----:B------:R-:W-:Y:S01]  /*17990*/  ULDC.64 UR14, c[0x0][0x8e0] ;  /* 0x00023800000e7ab9 */ /* 0x000fe20000000a00 */
[----:B------:R-:W-:Y:S01]  /*179a0*/  USHF.L.U32 UR23, UR19, UR22, URZ ;  /* 0x0000001613177299 */ /* 0x000fe2000800063f */
[----:B------:R-:W-:Y:S01]  /*179b0*/  IMAD.MOV.U32 R13, RZ, RZ, RZ ;  /* 0x000000ffff0d7224 */ /* 0x000fe200078e00ff */
[----:B------:R-:W-:Y:S01]  /*179c0*/  UIADD3 UR11, UP1, UR12, -0x1, URZ ;  /* 0xffffffff0c0b7890 */ /* 0x000fe2000ff3e03f */
[----:B------:R-:W-:-:S02]  /*179d0*/  ULDC UR19, c[0x0][0x14] ;  /* 0x0000050000137ab9 */ /* 0x000fc40000000800 */
[----:B------:R-:W1:Y:S01]  /*179e0*/  @P1 S2R R2, SR_CTAID.Y ;  /* 0x0000000000021919 */ /* 0x000e620000002600 */
[----:B------:R-:W-:Y:S02]  /*179f0*/  UIADD3 UR12, UP2, UR14, -0x1, URZ ;  /* 0xffffffff0e0c7890 */ /* 0x000fe4000ff5e03f */
[----:B------:R-:W-:Y:S02]  /*17a00*/  UIMAD.WIDE.U32 UR28, UR20, UR19, URZ ;  /* 0x00000013141c72a5 */ /* 0x000fe4000f8e003f */
[----:B------:R-:W-:Y:S01]  /*17a10*/  UIMAD UR21, UR21, UR19, URZ ;  /* 0x00000013151572a4 */ /* 0x000fe2000f8e023f */
[----:B------:R-:W-:Y:S01]  /*17a20*/  ULDC UR18, c[0x0][0x8a8] ;  /* 0x00022a0000127ab9 */ /* 0x000fe20000000800 */
[----:B------:R-:W-:Y:S01]  /*17a30*/  UMOV UR24, 0x1 ;  /* 0x0000000100187882 */ /* 0x000fe20000000000 */
[----:B------:R-:W-:Y:S02]  /*17a40*/  UIADD3.X UR14, UR15, -0x1, URZ, UP2, !UPT ;  /* 0xffffffff0f0e7890 */ /* 0x000fe400097fe43f */
[----:B------:R-:W-:-:S02]  /*17a50*/  UIADD3.X UR13, UR13, -0x1, URZ, UP1, !UPT ;  /* 0xffffffff0d0d7890 */ /* 0x000fc40008ffe43f */
[----:B------:R-:W-:Y:S02]  /*17a60*/  ULOP3.LUT UR15, UR59, 0x2, URZ, 0xfc, !UPT ;  /* 0x000000023b0f7892 */ /* 0x000fe4000f8efc3f */
[----:B------:R-:W-:Y:S02]  /*17a70*/  UIADD3 UR16, UR9, -0x1, URZ ;  /* 0xffffffff09107890 */ /* 0x000fe4000fffe03f */
[----:B------:R-:W-:Y:S02]  /*17a80*/  UIADD3 UR17, UR10, -0x1, URZ ;  /* 0xffffffff0a117890 */ /* 0x000fe4000fffe03f */
[----:B------:R-:W-:Y:S02]  /*17a90*/  UIADD3 UR18, UR18, -0x1, URZ ;  /* 0xffffffff12127890 */ /* 0x000fe4000fffe03f */
[----:B------:R-:W-:Y:S02]  /*17aa0*/  USHF.L.U32 UR19, UR24, UR22, URZ ;  /* 0x0000001618137299 */ /* 0x000fe4000800063f */
[----:B------:R-:W-:-:S02]  /*17ab0*/  ULOP3.LUT UR20, URZ, UR23, URZ, 0x33, !UPT ;  /* 0x000000173f147292 */ /* 0x000fc4000f8e333f */
[----:B------:R-:W-:Y:S01]  /*17ac0*/  UIADD3 UR21, UR29, UR21, URZ ;  /* 0x000000151d157290 */ /* 0x000fe2000fffe03f */
[----:B-1----:R-:W-:-:S15]  /*17ad0*/  @P1 R2UR UR57, R2 ;  /* 0x00000000023912ca */ /* 0x002fde00000e0000 */
.L_x_341:
[----:B------:R-:W1:Y:S01]  /*17ae0*/  LDC.64 R2, c[0x0][0x8f8] ;  /* 0x00023e00ff027b82 */ /* 0x000e620000000a00 */
[----:B------:R-:W-:Y:S01]  /*17af0*/  UIADD3 UR8, UP1, UR8, UR28, URZ ;  /* 0x0000001c08087290 */ /* 0x000fe2000ff3e03f */
[----:B------:R-:W-:Y:S01]  /*17b00*/  ISETP.NE.AND P2, PT, R15, RZ, PT ;  /* 0x000000ff0f00720c */ /* 0x000fe20003f45270 */
[----:B------:R-:W-:Y:S01]  /*17b10*/  UMOV UR22, 0xffffffff ;  /* 0xffffffff00167882 */ /* 0x000fe20000000000 */
[----:B------:R-:W-:Y:S01]  /*17b20*/  UMOV UR23, 0xffffffff ;  /* 0xffffffff00177882 */ /* 0x000fe20000000000 */
[----:B------:R-:W-:Y:S01]  /*17b30*/  UIADD3.X UR7, UR7, UR21, URZ, UP1, !UPT ;  /* 0x0000001507077290 */ /* 0x000fe20008ffe43f */
[----:B------:R-:W-:Y:S01]  /*17b40*/  IMAD.MOV.U32 R19, RZ, RZ, RZ ;  /* 0x000000ffff137224 */ /* 0x000fe200078e00ff */
[----:B------:R-:W-:Y:S01]  /*17b50*/  UMOV UR24, 0xffffffff ;  /* 0xffffffff00187882 */ /* 0x000fe20000000000 */
[----:B-1----:R-:W-:-:S03]  /*17b60*/  ISETP.LE.U32.AND P1, PT, R2, UR8, PT ;  /* 0x0000000802007c0c */ /* 0x002fc6000bf23070 */
[----:B------:R-:W-:-:S04]  /*17b70*/  MOV R2, UR7 ;  /* 0x0000000700027c02 */ /* 0x000fc80008000f00 */
[----:B------:R-:W-:-:S13]  /*17b80*/  ISETP.GE.U32.AND.EX P1, PT, R2, R3, PT, P1 ;  /* 0x000000030200720c */ /* 0x000fda0003f26110 */
[----:B---345:R-:W-:Y:S05]  /*17b90*/  @P2 BRA P1, `(.L_x_321) ;  /* 0x0000001800442947 */ /* 0x038fea0000800000 */
[----:B------:R-:W-:-:S04]  /*17ba0*/  IADD3 R2, P2, R6, UR5, RZ ;  /* 0x0000000506027c10 */ /* 0x000fc8000ff5e0ff */
[----:B------:R-:W-:Y:S02]  /*17bb0*/  ISETP.GT.U32.AND P1, PT, R2, UR8, PT ;  /* 0x0000000802007c0c */ /* 0x000fe4000bf24070 */
[----:B------:R-:W-:-:S04]  /*17bc0*/  IADD3.X R2, R7, UR6, RZ, P2, !PT ;  /* 0x0000000607027c10 */ /* 0x000fc800097fe4ff */
[----:B------:R-:W-:-:S13]  /*17bd0*/  ISETP.GT.U32.AND.EX P1, PT, R2, UR7, PT, P1 ;  /* 0x0000000702007c0c */ /* 0x000fda000bf24110 */
[----:B------:R-:W-:Y:S05]  /*17be0*/  @P1 BRA `(.L_x_322) ;  /* 0x0000001400241947 */ /* 0x000fea0003800000 */
[----:B------:R-:W-:Y:S01]  /*17bf0*/  IADD3 R11, R20, UR4, RZ ;  /* 0x00000004140b7c10 */ /* 0x000fe2000fffe0ff */
[----:B------:R-:W-:Y:S01]  /*17c00*/  ULDC UR22, c[0x0][0x910] ;  /* 0x0002440000167ab9 */ /* 0x000fe20000000800 */
[----:B------:R-:W-:Y:S01]  /*17c10*/  IMAD.MOV.U32 R23, RZ, RZ, R8 ;  /* 0x000000ffff177224 */ /* 0x000fe200078e0008 */
[----:B------:R-:W-:Y:S02]  /*17c20*/  MOV R16, R0 ;  /* 0x0000000000107202 */ /* 0x000fe40000000f00 */
[----:B------:R-:W-:-:S05]  /*17c30*/  VIADD R12, R11, 0x20 ;  /* 0x000000200b0c7836 */ /* 0x000fca0000000000 */
[----:B------:R-:W-:-:S13]  /*17c40*/  ISETP.GE.AND P1, PT, R12, UR22, PT ;  /* 0x000000160c007c0c */ /* 0x000fda000bf26270 */
[----:B------:R-:W1:Y:S01]  /*17c50*/  @!P1 LDC.64 R2, c[0x0][0x918] ;  /* 0x00024600ff029b82 */ /* 0x000e620000000a00 */
[----:B------:R-:W-:Y:S01]  /*17c60*/  @!P1 IADD3 R7, R11, 0x20, RZ ;  /* 0x000000200b079810 */ /* 0x000fe20007ffe0ff */
[----:B------:R-:W-:Y:S01]  /*17c70*/  BSSY B0, `(.L_x_323) ;  /* 0x0000064000007945 */ /* 0x000fe20003800000 */
[----:B------:R-:W-:-:S03]  /*17c80*/  IMAD.MOV.U32 R6, RZ, RZ, 0x7fffffff ;  /* 0x7fffffffff067424 */ /* 0x000fc600078e00ff */
[----:B-1----:R-:W-:-:S05]  /*17c90*/  @!P1 IMAD.WIDE R2, R7, 0xc, R2 ;  /* 0x0000000c07029825 */ /* 0x002fca00078e0202 */
[----:B------:R1:W5:Y:S04]  /*17ca0*/  @!P1 LDG.E R8, desc[UR38][R2.64] ;  /* 0x0000002602089981 */ /* 0x000368000c1e1900 */
[----:B------:R1:W5:Y:S01]  /*17cb0*/  @!P1 LDG.E R0, desc[UR38][R2.64+0x4] ;  /* 0x0000042602009981 */ /* 0x000362000c1e1900 */
[----:B------:R-:W-:Y:S02]  /*17cc0*/  ISETP.GE.AND P1, PT, R11, UR22, PT ;  /* 0x000000160b007c0c */ /* 0x000fe4000bf26270 */
[----:B------:R-:W-:-:S11]  /*17cd0*/  MOV R7, RZ ;  /* 0x000000ff00077202 */ /* 0x000fd60000000f00 */
[----:B-1----:R-:W-:Y:S05]  /*17ce0*/  @P1 BRA `(.L_x_324) ;  /* 0x0000000400701947 */ /* 0x002fea0003800000 */
[----:B------:R-:W-:Y:S01]  /*17cf0*/  IABS R7, R9 ;  /* 0x0000000900077213 */ /* 0x000fe20000000000 */
[----:B------:R-:W-:Y:S01]  /*17d00*/  ULDC UR23, c[0x0][0x8f0] ;  /* 0x00023c0000177ab9 */ /* 0x000fe20000000800 */
[----:B------:R-:W-:Y:S02]  /*17d10*/  IABS R6, R10 ;  /* 0x0000000a00067213 */ /* 0x000fe40000000000 */
[----:B------:R-:W1:Y:S01]  /*17d20*/  I2F.RP R3, R7 ;  /* 0x0000000700037306 */ /* 0x000e620000209400 */
[----:B------:R-:W-:Y:S02]  /*17d30*/  PLOP3.LUT P3, PT, PT, PT, UP0, 0x80, 0x0 ;  /* 0x000000000000781c */ /* 0x000fe40003f6f008 */
[C---:B------:R-:W-:Y:S02]  /*17d40*/  IADD3 R22, P2, R16.reuse, UR12, RZ ;  /* 0x0000000c10167c10 */ /* 0x040fe4000ff5e0ff */
[C---:B------:R-:W-:Y:S02]  /*17d50*/  IADD3 R21, P1, R23.reuse, UR11, RZ ;  /* 0x0000000b17157c10 */ /* 0x040fe4000ff3e0ff */
[----:B------:R-:W-:Y:S01]  /*17d60*/  LEA.HI.X.SX32 R25, R16, UR14, 0x1, P2 ;  /* 0x0000000e10197c11 */ /* 0x000fe200090f0eff */
[----:B------:R-:W3:Y:S01]  /*17d70*/  I2F.RP R2, R6 ;  /* 0x0000000600027306 */ /* 0x000ee20000209400 */
[----:B------:R-:W-:-:S07]  /*17d80*/  LEA.HI.X.SX32 R24, R23, UR13, 0x1, P1 ;  /* 0x0000000d17187c11 */ /* 0x000fce00088f0eff */
[----:B-1----:R-:W1:Y:S08]  /*17d90*/  MUFU.RCP R3, R3 ;  /* 0x0000000300037308 */ /* 0x002e700000001000 */
[----:B---3--:R-:W3:Y:S01]  /*17da0*/  MUFU.RCP R2, R2 ;  /* 0x0000000200027308 */ /* 0x008ee20000001000 */
[----:B-1----:R-:W-:-:S07]  /*17db0*/  VIADD R19, R3, 0xffffffe ;  /* 0x0ffffffe03137836 */ /* 0x002fce0000000000 */
[----:B------:R-:W1:Y:S01]  /*17dc0*/  F2I.FTZ.U32.TRUNC.NTZ R19, R19 ;  /* 0x0000001300137305 */ /* 0x000e62000021f000 */
[----:B---3--:R-:W-:-:S07]  /*17dd0*/  IADD3 R17, R2, 0xffffffe, RZ ;  /* 0x0ffffffe02117810 */ /* 0x008fce0007ffe0ff */
[----:B------:R-:W3:Y:S01]  /*17de0*/  F2I.FTZ.U32.TRUNC.NTZ R17, R17 ;  /* 0x0000001100117305 */ /* 0x000ee2000021f000 */
[----:B-1----:R-:W-:Y:S01]  /*17df0*/  IMAD.MOV R18, RZ, RZ, -R19 ;  /* 0x000000ffff127224 */ /* 0x002fe200078e0a13 */
[----:B---3--:R-:W-:Y:S01]  /*17e00*/  IADD3 R16, RZ, -R17, RZ ;  /* 0x80000011ff107210 */ /* 0x008fe20007ffe0ff */
[----:B------:R-:W-:Y:S06]  /*17e10*/  @!P3 BRA `(.L_x_325) ;  /* 0x000000000034b947 */ /* 0x000fec0003800000 */
[----:B------:R-:W-:Y:S01]  /*17e20*/  ULDC UR4, c[0x0][0x8dc] ;  /* 0x0002370000047ab9 */ /* 0x000fe20000000800 */
[----:B------:R-:W-:Y:S01]  /*17e30*/  ULDC.64 UR24, c[0x0][0x8d0] ;  /* 0x0002340000187ab9 */ /* 0x000fe20000000a00 */
[----:B------:R-:W-:-:S05]  /*17e40*/  IADD3 R3, P1, R21, UR4, RZ ;  /* 0x0000000415037c10 */ /* 0x000fca000ff3e0ff */
[----:B------:R-:W-:-:S04]  /*17e50*/  IMAD.X R21, RZ, RZ, R24, P1 ;  /* 0x000000ffff157224 */ /* 0x000fc800008e0618 */
[----:B------:R-:W-:-:S04]  /*17e60*/  IMAD.WIDE.U32 R4, R21, UR24, RZ ;  /* 0x0000001815047c25 */ /* 0x000fc8000f8e00ff */
[----:B------:R-:W-:-:S04]  /*17e70*/  IMAD.WIDE.U32 R4, P1, R3, UR25, R4 ;  /* 0x0000001903047c25 */ /* 0x000fc8000f820004 */
[----:B------:R-:W-:-:S04]  /*17e80*/  IMAD.WIDE.U32 R2, R3, UR24, RZ ;  /* 0x0000001803027c25 */ /* 0x000fc8000f8e00ff */
[----:B------:R-:W-:Y:S01]  /*17e90*/  IMAD.MOV.U32 R2, RZ, RZ, R5 ;  /* 0x000000ffff027224 */ /* 0x000fe200078e0005 */
[----:B------:R-:W-:Y:S02]  /*17ea0*/  IADD3 RZ, P2, R3, R4, RZ ;  /* 0x0000000403ff7210 */ /* 0x000fe40007f5e0ff */
[----:B------:R-:W-:-:S03]  /*17eb0*/  IADD3.X R3, RZ, RZ, RZ, P1, !PT ;  /* 0x000000ffff037210 */ /* 0x000fc60000ffe4ff */
[----:B------:R-:W-:-:S04]  /*17ec0*/  IMAD.WIDE.U32.X R2, R21, UR25, R2, P2 ;  /* 0x0000001915027c25 */ /* 0x000fc800090e0402 */
[----:B------:R-:W-:Y:S01]  /*17ed0*/  IMAD.MOV.U32 R24, RZ, RZ, R3 ;  /* 0x000000ffff187224 */ /* 0x000fe200078e0003 */
[----:B------:R-:W-:-:S07]  /*17ee0*/  MOV R21, R2 ;  /* 0x0000000200157202 */ /* 0x000fce0000000f00 */
.L_x_325:
[----:B------:R-:W-:Y:S05]  /*17ef0*/  @!P0 BRA `(.L_x_326) ;  /* 0x0000000000348947 */ /* 0x000fea0003800000 */
[----:B------:R-:W-:Y:S01]  /*17f00*/  ULDC UR4, c[0x0][0x8f4] ;  /* 0x00023d0000047ab9 */ /* 0x000fe20000000800 */
[----:B------:R-:W-:Y:S01]  /*17f10*/  ULDC.64 UR24, c[0x0][0x8e8] ;  /* 0x00023a0000187ab9 */ /* 0x000fe20000000a00 */
[----:B------:R-:W-:-:S04]  /*17f20*/  IADD3 R3, P1, R22, UR4, RZ ;  /* 0x0000000416037c10 */ /* 0x000fc8000ff3e0ff */
[----:B------:R-:W-:-:S05]  /*17f30*/  IADD3.X R23, RZ, R25, RZ, P1, !PT ;  /* 0x00000019ff177210 */ /* 0x000fca0000ffe4ff */
[----:B------:R-:W-:-:S04]  /*17f40*/  IMAD.WIDE.U32 R4, R23, UR24, RZ ;  /* 0x0000001817047c25 */ /* 0x000fc8000f8e00ff */
[----:B------:R-:W-:-:S04]  /*17f50*/  IMAD.WIDE.U32 R4, P1, R3, UR25, R4 ;  /* 0x0000001903047c25 */ /* 0x000fc8000f820004 */
[----:B------:R-:W-:Y:S01]  /*17f60*/  IMAD.WIDE.U32 R2, R3, UR24, RZ ;  /* 0x0000001803027c25 */ /* 0x000fe2000f8e00ff */
[----:B------:R-:W-:-:S04]  /*17f70*/  MOV R2, R5 ;  /* 0x0000000500027202 */ /* 0x000fc80000000f00 */
[----:B------:R-:W-:Y:S01]  /*17f80*/  IADD3 RZ, P2, R3, R4, RZ ;  /* 0x0000000403ff7210 */ /* 0x000fe20007f5e0ff */
[----:B------:R-:W-:-:S04]  /*17f90*/  IMAD.X R3, RZ, RZ, RZ, P1 ;  /* 0x000000ffff037224 */ /* 0x000fc800008e06ff */
[----:B------:R-:W-:-:S04]  /*17fa0*/  IMAD.WIDE.U32.X R2, R23, UR25, R2, P2 ;  /* 0x0000001917027c25 */ /* 0x000fc800090e0402 */
[----:B------:R-:W-:Y:S01]  /*17fb0*/  IMAD.MOV.U32 R22, RZ, RZ, R2 ;  /* 0x000000ffff167224 */ /* 0x000fe200078e0002 */
[----:B------:R-:W-:-:S07]  /*17fc0*/  MOV R25, R3 ;  /* 0x0000000300197202 */ /* 0x000fce0000000f00 */
.L_x_326:
[----:B------:R-:W-:Y:S01]  /*17fd0*/  MOV R3, R19 ;  /* 0x0000001300037202 */ /* 0x000fe20000000f00 */
[----:B------:R-:W-:Y:S01]  /*17fe0*/  IMAD R18, R18, R7, RZ ;  /* 0x0000000712127224 */ /* 0x000fe200078e02ff */
[----:B------:R-:W-:Y:S01]  /*17ff0*/  ULDC UR4, c[0x0][0x8d8] ;  /* 0x0002360000047ab9 */ /* 0x000fe20000000800 */
[----:B------:R-:W-:Y:S01]  /*18000*/  IMAD.MOV.U32 R2, RZ, RZ, RZ ;  /* 0x000000ffff027224 */ /* 0x000fe200078e00ff */
[----:B------:R-:W-:Y:S01]  /*18010*/  SHF.R.U64 R21, R21, UR4, R24 ;  /* 0x0000000415157c19 */ /* 0x000fe20008001218 */
[----:B------:R-:W-:Y:S01]  /*18020*/  IMAD R4, R16, R6, RZ ;  /* 0x0000000610047224 */ /* 0x000fe200078e02ff */
[----:B------:R-:W-:Y:S01]  /*18030*/  SHF.R.U64 R22, R22, UR23, R25 ;  /* 0x0000001716167c19 */ /* 0x000fe20008001219 */
[----:B------:R-:W-:Y:S01]  /*18040*/  IMAD.HI.U32 R19, R19, R18, R2 ;  /* 0x0000001213137227 */ /* 0x000fe200078e0002 */
[----:B------:R-:W-:Y:S02]  /*18050*/  IABS R18, R9 ;  /* 0x0000000900127213 */ /* 0x000fe40000000000 */
[----:B------:R-:W-:Y:S01]  /*18060*/  PLOP3.LUT P5, PT, PT, PT, UP3, 0x80, 0x0 ;  /* 0x000000000000781c */ /* 0x000fe20003faf038 */
[----:B------:R-:W-:-:S02]  /*18070*/  IMAD.MOV.U32 R3, RZ, RZ, R17 ;  /* 0x000000ffff037224 */ /* 0x000fc400078e0011 */
[----:B------:R-:W-:Y:S01]  /*18080*/  VIADD R16, R21, UR16 ;  /* 0x0000001015107c36 */ /* 0x000fe20008000000 */
[----:B------:R-:W-:Y:S01]  /*18090*/  IADD3 R21, RZ, -R18, RZ ;  /* 0x80000012ff157210 */ /* 0x000fe20007ffe0ff */
[----:B------:R-:W-:Y:S01]  /*180a0*/  IMAD.HI.U32 R2, R17, R4, R2 ;  /* 0x0000000411027227 */ /* 0x000fe200078e0002 */
[----:B------:R-:W-:Y:S02]  /*180b0*/  IADD3 R17, R22, UR17, RZ ;  /* 0x0000001116117c10 */ /* 0x000fe4000fffe0ff */
[----:B------:R-:W-:Y:S02]  /*180c0*/  IABS R3, R10 ;  /* 0x0000000a00037213 */ /* 0x000fe40000000000 */
[----:B------:R-:W-:Y:S02]  /*180d0*/  IABS R4, R17 ;  /* 0x0000001100047213 */ /* 0x000fe40000000000 */
[----:B------:R-:W-:Y:S01]  /*180e0*/  IABS R5, R16 ;  /* 0x0000001000057213 */ /* 0x000fe20000000000 */
[----:B------:R-:W-:-:S02]  /*180f0*/  IMAD.MOV R18, RZ, RZ, -R3 ;  /* 0x000000ffff127224 */ /* 0x000fc400078e0a03 */
[----:B------:R-:W-:-:S04]  /*18100*/  IMAD.HI.U32 R3, R19, R4, RZ ;  /* 0x0000000413037227 */ /* 0x000fc800078e00ff */
[----:B------:R-:W-:-:S04]  /*18110*/  IMAD.HI.U32 R2, R2, R5, RZ ;  /* 0x0000000502027227 */ /* 0x000fc800078e00ff */
[----:B------:R-:W-:Y:S02]  /*18120*/  IMAD R4, R3, R21, R4 ;  /* 0x0000001503047224 */ /* 0x000fe400078e0204 */
[----:B------:R-:W-:-:S03]  /*18130*/  IMAD R3, R2, R18, R5 ;  /* 0x0000001202037224 */ /* 0x000fc600078e0205 */
[----:B------:R-:W-:Y:S02]  /*18140*/  ISETP.GT.U32.AND P2, PT, R7, R4, PT ;  /* 0x000000040700720c */ /* 0x000fe40003f44070 */
[----:B------:R-:W-:-:S11]  /*18150*/  ISETP.GT.U32.AND P1, PT, R6, R3, PT ;  /* 0x000000030600720c */ /* 0x000fd60003f24070 */
[----:B------:R-:W-:Y:S02]  /*18160*/  @!P2 IADD3 R4, R4, -R7, RZ ;  /* 0x800000070404a210 */ /* 0x000fe40007ffe0ff */
[----:B------:R-:W-:Y:S01]  /*18170*/  @!P1 IMAD.IADD R3, R3, 0x1, -R6 ;  /* 0x0000000103039824 */ /* 0x000fe200078e0a06 */
[----:B------:R-:W-:Y:S02]  /*18180*/  ISETP.GE.AND P2, PT, R17, RZ, PT ;  /* 0x000000ff1100720c */ /* 0x000fe40003f46270 */
[----:B------:R-:W-:Y:S02]  /*18190*/  ISETP.GT.U32.AND P4, PT, R7, R4, PT ;  /* 0x000000040700720c */ /* 0x000fe40003f84070 */
[----:B------:R-:W-:Y:S02]  /*181a0*/  ISETP.GT.U32.AND P3, PT, R6, R3, PT ;  /* 0x000000030600720c */ /* 0x000fe40003f64070 */
[----:B------:R-:W-:-:S09]  /*181b0*/  ISETP.GE.AND P1, PT, R16, RZ, PT ;  /* 0x000000ff1000720c */ /* 0x000fd20003f26270 */
[----:B------:R-:W-:Y:S02]  /*181c0*/  @!P4 IADD3 R4, R4, -R7, RZ ;  /* 0x800000070404c210 */ /* 0x000fe40007ffe0ff */
[----:B------:R-:W-:Y:S01]  /*181d0*/  @!P3 IMAD.IADD R3, R3, 0x1, -R6 ;  /* 0x000000010303b824 */ /* 0x000fe200078e0a06 */
[----:B------:R-:W-:Y:S02]  /*181e0*/  ISETP.NE.AND P4, PT, RZ, UR10, PT ;  /* 0x0000000aff007c0c */ /* 0x000fe4000bf85270 */
[----:B------:R-:W-:Y:S01]  /*181f0*/  ISETP.NE.AND P3, PT, RZ, UR9, PT ;  /* 0x00000009ff007c0c */ /* 0x000fe2000bf65270 */
[----:B------:R-:W-:Y:S01]  /*18200*/  @!P1 IMAD.MOV R3, RZ, RZ, -R3 ;  /* 0x000000ffff039224 */ /* 0x000fe200078e0a03 */
[----:B------:R-:W-:-:S09]  /*18210*/  @!P2 IADD3 R4, -R4, RZ, RZ ;  /* 0x000000ff0404a210 */ /* 0x000fd20007ffe1ff */
[----:B------:R-:W-:Y:S02]  /*18220*/  @!P4 LOP3.LUT R4, RZ, UR10, RZ, 0x33, !PT ;  /* 0x0000000aff04cc12 */ /* 0x000fe4000f8e33ff */
[----:B------:R-:W-:Y:S02]  /*18230*/  @!P3 LOP3.LUT R3, RZ, UR9, RZ, 0x33, !PT ;  /* 0x00000009ff03bc12 */ /* 0x000fe4000f8e33ff */
[----:B------:R-:W-:-:S03]  /*18240*/  IADD3 R4, R17, -R4, RZ ;  /* 0x8000000411047210 */ /* 0x000fc60007ffe0ff */
[----:B------:R-:W-:-:S04]  /*18250*/  IMAD.IADD R3, R16, 0x1, -R3 ;  /* 0x0000000110037824 */ /* 0x000fc800078e0a03 */
[----:B------:R-:W-:Y:S01]  /*18260*/  IMAD R6, R3, R4, RZ ;  /* 0x0000000403067224 */ /* 0x000fe200078e02ff */
[----:B------:R-:W-:-:S04]  /*18270*/  SEL R2, R4, R3, !P5 ;  /* 0x0000000304027207 */ /* 0x000fc80006800000 */
[----:B------:R-:W-:Y:S02]  /*18280*/  SHF.R.S32.HI R5, RZ, 0x1f, R2 ;  /* 0x0000001fff057819 */ /* 0x000fe40000011402 */
[----:B------:R-:W-:Y:S02]  /*18290*/  SHF.R.S32.HI R7, RZ, 0x1f, R6 ;  /* 0x0000001fff077819 */ /* 0x000fe40000011406 */
[----:B------:R-:W-:-:S07]  /*182a0*/  MOV R4, R2 ;  /* 0x0000000200047202 */ /* 0x000fce0000000f00 */
.L_x_324:
[----:B--2---:R-:W-:Y:S05]  /*182b0*/  BSYNC B0 ;  /* 0x0000000000007941 */ /* 0x004fea0003800000 */
.L_x_323:
[----:B------:R-:W1:Y:S01]  /*182c0*/  SHFL.UP PT, R3, R6, 0x1, RZ ;  /* 0x0420000006037989 */ /* 0x000e6200000e00ff */
[----:B------:R-:W-:-:S03]  /*182d0*/  ISETP.NE.AND P1, PT, R20, RZ, PT ;  /* 0x000000ff1400720c */ /* 0x000fc60003f25270 */
[----:B------:R-:W2:Y:S01]  /*182e0*/  SHFL.UP PT, R2, R7, 0x1, RZ ;  /* 0x0420000007027989 */ /* 0x000ea200000e00ff */
[----:B-1----:R-:W-:Y:S02]  /*182f0*/  SEL R3, R3, RZ, P1 ;  /* 0x000000ff03037207 */ /* 0x002fe40000800000 */
[----:B--2---:R-:W-:Y:S02]  /*18300*/  SEL R2, R2, RZ, P1 ;  /* 0x000000ff02027207 */ /* 0x004fe40000800000 */
[----:B------:R-:W-:-:S05]  /*18310*/  IADD3 R18, P2, R3, R6, RZ ;  /* 0x0000000603127210 */ /* 0x000fca0007f5e0ff */
[----:B------:R-:W-:Y:S01]  /*18320*/  IMAD.X R19, R2, 0x1, R7, P2 ;  /* 0x0000000102137824 */ /* 0x000fe200010e0607 */
[----:B------:R-:W1:Y:S01]  /*18330*/  SHFL.UP PT, R3, R18, 0x2, RZ ;  /* 0x0440000012037989 */ /* 0x000e6200000e00ff */
[----:B------:R-:W-:-:S03]  /*18340*/  ISETP.GE.U32.AND P2, PT, R20, 0x2, PT ;  /* 0x000000021400780c */ /* 0x000fc60003f46070 */
[----:B------:R-:W2:Y:S01]  /*18350*/  SHFL.UP PT, R2, R19, 0x2, RZ ;  /* 0x0440000013027989 */ /* 0x000ea200000e00ff */
[----:B-1----:R-:W-:-:S04]  /*18360*/  SEL R3, R3, RZ, P2 ;  /* 0x000000ff03037207 */ /* 0x002fc80001000000 */
[----:B------:R-:W-:Y:S02]  /*18370*/  IADD3 R16, P3, R3, R18, RZ ;  /* 0x0000001203107210 */ /* 0x000fe40007f7e0ff */
[----:B--2---:R-:W-:-:S03]  /*18380*/  SEL R2, R2, RZ, P2 ;  /* 0x000000ff02027207 */ /* 0x004fc60001000000 */
[----:B------:R-:W1:Y:S01]  /*18390*/  SHFL.UP PT, R3, R16, 0x4, RZ ;  /* 0x0480000010037989 */ /* 0x000e6200000e00ff */
[----:B------:R-:W-:Y:S02]  /*183a0*/  IADD3.X R17, R2, R19, RZ, P3, !PT ;  /* 0x0000001302117210 */ /* 0x000fe40001ffe4ff */
[----:B------:R-:W-:-:S03]  /*183b0*/  ISETP.GE.U32.AND P3, PT, R20, 0x4, PT ;  /* 0x000000041400780c */ /* 0x000fc60003f66070 */
[----:B------:R-:W2:Y:S01]  /*183c0*/  SHFL.UP PT, R2, R17, 0x4, RZ ;  /* 0x0480000011027989 */ /* 0x000ea200000e00ff */
[----:B-1----:R-:W-:-:S04]  /*183d0*/  SEL R3, R3, RZ, P3 ;  /* 0x000000ff03037207 */ /* 0x002fc80001800000 */
[----:B------:R-:W-:Y:S02]  /*183e0*/  IADD3 R18, P4, R3, R16, RZ ;  /* 0x0000001003127210 */ /* 0x000fe40007f9e0ff */
[----:B--2---:R-:W-:-:S03]  /*183f0*/  SEL R2, R2, RZ, P3 ;  /* 0x000000ff02027207 */ /* 0x004fc60001800000 */
[----:B------:R-:W1:Y:S02]  /*18400*/  SHFL.UP PT, R3, R18, 0x8, RZ ;  /* 0x0500000012037989 */ /* 0x000e6400000e00ff */
[----:B------:R-:W-:Y:S01]  /*18410*/  IMAD.X R19, R2, 0x1, R17, P4 ;  /* 0x0000000102137824 */ /* 0x000fe200020e0611 */
[----:B------:R-:W-:-:S04]  /*18420*/  ISETP.GE.U32.AND P4, PT, R20, 0x8, PT ;  /* 0x000000081400780c */ /* 0x000fc80003f86070 */
        /* <DEDUP_REMOVED lines=10> */
[----:B--2---:R-:W-:-:S05]  /*184d0*/  SEL R2, R2, RZ, P5 ;  /* 0x000000ff02027207 */ /* 0x004fca0002800000 */
[----:B------:R-:W-:Y:S01]  /*184e0*/  IMAD.X R18, R2, 0x1, R17, P6 ;  /* 0x0000000102127824 */ /* 0x000fe200030e0611 */
[----:B------:R-:W-:-:S04]  /*184f0*/  IADD3 R2, P6, R19, UR5, RZ ;  /* 0x0000000513027c10 */ /* 0x000fc8000ffde0ff */
[----:B------:R-:W-:Y:S02]  /*18500*/  IADD3.X R3, R18, UR6, RZ, P6, !PT ;  /* 0x0000000612037c10 */ /* 0x000fe4000b7fe4ff */
[----:B------:R-:W-:-:S04]  /*18510*/  ISETP.GT.U32.AND P6, PT, R2, UR8, PT ;  /* 0x0000000802007c0c */ /* 0x000fc8000bfc4070 */
[----:B------:R-:W-:-:S13]  /*18520*/  ISETP.GT.U32.AND.EX P6, PT, R3, UR7, PT, P6 ;  /* 0x0000000703007c0c */ /* 0x000fda000bfc4160 */
[----:B------:R-:W-:-:S04]  /*18530*/  VOTE.ANY R16, PT, P6 ;  /* 0x0000000000107806 */ /* 0x000fc800030e0100 */
[----:B------:R-:W-:-:S13]  /*18540*/  ISETP.NE.AND P6, PT, R16, RZ, PT ;  /* 0x000000ff1000720c */ /* 0x000fda0003fc5270 */
[----:B------:R-:W-:Y:S05]  /*18550*/  @P6 BRA `(.L_x_327) ;  /* 0x0000000800786947 */ /* 0x000fea0003800000 */
[----:B------:R-:W-:Y:S01]  /*18560*/  MOV R19, R2 ;  /* 0x0000000200137202 */ /* 0x000fe20000000f00 */
[----:B------:R-:W-:Y:S01]  /*18570*/  IMAD.MOV.U32 R21, RZ, RZ, R3 ;  /* 0x000000ffff157224 */ /* 0x000fe200078e0003 */
[----:B------:R-:W-:Y:S01]  /*18580*/  ULDC UR22, c[0x0][0x910] ;  /* 0x0002440000167ab9 */ /* 0x000fe20000000800 */
[----:B------:R-:W-:Y:S01]  /*18590*/  ULDC UR23, c[0x0][0x8f4] ;  /* 0x00023d0000177ab9 */ /* 0x000fe20000000800 */
[----:B------:R-:W-:Y:S01]  /*185a0*/  ULDC UR4, c[0x0][0x8dc] ;  /* 0x0002370000047ab9 */ /* 0x000fe20000000800 */
[----:B------:R-:W-:Y:S01]  /*185b0*/  ULDC UR30, c[0x0][0x8d8] ;  /* 0x00023600001e7ab9 */ /* 0x000fe20000000800 */
[----:B------:R-:W-:Y:S01]  /*185c0*/  ULDC UR31, c[0x0][0x8f0] ;  /* 0x00023c00001f7ab9 */ /* 0x000fe20000000800 */
[----:B------:R-:W-:Y:S01]  /*185d0*/  ULDC.64 UR24, c[0x0][0x8d0] ;  /* 0x0002340000187ab9 */ /* 0x000fe20000000a00 */
[----:B------:R-:W-:-:S05]  /*185e0*/  ULDC.64 UR26, c[0x0][0x8e8] ;  /* 0x00023a00001a7ab9 */ /* 0x000fca0000000a00 */
.L_x_332:
[----:B------:R-:W-:Y:S01]  /*185f0*/  MOV R11, R12 ;  /* 0x0000000c000b7202 */ /* 0x000fe20000000f00 */
[----:B------:R-:W-:Y:S01]  /*18600*/  VIADD R12, R12, 0x20 ;  /* 0x000000200c0c7836 */ /* 0x000fe20000000000 */
[----:B-----5:R-:W-:Y:S01]  /*18610*/  MOV R17, R0 ;  /* 0x0000000000117202 */ /* 0x020fe20000000f00 */
[----:B------:R-:W-:-:S03]  /*18620*/  IMAD.MOV.U32 R16, RZ, RZ, R8 ;  /* 0x000000ffff107224 */ /* 0x000fc600078e0008 */
[----:B------:R-:W-:-:S13]  /*18630*/  ISETP.GE.AND P6, PT, R12, UR22, PT ;  /* 0x000000160c007c0c */ /* 0x000fda000bfc6270 */
[----:B------:R-:W1:Y:S01]  /*18640*/  @!P6 LDC.64 R2, c[0x0][0x918] ;  /* 0x00024600ff02eb82 */ /* 0x000e620000000a00 */
[----:B------:R-:W2:Y:S01]  /*18650*/  SHFL.IDX PT, R21, R21, 0x1f, 0x1f ;  /* 0x03e01f0015157f89 */ /* 0x000ea200000e0000 */
[----:B------:R-:W-:-:S03]  /*18660*/  @!P6 IADD3 R7, R11, 0x20, RZ ;  /* 0x000000200b07e810 */ /* 0x000fc60007ffe0ff */
[----:B------:R-:W3:Y:S01]  /*18670*/  SHFL.IDX PT, R19, R19, 0x1f, 0x1f ;  /* 0x03e01f0013137f89 */ /* 0x000ee200000e0000 */
[----:B------:R-:W-:Y:S01]  /*18680*/  BSSY B0, `(.L_x_328) ;  /* 0x0000064000007945 */ /* 0x000fe20003800000 */
[----:B-1----:R-:W-:-:S05]  /*18690*/  @!P6 IMAD.WIDE R2, R7, 0xc, R2 ;  /* 0x0000000c0702e825 */ /* 0x002fca00078e0202 */
[----:B------:R1:W5:Y:S04]  /*186a0*/  @!P6 LDG.E R8, desc[UR38][R2.64] ;  /* 0x000000260208e981 */ /* 0x000368000c1e1900 */
[----:B------:R1:W5:Y:S01]  /*186b0*/  @!P6 LDG.E R0, desc[UR38][R2.64+0x4] ;  /* 0x000004260200e981 */ /* 0x000362000c1e1900 */
[----:B------:R-:W-:Y:S01]  /*186c0*/  ISETP.GE.AND P6, PT, R11, UR22, PT ;  /* 0x000000160b007c0c */ /* 0x000fe2000bfc6270 */
[----:B------:R-:W-:Y:S01]  /*186d0*/  IMAD.MOV.U32 R6, RZ, RZ, 0x7fffffff ;  /* 0x7fffffffff067424 */ /* 0x000fe200078e00ff */
[----:B--2---:R-:W-:Y:S02]  /*186e0*/  R2UR UR6, R21 ;  /* 0x00000000150672ca */ /* 0x004fe400000e0000 */
[----:B---3--:R-:W-:Y:S02]  /*186f0*/  R2UR UR5, R19 ;  /* 0x00000000130572ca */ /* 0x008fe400000e0000 */
[----:B------:R-:W-:-:S07]  /*18700*/  MOV R7, RZ ;  /* 0x000000ff00077202 */ /* 0x000fce0000000f00 */
[----:B-1----:R-:W-:Y:S06]  /*18710*/  @P6 BRA `(.L_x_329) ;  /* 0x0000000400686947 */ /* 0x002fec0003800000 */
[----:B------:R-:W-:-:S04]  /*18720*/  IADD3 R18, P6, R16, UR11, RZ ;  /* 0x0000000b10127c10 */ /* 0x000fc8000ffde0ff */
[----:B------:R-:W-:Y:S02]  /*18730*/  LEA.HI.X.SX32 R21, R16, UR13, 0x1, P6 ;  /* 0x0000000d10157c11 */ /* 0x000fe4000b0f0eff */
[----:B------:R-:W-:Y:S02]  /*18740*/  IABS R16, R9 ;  /* 0x0000000900107213 */ /* 0x000fe40000000000 */
[C---:B------:R-:W-:Y:S02]  /*18750*/  IADD3 R22, P6, R17.reuse, UR12, RZ ;  /* 0x0000000c11167c10 */ /* 0x040fe4000ffde0ff */
[----:B------:R-:W1:Y:S02]  /*18760*/  I2F.RP R2, R16 ;  /* 0x0000001000027306 */ /* 0x000e640000209400 */
[----:B------:R-:W-:Y:S02]  /*18770*/  LEA.HI.X.SX32 R23, R17, UR14, 0x1, P6 ;  /* 0x0000000e11177c11 */ /* 0x000fe4000b0f0eff */
[----:B------:R-:W-:-:S04]  /*18780*/  PLOP3.LUT P6, PT, PT, PT, UP0, 0x80, 0x0 ;  /* 0x000000000000781c */ /* 0x000fc80003fcf008 */
[----:B-1----:R-:W1:Y:S02]  /*18790*/  MUFU.RCP R2, R2 ;  /* 0x0000000200027308 */ /* 0x002e640000001000 */
[----:B-1----:R-:W-:-:S06]  /*187a0*/  VIADD R17, R2, 0xffffffe ;  /* 0x0ffffffe02117836 */ /* 0x002fcc0000000000 */
[----:B------:R-:W1:Y:S02]  /*187b0*/  F2I.FTZ.U32.TRUNC.NTZ R17, R17 ;  /* 0x0000001100117305 */ /* 0x000e64000021f000 */
[----:B-1----:R-:W-:Y:S01]  /*187c0*/  IADD3 R19, RZ, -R17, RZ ;  /* 0x80000011ff137210 */ /* 0x002fe20007ffe0ff */
[----:B------:R-:W-:Y:S06]  /*187d0*/  @!P6 BRA `(.L_x_330) ;  /* 0x00000000002ce947 */ /* 0x000fec0003800000 */
        /* <DEDUP_REMOVED lines=11> */
.L_x_330:
        /* <DEDUP_REMOVED lines=12> */
.L_x_331:
[----:B------:R-:W-:Y:S01]  /*18950*/  SHF.R.U64 R4, R22, UR31, R23 ;  /* 0x0000001f16047c19 */ /* 0x000fe20008001217 */
[----:B------:R-:W-:Y:S01]  /*18960*/  IMAD R5, R19, R16, RZ ;  /* 0x0000001013057224 */ /* 0x000fe200078e02ff */
[----:B------:R-:W-:Y:S02]  /*18970*/  IABS R2, R9 ;  /* 0x0000000900027213 */ /* 0x000fe40000000000 */
[----:B------:R-:W-:Y:S01]  /*18980*/  MOV R3, R17 ;  /* 0x0000001100037202 */ /* 0x000fe20000000f00 */
[----:B------:R-:W-:Y:S01]  /*18990*/  VIADD R4, R4, UR17 ;  /* 0x0000001104047c36 */ /* 0x000fe20008000000 */
[----:B------:R-:W-:Y:S01]  /*189a0*/  IADD3 R7, RZ, -R2, RZ ;  /* 0x80000002ff077210 */ /* 0x000fe20007ffe0ff */
[----:B------:R-:W-:Y:S01]  /*189b0*/  IMAD.MOV.U32 R2, RZ, RZ, RZ ;  /* 0x000000ffff027224 */ /* 0x000fe200078e00ff */
[----:B------:R-:W-:Y:S02]  /*189c0*/  SHF.R.U64 R18, R18, UR30, R21 ;  /* 0x0000001e12127c19 */ /* 0x000fe40008001215 */
[----:B------:R-:W-:Y:S01]  /*189d0*/  IABS R6, R4 ;  /* 0x0000000400067213 */ /* 0x000fe20000000000 */
[----:B------:R-:W-:Y:S01]  /*189e0*/  IMAD.HI.U32 R2, R17, R5, R2 ;  /* 0x0000000511027227 */ /* 0x000fe200078e0002 */
[----:B------:R-:W-:-:S02]  /*189f0*/  IABS R17, R10 ;  /* 0x0000000a00117213 */ /* 0x000fc40000000000 */
[----:B------:R-:W-:Y:S01]  /*18a00*/  MOV R3, R7 ;  /* 0x0000000700037202 */ /* 0x000fe20000000f00 */
[----:B------:R-:W-:Y:S01]  /*18a10*/  IMAD.MOV.U32 R5, RZ, RZ, R6 ;  /* 0x000000ffff057224 */ /* 0x000fe200078e0006 */
[----:B------:R-:W-:Y:S01]  /*18a20*/  IADD3 R7, R18, UR16, RZ ;  /* 0x0000001012077c10 */ /* 0x000fe2000fffe0ff */
[----:B------:R-:W1:Y:S01]  /*18a30*/  I2F.RP R6, R17 ;  /* 0x0000001100067306 */ /* 0x000e620000209400 */
[----:B------:R-:W-:Y:S01]  /*18a40*/  IABS R21, R10 ;  /* 0x0000000a00157213 */ /* 0x000fe20000000000 */
[----:B------:R-:W-:Y:S01]  /*18a50*/  IMAD.HI.U32 R2, R2, R5, RZ ;  /* 0x0000000502027227 */ /* 0x000fe200078e00ff */
[----:B------:R-:W-:Y:S02]  /*18a60*/  IABS R18, R7 ;  /* 0x0000000700127213 */ /* 0x000fe40000000000 */
[----:B------:R-:W-:Y:S01]  /*18a70*/  IADD3 R21, RZ, -R21, RZ ;  /* 0x80000015ff157210 */ /* 0x000fe20007ffe0ff */
[----:B------:R-:W-:-:S05]  /*18a80*/  IMAD R5, R2, R3, R5 ;  /* 0x0000000302057224 */ /* 0x000fca00078e0205 */
[----:B------:R-:W-:Y:S01]  /*18a90*/  ISETP.GT.U32.AND P6, PT, R16, R5, PT ;  /* 0x000000051000720c */ /* 0x000fe20003fc4070 */
[----:B-1----:R-:W1:-:S12]  /*18aa0*/  MUFU.RCP R6, R6 ;  /* 0x0000000600067308 */ /* 0x002e580000001000 */
[----:B------:R-:W-:Y:S01]  /*18ab0*/  @!P6 IMAD.IADD R5, R5, 0x1, -R16 ;  /* 0x000000010505e824 */ /* 0x000fe200078e0a10 */
[----:B-1----:R-:W-:-:S04]  /*18ac0*/  IADD3 R2, R6, 0xffffffe, RZ ;  /* 0x0ffffffe06027810 */ /* 0x002fc80007ffe0ff */
[----:B------:R1:W2:Y:S02]  /*18ad0*/  F2I.FTZ.U32.TRUNC.NTZ R3, R2 ;  /* 0x0000000200037305 */ /* 0x0002a4000021f000 */
[----:B-1----:R-:W-:Y:S02]  /*18ae0*/  IMAD.MOV.U32 R2, RZ, RZ, RZ ;  /* 0x000000ffff027224 */ /* 0x002fe400078e00ff */
[----:B--2---:R-:W-:-:S04]  /*18af0*/  IMAD.MOV R22, RZ, RZ, -R3 ;  /* 0x000000ffff167224 */ /* 0x004fc800078e0a03 */
[----:B------:R-:W-:-:S04]  /*18b00*/  IMAD R19, R22, R17, RZ ;  /* 0x0000001116137224 */ /* 0x000fc800078e02ff */
[----:B------:R-:W-:-:S04]  /*18b10*/  IMAD.HI.U32 R6, R3, R19, R2 ;  /* 0x0000001303067227 */ /* 0x000fc800078e0002 */
[----:B------:R-:W-:Y:S01]  /*18b20*/  IMAD.MOV.U32 R3, RZ, RZ, R18 ;  /* 0x000000ffff037224 */ /* 0x000fe200078e0012 */
[----:B------:R-:W-:-:S03]  /*18b30*/  MOV R18, R21 ;  /* 0x0000001500127202 */ /* 0x000fc60000000f00 */
        /* <DEDUP_REMOVED lines=22> */
[----:B------:R-:W-:Y:S02]  /*18ca0*/  SHF.R.S32.HI R5, RZ, 0x1f, R4 ;  /* 0x0000001fff057819 */ /* 0x000fe40000011404 */
[----:B------:R-:W-:-:S07]  /*18cb0*/  SHF.R.S32.HI R7, RZ, 0x1f, R6 ;  /* 0x0000001fff077819 */ /* 0x000fce0000011406 */
.L_x_329:
[----:B------:R-:W-:Y:S05]  /*18cc0*/  BSYNC B0 ;  /* 0x0000000000007941 */ /* 0x000fea0003800000 */
.L_x_328:
[----:B------:R-:W1:Y:S04]  /*18cd0*/  SHFL.UP PT, R3, R6, 0x1, RZ ;  /* 0x0420000006037989 */ /* 0x000e6800000e00ff */
[----:B------:R-:W2:Y:S01]  /*18ce0*/  SHFL.UP PT, R2, R7, 0x1, RZ ;  /* 0x0420000007027989 */ /* 0x000ea200000e00ff */
[----:B-1----:R-:W-:Y:S02]  /*18cf0*/  SEL R3, R3, RZ, P1 ;  /* 0x000000ff03037207 */ /* 0x002fe40000800000 */
[----:B--2---:R-:W-:Y:S02]  /*18d00*/  SEL R2, R2, RZ, P1 ;  /* 0x000000ff02027207 */ /* 0x004fe40000800000 */
[----:B------:R-:W-:-:S05]  /*18d10*/  IADD3 R18, P6, R3, R6, RZ ;  /* 0x0000000603127210 */ /* 0x000fca0007fde0ff */
[----:B------:R-:W-:Y:S01]  /*18d20*/  IMAD.X R17, R2, 0x1, R7, P6 ;  /* 0x0000000102117824 */ /* 0x000fe200030e0607 */
[----:B------:R-:W1:Y:S04]  /*18d30*/  SHFL.UP PT, R3, R18, 0x2, RZ ;  /* 0x0440000012037989 */ /* 0x000e6800000e00ff */
[----:B------:R-:W2:Y:S01]  /*18d40*/  SHFL.UP PT, R2, R17, 0x2, RZ ;  /* 0x0440000011027989 */ /* 0x000ea200000e00ff */
[----:B-1----:R-:W-:Y:S02]  /*18d50*/  SEL R3, R3, RZ, P2 ;  /* 0x000000ff03037207 */ /* 0x002fe40001000000 */
[----:B--2---:R-:W-:Y:S02]  /*18d60*/  SEL R2, R2, RZ, P2 ;  /* 0x000000ff02027207 */ /* 0x004fe40001000000 */
[----:B------:R-:W-:-:S04]  /*18d70*/  IADD3 R16, P6, R3, R18, RZ ;  /* 0x0000001203107210 */ /* 0x000fc80007fde0ff */
[----:B------:R-:W-:Y:S01]  /*18d80*/  IADD3.X R21, R2, R17, RZ, P6, !PT ;  /* 0x0000001102157210 */ /* 0x000fe200037fe4ff */
        /* <DEDUP_REMOVED lines=18> */
[----:B------:R-:W-:-:S04]  /*18eb0*/  IADD3 R19, P6, R2, UR5, RZ ;  /* 0x0000000502137c10 */ /* 0x000fc8000ffde0ff */
[----:B------:R-:W-:Y:S02]  /*18ec0*/  IADD3.X R21, R3, UR6, RZ, P6, !PT ;  /* 0x0000000603157c10 */ /* 0x000fe4000b7fe4ff */
[----:B------:R-:W-:-:S04]  /*18ed0*/  ISETP.GT.U32.AND P6, PT, R19, UR8, PT ;  /* 0x0000000813007c0c */ /* 0x000fc8000bfc4070 */
[----:B------:R-:W-:-:S13]  /*18ee0*/  ISETP.GT.U32.AND.EX P6, PT, R21, UR7, PT, P6 ;  /* 0x0000000715007c0c */ /* 0x000fda000bfc4160 */
[----:B------:R-:W-:-:S04]  /*18ef0*/  VOTE.ANY R16, PT, P6 ;  /* 0x0000000000107806 */ /* 0x000fc800030e0100 */
[----:B------:R-:W-:-:S13]  /*18f00*/  ISETP.NE.AND P6, PT, R16, RZ, PT ;  /* 0x000000ff1000720c */ /* 0x000fda0003fc5270 */
[----:B------:R-:W-:Y:S05]  /*18f10*/  @!P6 BRA `(.L_x_332) ;  /* 0xfffffff400b4e947 */ /* 0x000fea000383ffff */
[----:B------:R-:W-:Y:S01]  /*18f20*/  MOV R19, R2 ;  /* 0x0000000200137202 */ /* 0x000fe20000000f00 */
[----:B------:R-:W-:-:S07]  /*18f30*/  IMAD.MOV.U32 R18, RZ, RZ, R3 ;  /* 0x000000ffff127224 */ /* 0x000fce00078e0003 */
.L_x_327:
[----:B------:R-:W1:Y:S08]  /*18f40*/  BREV R16, R16 ;  /* 0x0000001000107301 */ /* 0x000e700000000000 */
[----:B-1----:R-:W1:Y:S02]  /*18f50*/  FLO.U32.SH R17, R16 ;  /* 0x0000001000117300 */ /* 0x002e6400000e0400 */
[----:B-1----:R-:W1:Y:S02]  /*18f60*/  SHFL.IDX PT, R11, R11, R17, 0x1f ;  /* 0x00001f110b0b7589 */ /* 0x002e6400000e0000 */
[----:B-1----:R-:W-:-:S13]  /*18f70*/  R2UR UR4, R11 ;  /* 0x000000000b0472ca */ /* 0x002fda00000e0000 */
[----:B------:R-:W-:-:S04]  /*18f80*/  IADD3 R21, R20, UR4, RZ ;  /* 0x0000000414157c10 */ /* 0x000fc8000fffe0ff */
[----:B------:R-:W-:-:S13]  /*18f90*/  ISETP.GE.AND P1, PT, R21, UR22, PT ;  /* 0x0000001615007c0c */ /* 0x000fda000bf26270 */
[----:B------:R-:W1:Y:S02]  /*18fa0*/  @!P1 LDC.64 R2, c[0x0][0x918] ;  /* 0x00024600ff029b82 */ /* 0x000e640000000a00 */
[----:B-1----:R-:W-:-:S05]  /*18fb0*/  @!P1 IMAD.WIDE R2, R21, 0xc, R2 ;  /* 0x0000000c15029825 */ /* 0x002fca00078e0202 */
[----:B-----5:R1:W5:Y:S04]  /*18fc0*/  @!P1 LDG.E R8, desc[UR38][R2.64] ;  /* 0x0000002602089981 */ /* 0x020368000c1e1900 */
[----:B------:R1:W5:Y:S01]  /*18fd0*/  @!P1 LDG.E R0, desc[UR38][R2.64+0x4] ;  /* 0x0000042602009981 */ /* 0x000362000c1e1900 */
[----:B------:R-:W-:-:S03]  /*18fe0*/  IADD3 R12, P1, P2, R19, UR5, -R6 ;  /* 0x00000005130c7c10 */ /* 0x000fc6000fa3e806 */
[----:B------:R-:W-:Y:S01]  /*18ff0*/  SHFL.IDX PT, R6, R6, R17, 0x1f ;  /* 0x00001f1106067589 */ /* 0x000fe200000e0000 */
[----:B------:R-:W-:-:S03]  /*19000*/  IADD3.X R18, R18, UR6, ~R7, P1, P2 ;  /* 0x0000000612127c10 */ /* 0x000fc60008fe4c07 */
[----:B------:R-:W2:Y:S04]  /*19010*/  SHFL.IDX PT, R12, R12, R17, 0x1f ;  /* 0x00001f110c0c7589 */ /* 0x000ea800000e0000 */
[----:B------:R-:W3:Y:S04]  /*19020*/  SHFL.IDX PT, R18, R18, R17, 0x1f ;  /* 0x00001f1112127589 */ /* 0x000ee800000e0000 */
[----:B------:R1:W4:Y:S04]  /*19030*/  SHFL.IDX PT, R7, R7, R17, 0x1f ;  /* 0x00001f1107077589 */ /* 0x00032800000e0000 */
[----:B------:R1:W1:Y:S04]  /*19040*/  SHFL.IDX PT, R5, R5, R17, 0x1f ;  /* 0x00001f1105057589 */ /* 0x00026800000e0000 */
[----:B------:R1:W1:Y:S01]  /*19050*/  SHFL.IDX PT, R4, R4, R17, 0x1f ;  /* 0x00001f1104047589 */ /* 0x00026200000e0000 */
[----:B--2---:R-:W-:-:S02]  /*19060*/  R2UR UR5, R12 ;  /* 0x000000000c0572ca */ /* 0x004fc400000e0000 */
[----:B---3--:R-:W-:-:S15]  /*19070*/  R2UR UR6, R18 ;  /* 0x00000000120672ca */ /* 0x008fde00000e0000 */
.L_x_322:
[----:B-1----:R-:W1:Y:S01]  /*19080*/  LDC R2, c[0x0][0x910] ;  /* 0x00024400ff027b82 */ /* 0x002e620000000800 */
[----:B------:R-:W-:Y:S01]  /*19090*/  UMOV UR22, 0xffffffff ;  /* 0xffffffff00167882 */ /* 0x000fe20000000000 */
[----:B------:R-:W-:Y:S01]  /*190a0*/  UMOV UR23, 0xffffffff ;  /* 0xffffffff00177882 */ /* 0x000fe20000000000 */
[----:B------:R-:W-:Y:S01]  /*190b0*/  UMOV UR24, 0xffffffff ;  /* 0xffffffff00187882 */ /* 0x000fe20000000000 */
[----:B------:R-:W-:Y:S01]  /*190c0*/  IMAD.MOV.U32 R19, RZ, RZ, RZ ;  /* 0x000000ffff137224 */ /* 0x000fe200078e00ff */
[----:B-1----:R-:W-:-:S13]  /*190d0*/  ISETP.LE.AND P1, PT, R2, UR4, PT ;  /* 0x0000000402007c0c */ /* 0x002fda000bf23270 */
[----:B------:R-:W-:Y:S05]  /*190e0*/  @P1 BRA `(.L_x_321) ;  /* 0x0000000000f01947 */ /* 0x000fea0003800000 */
[C---:B------:R-:W-:Y:S01]  /*190f0*/  R2UR UR22, R4.reuse ;  /* 0x00000000041672ca */ /* 0x040fe200000e0000 */
[----:B------:R-:W-:Y:S01]  /*19100*/  UIADD3 UR24, UP1, -UR5, UR8, URZ ;  /* 0x0000000805187290 */ /* 0x000fe2000ff3e13f */
[----:B------:R-:W-:Y:S01]  /*19110*/  R2UR UR23, R5 ;  /* 0x00000000051772ca */ /* 0x000fe200000e0000 */
[----:B------:R-:W-:Y:S01]  /*19120*/  ULDC UR30, c[0x0][0x8c0] ;  /* 0x00023000001e7ab9 */ /* 0x000fe20000000800 */
[----:B------:R-:W-:Y:S01]  /*19130*/  ULDC UR32, c[0x0][0x8b0] ;  /* 0x00022c0000207ab9 */ /* 0x000fe20000000800 */
[----:B------:R-:W-:Y:S01]  /*19140*/  ULDC UR33, c[0x0][0x904] ;  /* 0x0002410000217ab9 */ /* 0x000fe20000000800 */
[----:B------:R-:W-:-:S03]  /*19150*/  SHF.R.U64 R2, R4, UR32, R5 ;  /* 0x0000002004027c19 */ /* 0x000fc60008001205 */
[----:B------:R-:W-:-:S04]  /*19160*/  UIADD3.X UR22, ~UR6, UR7, URZ, UP1, !UPT ;  /* 0x0000000706167290 */ /* 0x000fc80008ffe53f */
[----:B------:R-:W-:Y:S02]  /*19170*/  USHF.R.U32.HI UR31, URZ, UR30, UR22 ;  /* 0x0000001e3f1f7299 */ /* 0x000fe40008011616 */
[----:B------:R-:W-:Y:S02]  /*19180*/  USHF.R.U32.HI UR27, URZ, UR32, UR23 ;  /* 0x000000203f1b7299 */ /* 0x000fe40008011617 */
[----:B------:R-:W-:Y:S02]  /*19190*/  USHF.R.U32.HI UR25, URZ, UR32, UR31 ;  /* 0x000000203f197299 */ /* 0x000fe4000801161f */
[----:B------:R-:W-:Y:S01]  /*191a0*/  USHF.R.U64 UR22, UR24, UR30, UR22 ;  /* 0x0000001e18167299 */ /* 0x000fe20008001216 */
[----:B------:R-:W-:Y:S01]  /*191b0*/  R2UR UR24, R2 ;  /* 0x00000000021872ca */ /* 0x000fe200000e0000 */
[----:B------:R-:W-:Y:S02]  /*191c0*/  USHF.R.U32.HI UR26, URZ, UR33, UR25 ;  /* 0x000000213f1a7299 */ /* 0x000fe40008011619 */
[----:B------:R-:W-:-:S02]  /*191d0*/  USHF.R.U64 UR23, UR22, UR32, UR31 ;  /* 0x0000002016177299 */ /* 0x000fc4000800121f */
[----:B------:R-:W-:Y:S02]  /*191e0*/  ULOP3.LUT UR30, UR26, UR27, URZ, 0xfc, !UPT ;  /* 0x0000001b1a1e7292 */ /* 0x000fe4000f8efc3f */
[----:B------:R-:W-:-:S04]  /*191f0*/  USHF.R.U64 UR25, UR23, UR33, UR25 ;  /* 0x0000002117197299 */ /* 0x000fc80008001219 */
[----:B------:R-:W-:-:S13]  /*19200*/  ISETP.NE.U32.AND P1, PT, RZ, UR30, PT ;  /* 0x0000001eff007c0c */ /* 0x000fda000bf25070 */
[----:B------:R-:W-:Y:S05]  /*19210*/  @!P1 BRA `(.L_x_333) ;  /* 0x0000000000189947 */ /* 0x000fea0003800000 */
[----:B------:R-:W-:-:S07]  /*19220*/  MOV R12, 0x19240 ;  /* 0x00019240000c7802 */ /* 0x000fce0000000f00 */
[----:B--2-45:R-:W-:Y:S05]  /*19230*/  CALL.REL.NOINC `(.L_x_334) ;  /* 0x0000002400507944 */ /* 0x034fea0003c00000 */
[----:B------:R-:W-:-:S04]  /*19240*/  UIADD3 UR26, -UR27, URZ, URZ ;  /* 0x0000003f1b1a7290 */ /* 0x000fc8000fffe13f */
[----:B------:R-:W-:-:S03]  /*19250*/  UIMAD UR25, UR24, UR26, UR25 ;  /* 0x0000001a181972a4 */ /* 0x000fc6000f8e0219 */
[----:B------:R-:W-:Y:S01]  /*19260*/  UMOV UR24, UR27 ;  /* 0x0000001b00187c82 */ /* 0x000fe20008000000 */
[----:B------:R-:W-:Y:S08]  /*19270*/  BRA `(.L_x_335) ;  /* 0x0000000000587947 */ /* 0x000ff00003800000 */
.L_x_333:
[----:B------:R-:W1:Y:S01]  /*19280*/  I2F.U32.RP R2, UR24 ;  /* 0x0000001800027d06 */ /* 0x000e620008209000 */
[----:B------:R-:W-:Y:S01]  /*19290*/  UMOV UR26, URZ ;  /* 0x0000003f001a7c82 */ /* 0x000fe20008000000 */
[----:B------:R-:W-:-:S06]  /*192a0*/  UISETP.NE.U32.AND UP4, UPT, UR24, URZ, UPT ;  /* 0x0000003f1800728c */ /* 0x000fcc000bf85070 */
[----:B-1----:R-:W1:Y:S02]  /*192b0*/  MUFU.RCP R2, R2 ;  /* 0x0000000200027308 */ /* 0x002e640000001000 */
[----:B-1----:R-:W-:-:S06]  /*192c0*/  IADD3 R3, R2, 0xffffffe, RZ ;  /* 0x0ffffffe02037810 */ /* 0x002fcc0007ffe0ff */
[----:B------:R-:W1:Y:S02]  /*192d0*/  F2I.FTZ.U32.TRUNC.NTZ R3, R3 ;  /* 0x0000000300037305 */ /* 0x000e64000021f000 */
[----:B-1----:R-:W-:-:S13]  /*192e0*/  R2UR UR27, R3 ;  /* 0x00000000031b72ca */ /* 0x002fda00000e0000 */
[----:B------:R-:W-:-:S04]  /*192f0*/  UIADD3 UR30, URZ, -UR27, URZ ;  /* 0x8000001b3f1e7290 */ /* 0x000fc8000fffe03f */
[----:B------:R-:W-:-:S04]  /*19300*/  UIMAD UR30, UR30, UR24, URZ ;  /* 0x000000181e1e72a4 */ /* 0x000fc8000f8e023f */
[----:B------:R-:W-:-:S04]  /*19310*/  UIMAD.WIDE.U32 UR26, UR27, UR30, UR26 ;  /* 0x0000001e1b1a72a5 */ /* 0x000fc8000f8e001a */
[----:B------:R-:W-:-:S04]  /*19320*/  UIMAD.WIDE.U32 UR26, UR27, UR25, URZ ;  /* 0x000000191b1a72a5 */ /* 0x000fc8000f8e003f */
[----:B------:R-:W-:-:S04]  /*19330*/  UIADD3 UR26, -UR27, URZ, URZ ;  /* 0x0000003f1b1a7290 */ /* 0x000fc8000fffe13f */
[----:B------:R-:W-:-:S04]  /*19340*/  UIMAD UR26, UR24, UR26, UR25 ;  /* 0x0000001a181a72a4 */ /* 0x000fc8000f8e0219 */
[----:B------:R-:W-:-:S11]  /*19350*/  UISETP.GE.U32.AND UP1, UPT, UR26, UR24, UPT ;  /* 0x000000181a00728c */ /* 0x000fd6000bf26070 */
[----:B------:R-:W-:Y:S02]  /*19360*/  @UP1 UIADD3 UR26, UR26, -UR24, URZ ;  /* 0x800000181a1a1290 */ /* 0x000fe4000fffe03f */
[----:B------:R-:W-:Y:S02]  /*19370*/  @UP1 UIADD3 UR27, UR27, 0x1, URZ ;  /* 0x000000011b1b1890 */ /* 0x000fe4000fffe03f */
[----:B------:R-:W-:-:S11]  /*19380*/  UISETP.GE.U32.AND UP2, UPT, UR26, UR24, UPT ;  /* 0x000000181a00728c */ /* 0x000fd6000bf46070 */
[----:B------:R-:W-:Y:S02]  /*19390*/  @UP2 UIADD3 UR27, UR27, 0x1, URZ ;  /* 0x000000011b1b2890 */ /* 0x000fe4000fffe03f */
[----:B------:R-:W-:-:S04]  /*193a0*/  @!UP4 ULOP3.LUT UR27, URZ, UR24, URZ, 0x33, !UPT ;  /* 0x000000183f1bc292 */ /* 0x000fc8000f8e333f */
[----:B------:R-:W-:-:S04]  /*193b0*/  UIADD3 UR26, -UR27, URZ, URZ ;  /* 0x0000003f1b1a7290 */ /* 0x000fc8000fffe13f */
[----:B------:R-:W-:-:S03]  /*193c0*/  UIMAD UR25, UR24, UR26, UR25 ;  /* 0x0000001a181972a4 */ /* 0x000fc6000f8e0219 */
[----:B------:R-:W-:-:S09]  /*193d0*/  UMOV UR24, UR27 ;  /* 0x0000001b00187c82 */ /* 0x000fd20008000000 */
.L_x_335:
[----:B------:R-:W-:Y:S01]  /*193e0*/  ULOP3.LUT UR23, UR23, UR20, URZ, 0xc0, !UPT ;  /* 0x0000001417177292 */ /* 0x000fe2000f8ec03f */
[----:B------:R-:W-:Y:S01]  /*193f0*/  IMAD.MOV.U32 R19, RZ, RZ, 0x1 ;  /* 0x00000001ff137424 */ /* 0x000fe200078e00ff */
[----:B------:R-:W-:Y:S02]  /*19400*/  ULOP3.LUT UR22, UR22, UR18, URZ, 0xc0, !UPT ;  /* 0x0000001216167292 */ /* 0x000fe4000f8ec03f */
[----:B------:R-:W-:Y:S01]  /*19410*/  UIMAD UR23, UR19, UR24, UR23 ;  /* 0x00000018131772a4 */ /* 0x000fe2000f8e0217 */
[----:B------:R-:W-:Y:S01]  /*19420*/  ULDC UR27, c[0x0][0x8a8] ;  /* 0x00022a00001b7ab9 */ /* 0x000fe20000000800 */
[----:B------:R-:W-:Y:S01]  /*19430*/  ULDC UR26, c[0x0][0x8b8] ;  /* 0x00022e00001a7ab9 */ /* 0x000fe20000000800 */
[----:B------:R-:W-:Y:S02]  /*19440*/  UIMAD UR25, UR25, UR27, UR22 ;  /* 0x0000001b191972a4 */ /* 0x000fe4000f8e0216 */
[----:B------:R-:W-:Y:S01]  /*19450*/  UIMAD UR23, UR23, UR26, UR57 ;  /* 0x0000001a171772a4 */ /* 0x000fe2000f8e0239 */
[----:B------:R-:W-:Y:S01]  /*19460*/  @UP3 UMOV UR24, UR4 ;  /* 0x0000000400183c82 */ /* 0x000fe20008000000 */
[----:B------:R-:W-:-:S03]  /*19470*/  @!UP3 UMOV UR24, UR4 ;  /* 0x000000040018bc82 */ /* 0x000fc60008000000 */
[----:B------:R-:W-:Y:S02]  /*19480*/  @UP3 UMOV UR22, UR25 ;  /* 0x0000001900163c82 */ /* 0x000fe40008000000 */
[----:B------:R-:W-:Y:S01]  /*19490*/  @!UP3 UMOV UR22, UR23 ;  /* 0x000000170016bc82 */ /* 0x000fe20008000000 */
[----:B------:R-:W-:-:S05]  /*194a0*/  @!UP3 UMOV UR23, UR25 ;  /* 0x000000190017bc82 */ /* 0x000fca0008000000 */
.L_x_321:
[----:B------:R-:W-:-:S06]  /*194b0*/  UISETP.NE.AND UP1, UPT, UR15, 0x3, UPT ;  /* 0x000000030f00788c */ /* 0x000fcc000bf25270 */
[----:B------:R-:W-:-:S13]  /*194c0*/  PLOP3.LUT P1, PT, PT, PT, UP1, 0x80, 0x0 ;  /* 0x000000000000781c */ /* 0x000fda0003f2f018 */
[----:B------:R-:W-:Y:S05]  /*194d0*/  @!P1 BRA `(.L_x_336) ;  /* 0x0000000000049947 */ /* 0x000fea0003800000 */
[----:B--2---:R-:W-:Y:S01]  /*194e0*/  BPT.TRAP 0x1 ;  /* 0x000000040000795c */ /* 0x004fe20000300000 */
.L_x_336:
[----:B------:R-:W1:Y:S01]  /*194f0*/  S2R R3, SR_CgaCtaId ;  /* 0x0000000000037919 */ /* 0x000e620000008800 */
[----:B------:R-:W-:-:S04]  /*19500*/  MOV R2, 0x400 ;  /* 0x0000040000027802 */ /* 0x000fc80000000f00 */
[----:B-1----:R-:W-:Y:S02]  /*19510*/  LEA R2, R3, R2, 0x18 ;  /* 0x0000000203027211 */ /* 0x002fe400078ec0ff */
[----:B------:R-:W-:Y:S02]  /*19520*/  SHF.L.U32 R3, R14, 0x1f, RZ ;  /* 0x0000001f0e037819 */ /* 0x000fe400000006ff */
[----:B------:R-:W-:-:S04]  /*19530*/  LEA R12, R13, R2, 0x3 ;  /* 0x000000020d0c7211 */ /* 0x000fc800078e18ff */
[----:B------:R-:W1:Y:S02]  /*19540*/  SYNCS.PHASECHK.TRANS64.TRYWAIT P2, [R12+URZ+0x34440], R3 ;  /* 0x034440030c0075a7 */ /* 0x000e64000804017f */
[----:B-1----:R-:W-:Y:S05]  /*19550*/  @!P2 BRA `(.L_x_337) ;  /* 0x0000001800f0a947 */ /* 0x002fea0003800000 */
.L_x_420:
[----:B------:R-:W-:Y:S01]  /*19560*/  ELECT P2, URZ, PT ;  /* 0x00000000003f782f */ /* 0x000fe20003840000 */
[----:B------:R-:W-:-:S12]  /*19570*/  BSSY B0, `(.L_x_338) ;  /* 0x0000010000007945 */ /* 0x000fd80003800000 */
[----:B------:R-:W-:Y:S05]  /*19580*/  @!P2 BRA `(.L_x_339) ;  /* 0x000000000038a947 */ /* 0x000fea0003800000 */
[----:B-1----:R-:W-:Y:S01]  /*19590*/  IMAD R3, R13, 0x10, R2 ;  /* 0x000000100d037824 */ /* 0x002fe200078e0202 */
[----:B------:R-:W-:Y:S01]  /*195a0*/  MOV R18, UR24 ;  /* 0x0000001800127c02 */ /* 0x000fe20008000f00 */
[----:B------:R-:W-:Y:S01]  /*195b0*/  IMAD.U32 R17, RZ, RZ, UR23 ;  /* 0x00000017ff117e24 */ /* 0x000fe2000f8e00ff */
[----:B------:R-:W-:-:S05]  /*195c0*/  MOV R16, UR22 ;  /* 0x0000001600107c02 */ /* 0x000fca0008000f00 */
[----:B------:R1:W-:Y:S01]  /*195d0*/  STS.128 [R3+0x34530], R16 ;  /* 0x0345301003007388 */ /* 0x0003e20000000c00 */
[----:B------:R-:W-:Y:S01]  /*195e0*/  @!PT LDS RZ, [RZ] ;  /* 0x00000000fffff984 */ /* 0x000fe20000000800 */
[----:B------:R-:W-:Y:S01]  /*195f0*/  @!PT LDS RZ, [RZ] ;  /* 0x00000000fffff984 */ /* 0x000fe20000000800 */
[----:B------:R-:W-:Y:S01]  /*19600*/  @!PT LDS RZ, [RZ] ;  /* 0x00000000fffff984 */ /* 0x000fe20000000800 */
[----:B------:R-:W-:Y:S01]  /*19610*/  @!PT LDS RZ, [RZ] ;  /* 0x00000000fffff984 */ /* 0x000fe20000000800 */
[----:B------:R3:W-:Y:S06]  /*19620*/  MEMBAR.ALL.CTA ;  /* 0x0000000000007992 */ /* 0x0007ec0000008000 */
[----:B---3--:R-:W3:Y:S01]  /*19630*/  FENCE.VIEW.ASYNC.S ;  /* 0x00000000000073c6 */ /* 0x008ee20000000000 */
[----:B------:R-:W-:Y:S05]  /*19640*/  @!P1 BRA `(.L_x_340) ;  /* 0x0000000000049947 */ /* 0x000fea0003800000 */
[----:B--2---:R-:W-:Y:S01]  /*19650*/  BPT.TRAP 0x1 ;  /* 0x000000040000795c */ /* 0x004fe20000300000 */
.L_x_340:
[----:B---3--:R3:W-:Y:S02]  /*19660*/  SYNCS.ARRIVE.TRANS64.A1T0 RZ, [R12+URZ+0x34400], RZ ;  /* 0x034400ff0cff79a7 */ /* 0x0087e4000810003f */
.L_x_339:
[----:B--2---:R-:W-:Y:S05]  /*19670*/  BSYNC B0 ;  /* 0x0000000000007941 */ /* 0x004fea0003800000 */
.L_x_338:
[----:B------:R-:W-:Y:S01]  /*19680*/  ISETP.NE.AND P3, PT, R19, RZ, PT ;  /* 0x000000ff1300720c */ /* 0x000fe20003f65270 */
[----:B------:R-:W-:-:S05]  /*19690*/  VIADD R13, R13, 0x1 ;  /* 0x000000010d0d7836 */ /* 0x000fca0000000000 */
[----:B------:R-:W-:-:S04]  /*196a0*/  ISETP.NE.AND P2, PT, R13, 0x8, PT ;  /* 0x000000080d00780c */ /* 0x000fc80003f45270 */
[----:B-1----:R-:W-:Y:S02]  /*196b0*/  SEL R3, RZ, 0x1, P2 ;  /* 0x00000001ff037807 */ /* 0x002fe40001000000 */
[----:B------:R-:W-:Y:S02]  /*196c0*/  SEL R13, R13, RZ, P2 ;  /* 0x000000ff0d0d7207 */ /* 0x000fe40001000000 */
[----:B------:R-:W-:Y:S01]  /*196d0*/  LOP3.LUT R14, R14, R3, RZ, 0x3c, !PT ;  /* 0x000000030e0e7212 */ /* 0x000fe200078e3cff */
[----:B------:R-:W-:Y:S06]  /*196e0*/  @P3 BRA `(.L_x_341) ;  /* 0xffffffe000fc3947 */ /* 0x000fec000383ffff */
[----:B------:R-:W-:Y:S05]  /*196f0*/  @!P1 BRA `(.L_x_342) ;  /* 0x0000000000049947 */ /* 0x000fea0003800000 */
[----:B------:R-:W-:Y:S01]  /*19700*/  BPT.TRAP 0x1 ;  /* 0x000000040000795c */ /* 0x000fe20000300000 */
.L_x_342:
[----:B------:R-:W-:Y:S02]  /*19710*/  LEA R3, R13, R2, 0x3 ;  /* 0x000000020d037211 */ /* 0x000fe400078e18ff */
[----:B-----5:R-:W-:-:S04]  /*19720*/  SHF.L.U32 R0, R14, 0x1f, RZ ;  /* 0x0000001f0e007819 */ /* 0x020fc800000006ff */
[----:B------:R-:W1:Y:S02]  /*19730*/  SYNCS.PHASECHK.TRANS64.TRYWAIT P0, [R3+URZ+0x34440], R0 ;  /* 0x03444000030075a7 */ /* 0x000e64000800017f */
[----:B-1----:R-:W-:Y:S05]  /*19740*/  @!P0 BRA `(.L_x_343) ;  /* 0x0000001800888947 */ /* 0x002fea0003800000 */
.L_x_421:
[----:B------:R-:W-:Y:S05]  /*19750*/  @!P1 BRA `(.L_x_344) ;  /* 0x0000000000049947 */ /* 0x000fea0003800000 */
[----:B------:R-:W-:Y:S01]  /*19760*/  BPT.TRAP 0x1 ;  /* 0x000000040000795c */ /* 0x000fe20000300000 */
.L_x_344:
[----:B------:R-:W-:-:S05]  /*19770*/  VIADD R13, R13, 0x1 ;  /* 0x000000010d0d7836 */ /* 0x000fca0000000000 */
[----:B------:R-:W-:-:S04]  /*19780*/  ISETP.NE.AND P0, PT, R13, 0x8, PT ;  /* 0x000000080d00780c */ /* 0x000fc80003f05270 */
[----:B-1----:R-:W-:Y:S02]  /*19790*/  SEL R3, RZ, 0x1, P0 ;  /* 0x00000001ff037807 */ /* 0x002fe40000000000 */
[----:B------:R-:W-:Y:S02]  /*197a0*/  SEL R13, R13, RZ, P0 ;  /* 0x000000ff0d0d7207 */ /* 0x000fe40000000000 */
[----:B------:R-:W-:Y:S02]  /*197b0*/  LOP3.LUT R14, R14, R3, RZ, 0x3c, !PT ;  /* 0x000000030e0e7212 */ /* 0x000fe400078e3cff */
[----:B------:R-:W-:Y:S02]  /*197c0*/  LEA R3, R13, R2, 0x3 ;  /* 0x000000020d037211 */ /* 0x000fe400078e18ff */
[----:B------:R-:W-:-:S04]  /*197d0*/  SHF.L.U32 R0, R14, 0x1f, RZ ;  /* 0x0000001f0e007819 */ /* 0x000fc800000006ff */
[----:B------:R-:W1:Y:S02]  /*197e0*/  SYNCS.PHASECHK.TRANS64.TRYWAIT P0, [R3+URZ+0x34440], R0 ;  /* 0x03444000030075a7 */ /* 0x000e64000800017f */
[----:B-1----:R-:W-:Y:S05]  /*197f0*/  @!P0 BRA `(.L_x_345) ;  /* 0x0000001800708947 */ /* 0x002fea0003800000 */
.L_x_422:
[----:B------:R-:W-:Y:S05]  /*19800*/  @!P1 BRA `(.L_x_346) ;  /* 0x0000000000049947 */ /* 0x000fea0003800000 */
[----:B------:R-:W-:Y:S01]  /*19810*/  BPT.TRAP 0x1 ;  /* 0x000000040000795c */ /* 0x000fe20000300000 */
.L_x_346:
[----:B-1----:R-:W-:-:S05]  /*19820*/  VIADD R0, R13, 0x1 ;  /* 0x000000010d007836 */ /* 0x002fca0000000000 */
[----:B------:R-:W-:-:S04]  /*19830*/  ISETP.NE.AND P0, PT, R0, 0x8, PT ;  /* 0x000000080000780c */ /* 0x000fc80003f05270 */
[----:B------:R-:W-:Y:S02]  /*19840*/  SEL R3, RZ, 0x1, P0 ;  /* 0x00000001ff037807 */ /* 0x000fe40000000000 */
[----:B------:R-:W-:Y:S02]  /*19850*/  SEL R5, R0, RZ, P0 ;  /* 0x000000ff00057207 */ /* 0x000fe40000000000 */
[----:B------:R-:W-:Y:S02]  /*19860*/  LOP3.LUT R14, R14, R3, RZ, 0x3c, !PT ;  /* 0x000000030e0e7212 */ /* 0x000fe400078e3cff */
[----:B------:R-:W-:Y:S02]  /*19870*/  LEA R3, R5, R2, 0x3 ;  /* 0x0000000205037211 */ /* 0x000fe400078e18ff */
[----:B------:R-:W-:-:S04]  /*19880*/  SHF.L.U32 R0, R14, 0x1f, RZ ;  /* 0x0000001f0e007819 */ /* 0x000fc800000006ff */
[----:B------:R-:W1:Y:S02]  /*19890*/  SYNCS.PHASECHK.TRANS64.TRYWAIT P0, [R3+URZ+0x34440], R0 ;  /* 0x03444000030075a7 */ /* 0x000e64000800017f */
[----:B-1----:R-:W-:Y:S05]  /*198a0*/  @!P0 BRA `(.L_x_347) ;  /* 0x0000001800588947 */ /* 0x002fea0003800000 */
.L_x_423:
[----:B------:R-:W-:Y:S05]  /*198b0*/  @!P1 BRA `(.L_x_348) ;  /* 0x0000000000049947 */ /* 0x000fea0003800000 */
[----:B------:R-:W-:Y:S01]  /*198c0*/  BPT.TRAP 0x1 ;  /* 0x000000040000795c */ /* 0x000fe20000300000 */
.L_x_348:
        /* <DEDUP_REMOVED lines=9> */
.L_x_424:
[----:B------:R-:W-:Y:S05]  /*19960*/  @!P1 BRA `(.L_x_350) ;  /* 0x0000000000049947 */ /* 0x000fea0003800000 */
[----:B------:R-:W-:Y:S01]  /*19970*/  BPT.TRAP 0x1 ;  /* 0x000000040000795c */ /* 0x000fe20000300000 */
.L_x_350:
        /* <DEDUP_REMOVED lines=9> */
.L_x_425:
[----:B------:R-:W-:Y:S05]  /*19a10*/  @!P1 BRA `(.L_x_352) ;  /* 0x0000000000049947 */ /* 0x000fea0003800000 */
[----:B------:R-:W-:Y:S01]  /*19a20*/  BPT.TRAP 0x1 ;  /* 0x000000040000795c */ /* 0x000fe20000300000 */
.L_x_352:
        /* <DEDUP_REMOVED lines=9> */
.L_x_426:
[----:B------:R-:W-:Y:S05]  /*19ac0*/  @!P1 BRA `(.L_x_354) ;  /* 0x0000000000049947 */ /* 0x000fea0003800000 */
[----:B------:R-:W-:Y:S01]  /*19ad0*/  BPT.TRAP 0x1 ;  /* 0x000000040000795c */ /* 0x000fe20000300000 */
.L_x_354:
[----:B-1----:R-:W-:-:S05]  /*19ae0*/  VIADD R0, R5, 0x1 ;  /* 0x0000000105007836 */ /* 0x002fca0000000000 */
[----:B------:R-:W-:-:S04]  /*19af0*/  ISETP.NE.AND P0, PT, R0, 0x8, PT ;  /* 0x000000080000780c */ /* 0x000fc80003f05270 */
[----:B------:R-:W-:Y:S02]  /*19b00*/  SEL R3, RZ, 0x1, P0 ;  /* 0x00000001ff037807 */ /* 0x000fe40000000000 */
[----:B------:R-:W-:Y:S02]  /*19b10*/  SEL R5, R0, RZ, P0 ;  /* 0x000000ff00057207 */ /* 0x000fe40000000000 */
[----:B----4-:R-:W-:Y:S02]  /*19b20*/  LOP3.LUT R7, R14, R3, RZ, 0x3c, !PT ;  /* 0x000000030e077212 */ /* 0x010fe400078e3cff */
[----:B------:R-:W-:Y:S02]  /*19b30*/  LEA R3, R5, R2, 0x3 ;  /* 0x0000000205037211 */ /* 0x000fe400078e18ff */
[----:B------:R-:W-:-:S04]  /*19b40*/  SHF.L.U32 R0, R7, 0x1f, RZ ;  /* 0x0000001f07007819 */ /* 0x000fc800000006ff */
[----:B------:R-:W1:Y:S02]  /*19b50*/  SYNCS.PHASECHK.TRANS64.TRYWAIT P0, [R3+URZ+0x34440], R0 ;  /* 0x03444000030075a7 */ /* 0x000e64000800017f */
[----:B-1----:R-:W-:Y:S05]  /*19b60*/  @!P0 BRA `(.L_x_355) ;  /* 0x0000001400f88947 */ /* 0x002fea0003800000 */
.L_x_427:
[----:B------:R-:W-:Y:S05]  /*19b70*/  @!P1 BRA `(.L_x_356) ;  /* 0x0000000000049947 */ /* 0x000fea0003800000 */
[----:B------:R-:W-:Y:S01]  /*19b80*/  BPT.TRAP 0x1 ;  /* 0x000000040000795c */ /* 0x000fe20000300000 */
.L_x_356:
[----:B-1----:R-:W-:-:S05]  /*19b90*/  VIADD R0, R5, 0x1 ;  /* 0x0000000105007836 */ /* 0x002fca0000000000 */
[----:B------:R-:W-:-:S04]  /*19ba0*/  ISETP.NE.AND P0, PT, R0, 0x8, PT ;  /* 0x000000080000780c */ /* 0x000fc80003f05270 */
[----:B------:R-:W-:Y:S02]  /*19bb0*/  SEL R4, RZ, 0x1, P0 ;  /* 0x00000001ff047807 */ /* 0x000fe40000000000 */
[----:B------:R-:W-:Y:S02]  /*19bc0*/  SEL R3, R0, RZ, P0 ;  /* 0x000000ff00037207 */ /* 0x000fe40000000000 */
[----:B------:R-:W-:Y:S02]  /*19bd0*/  LOP3.LUT R0, R7, R4, RZ, 0x3c, !PT ;  /* 0x0000000407007212 */ /* 0x000fe400078e3cff */
[----:B------:R-:W-:Y:S02]  /*19be0*/  LEA R3, R3, R2, 0x3 ;  /* 0x0000000203037211 */ /* 0x000fe400078e18ff */
[----:B------:R-:W-:-:S07]  /*19bf0*/  SHF.L.U32 R0, R0, 0x1f, RZ ;  /* 0x0000001f00007819 */ /* 0x000fce00000006ff */
.L_x_357:
[----:B-1----:R1:W2:Y:S02]  /*19c00*/  SYNCS.PHASECHK.TRANS64.TRYWAIT P0, [R3+URZ+0x34440], R0 ;  /* 0x03444000030075a7 */ /* 0x0022a4000800017f */
[----:B--2---:R-:W-:Y:S05]  /*19c10*/  @!P0 NANOSLEEP.SYNCS 0x989680 ;  /* 0x009896800000895d */ /* 0x004fea0003900000 */
[----:B------:R-:W2:Y:S02]  /*19c20*/  @!P0 SYNCS.PHASECHK.TRANS64 P0, [R3+URZ+0x34440], R0 ;  /* 0x03444000030085a7 */ /* 0x000ea4000800007f */
[----:B--2---:R-:W-:Y:S05]  /*19c30*/  @P0 EXIT ;  /* 0x000000000000094d */ /* 0x004fea0003800000 */
[----:B------:R-:W-:Y:S05]  /*19c40*/  BRA `(.L_x_357) ;  /* 0xfffffffc00ec7947 */ /* 0x000fea000383ffff */
.L_x_21:
[----:B-1----:R-:W-:-:S04]  /*19c50*/  IMAD.U32 R12, RZ, RZ, UR11 ;  /* 0x0000000bff0c7e24 */ /* 0x002fc8000f8e00ff */
[----:B------:R1:W2:Y:S03]  /*19c60*/  SYNCS.PHASECHK.TRANS64.TRYWAIT P1, [R12+URZ+0x34400], R3 ;  /* 0x034400030c0075a7 */ /* 0x0002a6000802017f */
[----:B--2---:R-:W-:Y:S05]  /*19c70*/  @!P1 NANOSLEEP.SYNCS 0x989680 ;  /* 0x009896800000995d */ /* 0x004fea0003900000 */
[----:B------:R-:W2:Y:S02]  /*19c80*/  @!P1 SYNCS.PHASECHK.TRANS64 P1, [R12+URZ+0x34400], R3 ;  /* 0x034400030c0095a7 */ /* 0x000ea4000802007f */
[----:B--2---:R-:W-:Y:S05]  /*19c90*/  @!P1 BRA `(.L_x_21) ;  /* 0xfffffffc00ec9947 */ /* 0x004fea000383ffff */
[----:B------:R-:W-:Y:S05]  /*19ca0*/  BRA `(.L_x_358) ;  /* 0xfffffe9000347947 */ /* 0x000fea000383ffff */
.L_x_33:
[----:B------:R-:W-:-:S06]  /*19cb0*/  UIADD3 UR4, UR47, UR51, URZ ;  /* 0x000000332f047290 */ /* 0x000fcc000fffe03f */
[----:B-1----:R-:W-:-:S04]  /*19cc0*/  MOV R0, UR4 ;  /* 0x0000000400007c02 */ /* 0x002fc80008000f00 */
[----:B------:R1:W2:Y:S03]  /*19cd0*/  SYNCS.PHASECHK.TRANS64.TRYWAIT P0, [R0+URZ], R7 ;  /* 0x00000007000075a7 */ /* 0x0002a6000800017f */
[----:B--2---:R-:W-:Y:S05]  /*19ce0*/  @!P0 NANOSLEEP.SYNCS 0x989680 ;  /* 0x009896800000895d */ /* 0x004fea0003900000 */
[----:B------:R-:W2:Y:S02]  /*19cf0*/  @!P0 SYNCS.PHASECHK.TRANS64 P0, [R0+URZ], R7 ;  /* 0x00000007000085a7 */ /* 0x000ea4000800007f */
[----:B--2---:R-:W-:Y:S05]  /*19d00*/  @!P0 BRA `(.L_x_33) ;  /* 0xfffffffc00e88947 */ /* 0x004fea000383ffff */
[----:B------:R-:W-:Y:S05]  /*19d10*/  BRA `(.L_x_359) ;  /* 0xfffffe9c00807947 */ /* 0x000fea000383ffff */
.L_x_38:
[----:B---3--:R-:W-:-:S04]  /*19d20*/  IMAD.U32 R3, RZ, RZ, UR4 ;  /* 0x00000004ff037e24 */ /* 0x008fc8000f8e00ff */
[----:B------:R3:W4:Y:S03]  /*19d30*/  SYNCS.PHASECHK.TRANS64.TRYWAIT P0, [R3+URZ+0x34480], R0 ;  /* 0x03448000030075a7 */ /* 0x000726000800017f */
[----:B----4-:R-:W-:Y:S05]  /*19d40*/  @!P0 NANOSLEEP.SYNCS 0x989680 ;  /* 0x009896800000895d */ /* 0x010fea0003900000 */
[----:B------:R-:W4:Y:S02]  /*19d50*/  @!P0 SYNCS.PHASECHK.TRANS64 P0, [R3+URZ+0x34480], R0 ;  /* 0x03448000030085a7 */ /* 0x000f24000800007f */
[----:B----4-:R-:W-:Y:S05]  /*19d60*/  @!P0 BRA `(.L_x_38) ;  /* 0xfffffffc00ec8947 */ /* 0x010fea000383ffff */
[----:B------:R-:W-:Y:S05]  /*19d70*/  BRA `(.L_x_37) ;  /* 0xfffffea800b07947 */ /* 0x000fea000383ffff */
.L_x_43:
[----:B---3--:R-:W-:-:S04]  /*19d80*/  MOV R7, UR4 ;  /* 0x0000000400077c02 */ /* 0x008fc80008000f00 */
[----:B------:R3:W4:Y:S03]  /*19d90*/  SYNCS.PHASECHK.TRANS64.TRYWAIT P0, [R7+URZ+0x34480], R3 ;  /* 0x03448003070075a7 */ /* 0x000726000800017f */
[----:B----4-:R-:W-:Y:S05]  /*19da0*/  @!P0 NANOSLEEP.SYNCS 0x989680 ;  /* 0x009896800000895d */ /* 0x010fea0003900000 */
[----:B------:R-:W4:Y:S02]  /*19db0*/  @!P0 SYNCS.PHASECHK.TRANS64 P0, [R7+URZ+0x34480], R3 ;  /* 0x03448003070085a7 */ /* 0x000f24000800007f */
[----:B----4-:R-:W-:Y:S05]  /*19dc0*/  @!P0 BRA `(.L_x_43) ;  /* 0xfffffffc00ec8947 */ /* 0x010fea000383ffff */
[----:B------:R-:W-:Y:S05]  /*19dd0*/  BRA `(.L_x_42) ;  /* 0xfffffee000d47947 */ /* 0x000fea000383ffff */
.L_x_49:
[----:B------:R-:W-:-:S06]  /*19de0*/  UIADD3 UR4, UR47, UR51, URZ ;  /* 0x000000332f047290 */ /* 0x000fcc000fffe03f */
[----:B-1----:R-:W-:-:S04]  /*19df0*/  IMAD.U32 R2, RZ, RZ, UR4 ;  /* 0x00000004ff027e24 */ /* 0x002fc8000f8e00ff */
[----:B------:R1:W3:Y:S03]  /*19e00*/  SYNCS.PHASECHK.TRANS64.TRYWAIT P0, [R2+URZ+0x10], R0 ;  /* 0x00001000020075a7 */ /* 0x0002e6000800017f */
[----:B---3--:R-:W-:Y:S05]  /*19e10*/  @!P0 NANOSLEEP.SYNCS 0x989680 ;  /* 0x009896800000895d */ /* 0x008fea0003900000 */
[----:B------:R-:W3:Y:S02]  /*19e20*/  @!P0 SYNCS.PHASECHK.TRANS64 P0, [R2+URZ+0x10], R0 ;  /* 0x00001000020085a7 */ /* 0x000ee4000800007f */
[----:B---3--:R-:W-:Y:S05]  /*19e30*/  @!P0 BRA `(.L_x_49) ;  /* 0xfffffffc00e88947 */ /* 0x008fea000383ffff */
[----:B------:R-:W-:Y:S05]  /*19e40*/  BRA `(.L_x_360) ;  /* 0xffffff2800507947 */ /* 0x000fea000383ffff */
.L_x_61:
[----:B------:R-:W-:-:S07]  /*19e50*/  MOV R15, 0xffffffff ;  /* 0xffffffff000f7802 */ /* 0x000fce0000000f00 */
[----:B-123-5:R-:W-:Y:S05]  /*19e60*/  WARPSYNC.COLLECTIVE R15, `(.L_x_361) ;  /* 0x000000000f0c7348 */ /* 0x02efea0003c00000 */
[----:B------:R-:W-:Y:S02]  /*19e70*/  ELECT P6, UR62, PT ;  /* 0x00000000003e782f */ /* 0x000fe400038c0000 */
[----:B------:R-:W-:Y:S01]  /*19e80*/  MOV R14, UR62 ;  /* 0x0000003e000e7c02 */ /* 0x000fe20008000f00 */
[----:B-123-5:R-:W-:Y:S10]  /*19e90*/  ENDCOLLECTIVE ;  /* 0x000000000000791b */ /* 0x02eff40003800000 */
.L_x_361:
[----:B------:R-:W-:Y:S05]  /*19ea0*/  BRA `(.L_x_362) ;  /* 0xffffff2c00d87947 */ /* 0x000fea000383ffff */
.L_x_63:
[----:B-1----:R-:W-:-:S04]  /*19eb0*/  IMAD.U32 R3, RZ, RZ, UR50 ;  /* 0x00000032ff037e24 */ /* 0x002fc8000f8e00ff */
[----:B------:R1:W3:Y:S03]  /*19ec0*/  SYNCS.PHASECHK.TRANS64.TRYWAIT P2, [R3+URZ+0x344c0], R158 ;  /* 0x0344c09e030075a7 */ /* 0x0002e6000804017f */
[----:B---3--:R-:W-:Y:S05]  /*19ed0*/  @!P2 NANOSLEEP.SYNCS 0x989680 ;  /* 0x009896800000a95d */ /* 0x008fea0003900000 */
[----:B------:R-:W3:Y:S02]  /*19ee0*/  @!P2 SYNCS.PHASECHK.TRANS64 P2, [R3+URZ+0x344c0], R158 ;  /* 0x0344c09e0300a5a7 */ /* 0x000ee4000804007f */
[----:B---3--:R-:W-:Y:S05]  /*19ef0*/  @!P2 BRA `(.L_x_63) ;  /* 0xfffffffc00eca947 */ /* 0x008fea000383ffff */
[----:B------:R-:W-:Y:S05]  /*19f00*/  BRA `(.L_x_363) ;  /* 0xffffff2c00e87947 */ /* 0x000fea000383ffff */
.L_x_69:
[----:B-1----:R-:W-:-:S04]  /*19f10*/  MOV R12, UR50 ;  /* 0x00000032000c7c02 */ /* 0x002fc80008000f00 */
[----:B------:R1:W2:Y:S03]  /*19f20*/  SYNCS.PHASECHK.TRANS64.TRYWAIT P3, [R12+URZ+0x344c8], R158 ;  /* 0x0344c89e0c0075a7 */ /* 0x0002a6000806017f */
[----:B--2---:R-:W-:Y:S05]  /*19f30*/  @!P3 NANOSLEEP.SYNCS 0x989680 ;  /* 0x009896800000b95d */ /* 0x004fea0003900000 */
[----:B------:R-:W2:Y:S02]  /*19f40*/  @!P3 SYNCS.PHASECHK.TRANS64 P3, [R12+URZ+0x344c8], R158 ;  /* 0x0344c89e0c00b5a7 */ /* 0x000ea4000806007f */
[----:B--2---:R-:W-:Y:S05]  /*19f50*/  @!P3 BRA `(.L_x_69) ;  /* 0xfffffffc00ecb947 */ /* 0x004fea000383ffff */
[----:B------:R-:W-:Y:S05]  /*19f60*/  BRA `(.L_x_364) ;  /* 0xffffff3400887947 */ /* 0x000fea000383ffff */
.L_x_74:
[----:B-1----:R-:W-:-:S04]  /*19f70*/  IMAD.U32 R12, RZ, RZ, UR50 ;  /* 0x00000032ff0c7e24 */ /* 0x002fc8000f8e00ff */
[----:B------:R1:W2:Y:S03]  /*19f80*/  SYNCS.PHASECHK.TRANS64.TRYWAIT P3, [R12+URZ+0x344d0], R158 ;  /* 0x0344d09e0c0075a7 */ /* 0x0002a6000806017f */
[----:B--2---:R-:W-:Y:S05]  /*19f90*/  @!P3 NANOSLEEP.SYNCS 0x989680 ;  /* 0x009896800000b95d */ /* 0x004fea0003900000 */
[----:B------:R-:W2:Y:S02]  /*19fa0*/  @!P3 SYNCS.PHASECHK.TRANS64 P3, [R12+URZ+0x344d0], R158 ;  /* 0x0344d09e0c00b5a7 */ /* 0x000ea4000806007f */
[----:B--2---:R-:W-:Y:S05]  /*19fb0*/  @!P3 BRA `(.L_x_74) ;  /* 0xfffffffc00ecb947 */ /* 0x004fea000383ffff */
[----:B------:R-:W-:Y:S05]  /*19fc0*/  BRA `(.L_x_365) ;  /* 0xffffff3800d07947 */ /* 0x000fea000383ffff */
.L_x_79:
[----:B-1----:R-:W-:-:S04]  /*19fd0*/  MOV R13, UR50 ;  /* 0x00000032000d7c02 */ /* 0x002fc80008000f00 */
[----:B------:R1:W2:Y:S03]  /*19fe0*/  SYNCS.PHASECHK.TRANS64.TRYWAIT P3, [R13+URZ+0x344d8], R158 ;  /* 0x0344d89e0d0075a7 */ /* 0x0002a6000806017f */
[----:B--2---:R-:W-:Y:S05]  /*19ff0*/  @!P3 NANOSLEEP.SYNCS 0x989680 ;  /* 0x009896800000b95d */ /* 0x004fea0003900000 */
[----:B------:R-:W2:Y:S02]  /*1a000*/  @!P3 SYNCS.PHASECHK.TRANS64 P3, [R13+URZ+0x344d8], R158 ;  /* 0x0344d89e0d00b5a7 */ /* 0x000ea4000806007f */
[----:B--2---:R-:W-:Y:S05]  /*1a010*/  @!P3 BRA `(.L_x_79) ;  /* 0xfffffffc00ecb947 */ /* 0x004fea000383ffff */
[----:B------:R-:W-:Y:S05]  /*1a020*/  BRA `(.L_x_366) ;  /* 0xffffff4000587947 */ /* 0x000fea000383ffff */
.L_x_84:
[----:B-1----:R-:W-:-:S04]  /*1a030*/  IMAD.U32 R13, RZ, RZ, UR50 ;  /* 0x00000032ff0d7e24 */ /* 0x002fc8000f8e00ff */
[----:B------:R1:W2:Y:S03]  /*1a040*/  SYNCS.PHASECHK.TRANS64.TRYWAIT P3, [R13+URZ+0x344c0], R20 ;  /* 0x0344c0140d0075a7 */ /* 0x0002a6000806017f */
[----:B--2---:R-:W-:Y:S05]  /*1a050*/  @!P3 NANOSLEEP.SYNCS 0x989680 ;  /* 0x009896800000b95d */ /* 0x004fea0003900000 */
[----:B------:R-:W2:Y:S02]  /*1a060*/  @!P3 SYNCS.PHASECHK.TRANS64 P3, [R13+URZ+0x344c0], R20 ;  /* 0x0344c0140d00b5a7 */ /* 0x000ea4000806007f */
[----:B--2---:R-:W-:Y:S05]  /*1a070*/  @!P3 BRA `(.L_x_84) ;  /* 0xfffffffc00ecb947 */ /* 0x004fea000383ffff */
[----:B------:R-:W-:Y:S05]  /*1a080*/  BRA `(.L_x_367) ;  /* 0xffffff4400a87947 */ /* 0x000fea000383ffff */
.L_x_89:
[----:B-1----:R-:W-:-:S04]  /*1a090*/  MOV R13, UR50 ;  /* 0x00000032000d7c02 */ /* 0x002fc80008000f00 */
[----:B------:R1:W2:Y:S03]  /*1a0a0*/  SYNCS.PHASECHK.TRANS64.TRYWAIT P3, [R13+URZ+0x344c8], R20 ;  /* 0x0344c8140d0075a7 */ /* 0x0002a6000806017f */
[----:B--2---:R-:W-:Y:S05]  /*1a0b0*/  @!P3 NANOSLEEP.SYNCS 0x989680 ;  /* 0x009896800000b95d */ /* 0x004fea0003900000 */
[----:B------:R-:W2:Y:S02]  /*1a0c0*/  @!P3 SYNCS.PHASECHK.TRANS64 P3, [R13+URZ+0x344c8], R20 ;  /* 0x0344c8140d00b5a7 */ /* 0x000ea4000806007f */
[----:B--2---:R-:W-:Y:S05]  /*1a0d0*/  @!P3 BRA `(.L_x_89) ;  /* 0xfffffffc00ecb947 */ /* 0x004fea000383ffff */
[----:B------:R-:W-:Y:S05]  /*1a0e0*/  BRA `(.L_x_368) ;  /* 0xffffff4c00307947 */ /* 0x000fea000383ffff */
.L_x_94:
[----:B-1----:R-:W-:-:S04]  /*1a0f0*/  IMAD.U32 R13, RZ, RZ, UR50 ;  /* 0x00000032ff0d7e24 */ /* 0x002fc8000f8e00ff */
[----:B------:R1:W2:Y:S03]  /*1a100*/  SYNCS.PHASECHK.TRANS64.TRYWAIT P3, [R13+URZ+0x344d0], R20 ;  /* 0x0344d0140d0075a7 */ /* 0x0002a6000806017f */
[----:B--2---:R-:W-:Y:S05]  /*1a110*/  @!P3 NANOSLEEP.SYNCS 0x989680 ;  /* 0x009896800000b95d */ /* 0x004fea0003900000 */
[----:B------:R-:W2:Y:S02]  /*1a120*/  @!P3 SYNCS.PHASECHK.TRANS64 P3, [R13+URZ+0x344d0], R20 ;  /* 0x0344d0140d00b5a7 */ /* 0x000ea4000806007f */
[----:B--2---:R-:W-:Y:S05]  /*1a130*/  @!P3 BRA `(.L_x_94) ;  /* 0xfffffffc00ecb947 */ /* 0x004fea000383ffff */
[----:B------:R-:W-:Y:S05]  /*1a140*/  BRA `(.L_x_369) ;  /* 0xffffff5000707947 */ /* 0x000fea000383ffff */
.L_x_99:
[----:B-1----:R-:W-:-:S04]  /*1a150*/  MOV R13, UR50 ;  /* 0x00000032000d7c02 */ /* 0x002fc80008000f00 */
[----:B------:R1:W2:Y:S03]  /*1a160*/  SYNCS.PHASECHK.TRANS64.TRYWAIT P3, [R13+URZ+0x344d8], R20 ;  /* 0x0344d8140d0075a7 */ /* 0x0002a6000806017f */
[----:B--2---:R-:W-:Y:S05]  /*1a170*/  @!P3 NANOSLEEP.SYNCS 0x989680 ;  /* 0x009896800000b95d */ /* 0x004fea0003900000 */
[----:B------:R-:W2:Y:S02]  /*1a180*/  @!P3 SYNCS.PHASECHK.TRANS64 P3, [R13+URZ+0x344d8], R20 ;  /* 0x0344d8140d00b5a7 */ /* 0x000ea4000806007f */
[----:B--2---:R-:W-:Y:S05]  /*1a190*/  @!P3 BRA `(.L_x_99) ;  /* 0xfffffffc00ecb947 */ /* 0x004fea000383ffff */
[----:B------:R-:W-:Y:S05]  /*1a1a0*/  BRA `(.L_x_370) ;  /* 0xffffff5400f07947 */ /* 0x000fea000383ffff */
.L_x_104:
[----:B-1----:R-:W-:-:S04]  /*1a1b0*/  IMAD.U32 R13, RZ, RZ, UR50 ;  /* 0x00000032ff0d7e24 */ /* 0x002fc8000f8e00ff */
[----:B------:R1:W2:Y:S03]  /*1a1c0*/  SYNCS.PHASECHK.TRANS64.TRYWAIT P3, [R13+URZ+0x344c0], R158 ;  /* 0x0344c09e0d0075a7 */ /* 0x0002a6000806017f */
[----:B--2---:R-:W-:Y:S05]  /*1a1d0*/  @!P3 NANOSLEEP.SYNCS 0x989680 ;  /* 0x009896800000b95d */ /* 0x004fea0003900000 */
[----:B------:R-:W2:Y:S02]  /*1a1e0*/  @!P3 SYNCS.PHASECHK.TRANS64 P3, [R13+URZ+0x344c0], R158 ;  /* 0x0344c09e0d00b5a7 */ /* 0x000ea4000806007f */
[----:B--2---:R-:W-:Y:S05]  /*1a1f0*/  @!P3 BRA `(.L_x_104) ;  /* 0xfffffffc00ecb947 */ /* 0x004fea000383ffff */
[----:B------:R-:W-:Y:S05]  /*1a200*/  BRA `(.L_x_371) ;  /* 0xffffff5c00307947 */ /* 0x000fea000383ffff */
.L_x_109:
[----:B-1----:R-:W-:-:S04]  /*1a210*/  MOV R13, UR50 ;  /* 0x00000032000d7c02 */ /* 0x002fc80008000f00 */
[----:B------:R1:W2:Y:S03]  /*1a220*/  SYNCS.PHASECHK.TRANS64.TRYWAIT P3, [R13+URZ+0x344c8], R158 ;  /* 0x0344c89e0d0075a7 */ /* 0x0002a6000806017f */
[----:B--2---:R-:W-:Y:S05]  /*1a230*/  @!P3 NANOSLEEP.SYNCS 0x989680 ;  /* 0x009896800000b95d */ /* 0x004fea0003900000 */
[----:B------:R-:W2:Y:S02]  /*1a240*/  @!P3 SYNCS.PHASECHK.TRANS64 P3, [R13+URZ+0x344c8], R158 ;  /* 0x0344c89e0d00b5a7 */ /* 0x000ea4000806007f */
[----:B--2---:R-:W-:Y:S05]  /*1a250*/  @!P3 BRA `(.L_x_109) ;  /* 0xfffffffc00ecb947 */ /* 0x004fea000383ffff */
[----:B------:R-:W-:Y:S05]  /*1a260*/  BRA `(.L_x_372) ;  /* 0xffffff6000b07947 */ /* 0x000fea000383ffff */
.L_x_114:
[----:B-1----:R-:W-:-:S04]  /*1a270*/  IMAD.U32 R13, RZ, RZ, UR50 ;  /* 0x00000032ff0d7e24 */ /* 0x002fc8000f8e00ff */
[----:B------:R1:W2:Y:S03]  /*1a280*/  SYNCS.PHASECHK.TRANS64.TRYWAIT P3, [R13+URZ+0x344d0], R158 ;  /* 0x0344d09e0d0075a7 */ /* 0x0002a6000806017f */
[----:B--2---:R-:W-:Y:S05]  /*1a290*/  @!P3 NANOSLEEP.SYNCS 0x989680 ;  /* 0x009896800000b95d */ /* 0x004fea0003900000 */
[----:B------:R-:W2:Y:S02]  /*1a2a0*/  @!P3 SYNCS.PHASECHK.TRANS64 P3, [R13+URZ+0x344d0], R158 ;  /* 0x0344d09e0d00b5a7 */ /* 0x000ea4000806007f */
[----:B--2---:R-:W-:Y:S05]  /*1a2b0*/  @!P3 BRA `(.L_x_114) ;  /* 0xfffffffc00ecb947 */ /* 0x004fea000383ffff */
[----:B------:R-:W-:Y:S05]  /*1a2c0*/  BRA `(.L_x_373) ;  /* 0xffffff6400f07947 */ /* 0x000fea000383ffff */
.L_x_119:
[----:B-1----:R-:W-:-:S04]  /*1a2d0*/  MOV R13, UR50 ;  /* 0x00000032000d7c02 */ /* 0x002fc80008000f00 */
[----:B------:R1:W2:Y:S03]  /*1a2e0*/  SYNCS.PHASECHK.TRANS64.TRYWAIT P3, [R13+URZ+0x344d8], R158 ;  /* 0x0344d89e0d0075a7 */ /* 0x0002a6000806017f */
[----:B--2---:R-:W-:Y:S05]  /*1a2f0*/  @!P3 NANOSLEEP.SYNCS 0x989680 ;  /* 0x009896800000b95d */ /* 0x004fea0003900000 */
[----:B------:R-:W2:Y:S02]  /*1a300*/  @!P3 SYNCS.PHASECHK.TRANS64 P3, [R13+URZ+0x344d8], R158 ;  /* 0x0344d89e0d00b5a7 */ /* 0x000ea4000806007f */
[----:B--2---:R-:W-:Y:S05]  /*1a310*/  @!P3 BRA `(.L_x_119) ;  /* 0xfffffffc00ecb947 */ /* 0x004fea000383ffff */
[----:B------:R-:W-:Y:S05]  /*1a320*/  BRA `(.L_x_374) ;  /* 0xffffff6c00707947 */ /* 0x000fea000383ffff */
.L_x_124:
[----:B-1----:R-:W-:-:S04]  /*1a330*/  IMAD.U32 R13, RZ, RZ, UR50 ;  /* 0x00000032ff0d7e24 */ /* 0x002fc8000f8e00ff */
[----:B------:R1:W2:Y:S03]  /*1a340*/  SYNCS.PHASECHK.TRANS64.TRYWAIT P3, [R13+URZ+0x344c0], R20 ;  /* 0x0344c0140d0075a7 */ /* 0x0002a6000806017f */
[----:B--2---:R-:W-:Y:S05]  /*1a350*/  @!P3 NANOSLEEP.SYNCS 0x989680 ;  /* 0x009896800000b95d */ /* 0x004fea0003900000 */
[----:B------:R-:W2:Y:S02]  /*1a360*/  @!P3 SYNCS.PHASECHK.TRANS64 P3, [R13+URZ+0x344c0], R20 ;  /* 0x0344c0140d00b5a7 */ /* 0x000ea4000806007f */
[----:B--2---:R-:W-:Y:S05]  /*1a370*/  @!P3 BRA `(.L_x_124) ;  /* 0xfffffffc00ecb947 */ /* 0x004fea000383ffff */
[----:B------:R-:W-:Y:S05]  /*1a380*/  BRA `(.L_x_375) ;  /* 0xffffff7000b07947 */ /* 0x000fea000383ffff */
.L_x_129:
[----:B-1----:R-:W-:-:S04]  /*1a390*/  MOV R13, UR50 ;  /* 0x00000032000d7c02 */ /* 0x002fc80008000f00 */
[----:B------:R1:W2:Y:S03]  /*1a3a0*/  SYNCS.PHASECHK.TRANS64.TRYWAIT P3, [R13+URZ+0x344c8], R20 ;  /* 0x0344c8140d0075a7 */ /* 0x0002a6000806017f */
[----:B--2---:R-:W-:Y:S05]  /*1a3b0*/  @!P3 NANOSLEEP.SYNCS 0x989680 ;  /* 0x009896800000b95d */ /* 0x004fea0003900000 */
[----:B------:R-:W2:Y:S02]  /*1a3c0*/  @!P3 SYNCS.PHASECHK.TRANS64 P3, [R13+URZ+0x344c8], R20 ;  /* 0x0344c8140d00b5a7 */ /* 0x000ea4000806007f */
[----:B--2---:R-:W-:Y:S05]  /*1a3d0*/  @!P3 BRA `(.L_x_129) ;  /* 0xfffffffc00ecb947 */ /* 0x004fea000383ffff */
[----:B------:R-:W-:Y:S05]  /*1a3e0*/  BRA `(.L_x_376) ;  /* 0xffffff7800307947 */ /* 0x000fea000383ffff */
.L_x_134:
[----:B-1----:R-:W-:-:S04]  /*1a3f0*/  IMAD.U32 R13, RZ, RZ, UR50 ;  /* 0x00000032ff0d7e24 */ /* 0x002fc8000f8e00ff */
[----:B------:R1:W2:Y:S03]  /*1a400*/  SYNCS.PHASECHK.TRANS64.TRYWAIT P3, [R13+URZ+0x344d0], R20 ;  /* 0x0344d0140d0075a7 */ /* 0x0002a6000806017f */
[----:B--2---:R-:W-:Y:S05]  /*1a410*/  @!P3 NANOSLEEP.SYNCS 0x989680 ;  /* 0x009896800000b95d */ /* 0x004fea0003900000 */
[----:B------:R-:W2:Y:S02]  /*1a420*/  @!P3 SYNCS.PHASECHK.TRANS64 P3, [R13+URZ+0x344d0], R20 ;  /* 0x0344d0140d00b5a7 */ /* 0x000ea4000806007f */
[----:B--2---:R-:W-:Y:S05]  /*1a430*/  @!P3 BRA `(.L_x_134) ;  /* 0xfffffffc00ecb947 */ /* 0x004fea000383ffff */
[----:B------:R-:W-:Y:S05]  /*1a440*/  BRA `(.L_x_377) ;  /* 0xffffff7c00707947 */ /* 0x000fea000383ffff */
.L_x_139:
[----:B-1----:R-:W-:-:S04]  /*1a450*/  MOV R13, UR50 ;  /* 0x00000032000d7c02 */ /* 0x002fc80008000f00 */
[----:B------:R1:W2:Y:S03]  /*1a460*/  SYNCS.PHASECHK.TRANS64.TRYWAIT P3, [R13+URZ+0x344d8], R20 ;  /* 0x0344d8140d0075a7 */ /* 0x0002a6000806017f */
[----:B--2---:R-:W-:Y:S05]  /*1a470*/  @!P3 NANOSLEEP.SYNCS 0x989680 ;  /* 0x009896800000b95d */ /* 0x004fea0003900000 */
[----:B------:R-:W2:Y:S02]  /*1a480*/  @!P3 SYNCS.PHASECHK.TRANS64 P3, [R13+URZ+0x344d8], R20 ;  /* 0x0344d8140d00b5a7 */ /* 0x000ea4000806007f */
[----:B--2---:R-:W-:Y:S05]  /*1a490*/  @!P3 BRA `(.L_x_139) ;  /* 0xfffffffc00ecb947 */ /* 0x004fea000383ffff */
[----:B------:R-:W-:Y:S05]  /*1a4a0*/  BRA `(.L_x_378) ;  /* 0xffffff8000f07947 */ /* 0x000fea000383ffff */
.L_x_144:
[----:B-1----:R-:W-:-:S04]  /*1a4b0*/  IMAD.U32 R3, RZ, RZ, UR4 ;  /* 0x00000004ff037e24 */ /* 0x002fc8000f8e00ff */
[----:B------:R1:W2:Y:S03]  /*1a4c0*/  SYNCS.PHASECHK.TRANS64.TRYWAIT P2, [R3+URZ+0x34400], R0 ;  /* 0x03440000030075a7 */ /* 0x0002a6000804017f */
[----:B--2---:R-:W-:Y:S05]  /*1a4d0*/  @!P2 NANOSLEEP.SYNCS 0x989680 ;  /* 0x009896800000a95d */ /* 0x004fea0003900000 */
[----:B------:R-:W2:Y:S02]  /*1a4e0*/  @!P2 SYNCS.PHASECHK.TRANS64 P2, [R3+URZ+0x34400], R0 ;  /* 0x034400000300a5a7 */ /* 0x000ea4000804007f */
[----:B--2---:R-:W-:Y:S05]  /*1a4f0*/  @!P2 BRA `(.L_x_144) ;  /* 0xfffffffc00eca947 */ /* 0x004fea000383ffff */
[----:B------:R-:W-:Y:S05]  /*1a500*/  BRA `(.L_x_379) ;  /* 0xffffff8800487947 */ /* 0x000fea000383ffff */
.L_x_148:
[----:B-1----:R-:W-:-:S04]  /*1a510*/  MOV R3, UR4 ;  /* 0x0000000400037c02 */ /* 0x002fc80008000f00 */
[----:B------:R1:W2:Y:S03]  /*1a520*/  SYNCS.PHASECHK.TRANS64.TRYWAIT P2, [R3+URZ+0x34400], R2 ;  /* 0x03440002030075a7 */ /* 0x0002a6000804017f */
[----:B--2---:R-:W-:Y:S05]  /*1a530*/  @!P2 NANOSLEEP.SYNCS 0x989680 ;  /* 0x009896800000a95d */ /* 0x004fea0003900000 */
[----:B------:R-:W2:Y:S02]  /*1a540*/  @!P2 SYNCS.PHASECHK.TRANS64 P2, [R3+URZ+0x34400], R2 ;  /* 0x034400020300a5a7 */ /* 0x000ea4000804007f */
[----:B--2---:R-:W-:Y:S05]  /*1a550*/  @!P2 BRA `(.L_x_148) ;  /* 0xfffffffc00eca947 */ /* 0x004fea000383ffff */
[----:B------:R-:W-:Y:S05]  /*1a560*/  BRA `(.L_x_380) ;  /* 0xffffff8800e87947 */ /* 0x000fea000383ffff */
.L_x_166:
[----:B-1----:R-:W-:-:S04]  /*1a570*/  IMAD.U32 R3, RZ, RZ, UR6 ;  /* 0x00000006ff037e24 */ /* 0x002fc8000f8e00ff */
[----:B------:R1:W2:Y:S03]  /*1a580*/  SYNCS.PHASECHK.TRANS64.TRYWAIT P0, [R3+URZ+0x34508], R0 ;  /* 0x03450800030075a7 */ /* 0x0002a6000800017f */
[----:B--2---:R-:W-:Y:S05]  /*1a590*/  @!P0 NANOSLEEP.SYNCS 0x989680 ;  /* 0x009896800000895d */ /* 0x004fea0003900000 */
[----:B------:R-:W2:Y:S02]  /*1a5a0*/  @!P0 SYNCS.PHASECHK.TRANS64 P0, [R3+URZ+0x34508], R0 ;  /* 0x03450800030085a7 */ /* 0x000ea4000800007f */
[----:B--2---:R-:W-:Y:S05]  /*1a5b0*/  @!P0 BRA `(.L_x_166) ;  /* 0xfffffffc00ec8947 */ /* 0x004fea000383ffff */
[----:B------:R-:W-:Y:S05]  /*1a5c0*/  BRA `(.L_x_381) ;  /* 0xffffff9800487947 */ /* 0x000fea000383ffff */
.L_x_168:
[----:B-1----:R-:W-:-:S04]  /*1a5d0*/  MOV R6, UR7 ;  /* 0x0000000700067c02 */ /* 0x002fc80008000f00 */
[----:B------:R1:W2:Y:S03]  /*1a5e0*/  SYNCS.PHASECHK.TRANS64.TRYWAIT P0, [R6+URZ+0x34400], R3 ;  /* 0x03440003060075a7 */ /* 0x0002a6000800017f */
[----:B--2---:R-:W-:Y:S05]  /*1a5f0*/  @!P0 NANOSLEEP.SYNCS 0x989680 ;  /* 0x009896800000895d */ /* 0x004fea0003900000 */
[----:B------:R-:W2:Y:S02]  /*1a600*/  @!P0 SYNCS.PHASECHK.TRANS64 P0, [R6+URZ+0x34400], R3 ;  /* 0x03440003060085a7 */ /* 0x000ea4000800007f */
[----:B--2---:R-:W-:Y:S05]  /*1a610*/  @!P0 BRA `(.L_x_168) ;  /* 0xfffffffc00ec8947 */ /* 0x004fea000383ffff */
[----:B------:R-:W-:Y:S05]  /*1a620*/  BRA `(.L_x_382) ;  /* 0xffffff9800707947 */ /* 0x000fea000383ffff */
.L_x_174:
[----:B--2---:R-:W-:-:S04]  /*1a630*/  IMAD.U32 R3, RZ, RZ, UR6 ;  /* 0x00000006ff037e24 */ /* 0x004fc8000f8e00ff */
[----:B------:R2:W3:Y:S03]  /*1a640*/  SYNCS.PHASECHK.TRANS64.TRYWAIT P1, [R3+URZ+0x344e0], R8 ;  /* 0x0344e008030075a7 */ /* 0x0004e6000802017f */
[----:B---3--:R-:W-:Y:S05]  /*1a650*/  @!P1 NANOSLEEP.SYNCS 0x989680 ;  /* 0x009896800000995d */ /* 0x008fea0003900000 */
[----:B------:R-:W3:Y:S02]  /*1a660*/  @!P1 SYNCS.PHASECHK.TRANS64 P1, [R3+URZ+0x344e0], R8 ;  /* 0x0344e008030095a7 */ /* 0x000ee4000802007f */
[----:B---3--:R-:W-:Y:S05]  /*1a670*/  @!P1 BRA `(.L_x_174) ;  /* 0xfffffffc00ec9947 */ /* 0x008fea000383ffff */
[----:B------:R-:W-:Y:S05]  /*1a680*/  BRA `(.L_x_383) ;  /* 0xffffff9c001c7947 */ /* 0x000fea000383ffff */
.L_x_180:
[----:B--2---:R-:W-:-:S04]  /*1a690*/  MOV R3, UR6 ;  /* 0x0000000600037c02 */ /* 0x004fc80008000f00 */
[----:B------:R2:W4:Y:S03]  /*1a6a0*/  SYNCS.PHASECHK.TRANS64.TRYWAIT P1, [R3+URZ+0x344e8], R8 ;  /* 0x0344e808030075a7 */ /* 0x000526000802017f */
[----:B----4-:R-:W-:Y:S05]  /*1a6b0*/  @!P1 NANOSLEEP.SYNCS 0x989680 ;  /* 0x009896800000995d */ /* 0x010fea0003900000 */
[----:B------:R-:W4:Y:S02]  /*1a6c0*/  @!P1 SYNCS.PHASECHK.TRANS64 P1, [R3+URZ+0x344e8], R8 ;  /* 0x0344e808030095a7 */ /* 0x000f24000802007f */
[----:B----4-:R-:W-:Y:S05]  /*1a6d0*/  @!P1 BRA `(.L_x_180) ;  /* 0xfffffffc00ec9947 */ /* 0x010fea000383ffff */
[----:B------:R-:W-:Y:S05]  /*1a6e0*/  BRA `(.L_x_384) ;  /* 0xffffff9c00587947 */ /* 0x000fea000383ffff */
.L_x_186:
[----:B--2---:R-:W-:-:S04]  /*1a6f0*/  IMAD.U32 R3, RZ, RZ, UR6 ;  /* 0x00000006ff037e24 */ /* 0x004fc8000f8e00ff */
[----:B------:R2:W1:Y:S03]  /*1a700*/  SYNCS.PHASECHK.TRANS64.TRYWAIT P1, [R3+URZ+0x344f0], R8 ;  /* 0x0344f008030075a7 */ /* 0x000466000802017f */
[----:B-1----:R-:W-:Y:S05]  /*1a710*/  @!P1 NANOSLEEP.SYNCS 0x989680 ;  /* 0x009896800000995d */ /* 0x002fea0003900000 */
[----:B------:R-:W1:Y:S02]  /*1a720*/  @!P1 SYNCS.PHASECHK.TRANS64 P1, [R3+URZ+0x344f0], R8 ;  /* 0x0344f008030095a7 */ /* 0x000e64000802007f */
[----:B-1----:R-:W-:Y:S05]  /*1a730*/  @!P1 BRA `(.L_x_186) ;  /* 0xfffffffc00ec9947 */ /* 0x002fea000383ffff */
[----:B------:R-:W-:Y:S05]  /*1a740*/  BRA `(.L_x_385) ;  /* 0xffffff9c00a07947 */ /* 0x000fea000383ffff */
.L_x_192:
[----:B--2---:R-:W-:-:S04]  /*1a750*/  MOV R3, UR6 ;  /* 0x0000000600037c02 */ /* 0x004fc80008000f00 */
[----:B------:R2:W1:Y:S03]  /*1a760*/  SYNCS.PHASECHK.TRANS64.TRYWAIT P1, [R3+URZ+0x344f8], R8 ;  /* 0x0344f808030075a7 */ /* 0x000466000802017f */
[----:B-1----:R-:W-:Y:S05]  /*1a770*/  @!P1 NANOSLEEP.SYNCS 0x989680 ;  /* 0x009896800000995d */ /* 0x002fea0003900000 */
[----:B------:R-:W1:Y:S02]  /*1a780*/  @!P1 SYNCS.PHASECHK.TRANS64 P1, [R3+URZ+0x344f8], R8 ;  /* 0x0344f808030095a7 */ /* 0x000e64000802007f */
[----:B-1----:R-:W-:Y:S05]  /*1a790*/  @!P1 BRA `(.L_x_192) ;  /* 0xfffffffc00ec9947 */ /* 0x002fea000383ffff */
[----:B------:R-:W-:Y:S05]  /*1a7a0*/  BRA `(.L_x_386) ;  /* 0xffffff9c00e07947 */ /* 0x000fea000383ffff */
.L_x_198:
[----:B-12---:R-:W-:-:S04]  /*1a7b0*/  IMAD.U32 R3, RZ, RZ, UR6 ;  /* 0x00000006ff037e24 */ /* 0x006fc8000f8e00ff */
[----:B------:R1:W2:Y:S03]  /*1a7c0*/  SYNCS.PHASECHK.TRANS64.TRYWAIT P1, [R3+URZ+0x344e0], R2 ;  /* 0x0344e002030075a7 */ /* 0x0002a6000802017f */
[----:B--2---:R-:W-:Y:S05]  /*1a7d0*/  @!P1 NANOSLEEP.SYNCS 0x989680 ;  /* 0x009896800000995d */ /* 0x004fea0003900000 */
[----:B------:R-:W2:Y:S02]  /*1a7e0*/  @!P1 SYNCS.PHASECHK.TRANS64 P1, [R3+URZ+0x344e0], R2 ;  /* 0x0344e002030095a7 */ /* 0x000ea4000802007f */
[----:B--2---:R-:W-:Y:S05]  /*1a7f0*/  @!P1 BRA `(.L_x_198) ;  /* 0xfffffffc00ec9947 */ /* 0x004fea000383ffff */
[----:B------:R-:W-:Y:S05]  /*1a800*/  BRA `(.L_x_387) ;  /* 0xffffffa0002c7947 */ /* 0x000fea000383ffff */
.L_x_204:
[----:B-123--:R-:W-:-:S04]  /*1a810*/  MOV R3, UR6 ;  /* 0x0000000600037c02 */ /* 0x00efc80008000f00 */
[----:B------:R1:W2:Y:S03]  /*1a820*/  SYNCS.PHASECHK.TRANS64.TRYWAIT P1, [R3+URZ+0x344e8], R2 ;  /* 0x0344e802030075a7 */ /* 0x0002a6000802017f */
[----:B--2---:R-:W-:Y:S05]  /*1a830*/  @!P1 NANOSLEEP.SYNCS 0x989680 ;  /* 0x009896800000995d */ /* 0x004fea0003900000 */
[----:B------:R-:W2:Y:S02]  /*1a840*/  @!P1 SYNCS.PHASECHK.TRANS64 P1, [R3+URZ+0x344e8], R2 ;  /* 0x0344e802030095a7 */ /* 0x000ea4000802007f */
[----:B--2---:R-:W-:Y:S05]  /*1a850*/  @!P1 BRA `(.L_x_204) ;  /* 0xfffffffc00ec9947 */ /* 0x004fea000383ffff */
[----:B------:R-:W-:Y:S05]  /*1a860*/  BRA `(.L_x_388) ;  /* 0xffffffa000607947 */ /* 0x000fea000383ffff */
.L_x_210:
[----:B-1234-:R-:W-:-:S04]  /*1a870*/  IMAD.U32 R3, RZ, RZ, UR6 ;  /* 0x00000006ff037e24 */ /* 0x01efc8000f8e00ff */
[----:B------:R1:W2:Y:S03]  /*1a880*/  SYNCS.PHASECHK.TRANS64.TRYWAIT P1, [R3+URZ+0x344f0], R2 ;  /* 0x0344f002030075a7 */ /* 0x0002a6000802017f */
[----:B--2---:R-:W-:Y:S05]  /*1a890*/  @!P1 NANOSLEEP.SYNCS 0x989680 ;  /* 0x009896800000995d */ /* 0x004fea0003900000 */
[----:B------:R-:W2:Y:S02]  /*1a8a0*/  @!P1 SYNCS.PHASECHK.TRANS64 P1, [R3+URZ+0x344f0], R2 ;  /* 0x0344f002030095a7 */ /* 0x000ea4000802007f */
[----:B--2---:R-:W-:Y:S05]  /*1a8b0*/  @!P1 BRA `(.L_x_210) ;  /* 0xfffffffc00ec9947 */ /* 0x004fea000383ffff */
[----:B------:R-:W-:Y:S05]  /*1a8c0*/  BRA `(.L_x_389) ;  /* 0xffffffa0009c7947 */ /* 0x000fea000383ffff */
.L_x_216:
[----:B-1234-:R-:W-:-:S04]  /*1a8d0*/  MOV R3, UR6 ;  /* 0x0000000600037c02 */ /* 0x01efc80008000f00 */
[----:B------:R1:W2:Y:S03]  /*1a8e0*/  SYNCS.PHASECHK.TRANS64.TRYWAIT P1, [R3+URZ+0x344f8], R2 ;  /* 0x0344f802030075a7 */ /* 0x0002a6000802017f */
[----:B--2---:R-:W-:Y:S05]  /*1a8f0*/  @!P1 NANOSLEEP.SYNCS 0x989680 ;  /* 0x009896800000995d */ /* 0x004fea0003900000 */
[----:B------:R-:W2:Y:S02]  /*1a900*/  @!P1 SYNCS.PHASECHK.TRANS64 P1, [R3+URZ+0x344f8], R2 ;  /* 0x0344f802030095a7 */ /* 0x000ea4000802007f */
[----:B--2---:R-:W-:Y:S05]  /*1a910*/  @!P1 BRA `(.L_x_216) ;  /* 0xfffffffc00ec9947 */ /* 0x004fea000383ffff */
[----:B------:R-:W-:Y:S05]  /*1a920*/  BRA `(.L_x_390) ;  /* 0xffffffa000d07947 */ /* 0x000fea000383ffff */
.L_x_222:
[----:B-1234-:R-:W-:-:S04]  /*1a930*/  IMAD.U32 R3, RZ, RZ, UR6 ;  /* 0x00000006ff037e24 */ /* 0x01efc8000f8e00ff */
[----:B------:R1:W2:Y:S03]  /*1a940*/  SYNCS.PHASECHK.TRANS64.TRYWAIT P1, [R3+URZ+0x344e0], R8 ;  /* 0x0344e008030075a7 */ /* 0x0002a6000802017f */
[----:B--2---:R-:W-:Y:S05]  /*1a950*/  @!P1 NANOSLEEP.SYNCS 0x989680 ;  /* 0x009896800000995d */ /* 0x004fea0003900000 */
[----:B------:R-:W2:Y:S02]  /*1a960*/  @!P1 SYNCS.PHASECHK.TRANS64 P1, [R3+URZ+0x344e0], R8 ;  /* 0x0344e008030095a7 */ /* 0x000ea4000802007f */
[----:B--2---:R-:W-:Y:S05]  /*1a970*/  @!P1 BRA `(.L_x_222) ;  /* 0xfffffffc00ec9947 */ /* 0x004fea000383ffff */
[----:B------:R-:W-:Y:S05]  /*1a980*/  BRA `(.L_x_391) ;  /* 0xffffffa4000c7947 */ /* 0x000fea000383ffff */
.L_x_228:
[----:B-1234-:R-:W-:-:S04]  /*1a990*/  MOV R3, UR6 ;  /* 0x0000000600037c02 */ /* 0x01efc80008000f00 */
[----:B------:R1:W2:Y:S03]  /*1a9a0*/  SYNCS.PHASECHK.TRANS64.TRYWAIT P1, [R3+URZ+0x344e8], R8 ;  /* 0x0344e808030075a7 */ /* 0x0002a6000802017f */
[----:B--2---:R-:W-:Y:S05]  /*1a9b0*/  @!P1 NANOSLEEP.SYNCS 0x989680 ;  /* 0x009896800000995d */ /* 0x004fea0003900000 */
[----:B------:R-:W2:Y:S02]  /*1a9c0*/  @!P1 SYNCS.PHASECHK.TRANS64 P1, [R3+URZ+0x344e8], R8 ;  /* 0x0344e808030095a7 */ /* 0x000ea4000802007f */
[----:B--2---:R-:W-:Y:S05]  /*1a9d0*/  @!P1 BRA `(.L_x_228) ;  /* 0xfffffffc00ec9947 */ /* 0x004fea000383ffff */
[----:B------:R-:W-:Y:S05]  /*1a9e0*/  BRA `(.L_x_392) ;  /* 0xffffffa400407947 */ /* 0x000fea000383ffff */
.L_x_234:
[----:B-1234-:R-:W-:-:S04]  /*1a9f0*/  IMAD.U32 R3, RZ, RZ, UR6 ;  /* 0x00000006ff037e24 */ /* 0x01efc8000f8e00ff */
[----:B------:R1:W2:Y:S03]  /*1aa00*/  SYNCS.PHASECHK.TRANS64.TRYWAIT P1, [R3+URZ+0x344f0], R8 ;  /* 0x0344f008030075a7 */ /* 0x0002a6000802017f */
[----:B--2---:R-:W-:Y:S05]  /*1aa10*/  @!P1 NANOSLEEP.SYNCS 0x989680 ;  /* 0x009896800000995d */ /* 0x004fea0003900000 */
[----:B------:R-:W2:Y:S02]  /*1aa20*/  @!P1 SYNCS.PHASECHK.TRANS64 P1, [R3+URZ+0x344f0], R8 ;  /* 0x0344f008030095a7 */ /* 0x000ea4000802007f */
[----:B--2---:R-:W-:Y:S05]  /*1aa30*/  @!P1 BRA `(.L_x_234) ;  /* 0xfffffffc00ec9947 */ /* 0x004fea000383ffff */
[----:B------:R-:W-:Y:S05]  /*1aa40*/  BRA `(.L_x_393) ;  /* 0xffffffa4007c7947 */ /* 0x000fea000383ffff */
.L_x_240:
[----:B-1234-:R-:W-:-:S04]  /*1aa50*/  MOV R3, UR6 ;  /* 0x0000000600037c02 */ /* 0x01efc80008000f00 */
[----:B------:R1:W2:Y:S03]  /*1aa60*/  SYNCS.PHASECHK.TRANS64.TRYWAIT P1, [R3+URZ+0x344f8], R8 ;  /* 0x0344f808030075a7 */ /* 0x0002a6000802017f */
[----:B--2---:R-:W-:Y:S05]  /*1aa70*/  @!P1 NANOSLEEP.SYNCS 0x989680 ;  /* 0x009896800000995d */ /* 0x004fea0003900000 */
[----:B------:R-:W2:Y:S02]  /*1aa80*/  @!P1 SYNCS.PHASECHK.TRANS64 P1, [R3+URZ+0x344f8], R8 ;  /* 0x0344f808030095a7 */ /* 0x000ea4000802007f */
[----:B--2---:R-:W-:Y:S05]  /*1aa90*/  @!P1 BRA `(.L_x_240) ;  /* 0xfffffffc00ec9947 */ /* 0x004fea000383ffff */
[----:B------:R-:W-:Y:S05]  /*1aaa0*/  BRA `(.L_x_394) ;  /* 0xffffffa400b07947 */ /* 0x000fea000383ffff */
.L_x_246:
[----:B-1234-:R-:W-:-:S04]  /*1aab0*/  IMAD.U32 R3, RZ, RZ, UR6 ;  /* 0x00000006ff037e24 */ /* 0x01efc8000f8e00ff */
[----:B------:R1:W2:Y:S03]  /*1aac0*/  SYNCS.PHASECHK.TRANS64.TRYWAIT P1, [R3+URZ+0x344e0], R2 ;  /* 0x0344e002030075a7 */ /* 0x0002a6000802017f */
[----:B--2---:R-:W-:Y:S05]  /*1aad0*/  @!P1 NANOSLEEP.SYNCS 0x989680 ;  /* 0x009896800000995d */ /* 0x004fea0003900000 */
[----:B------:R-:W2:Y:S02]  /*1aae0*/  @!P1 SYNCS.PHASECHK.TRANS64 P1, [R3+URZ+0x344e0], R2 ;  /* 0x0344e002030095a7 */ /* 0x000ea4000802007f */
[----:B--2---:R-:W-:Y:S05]  /*1aaf0*/  @!P1 BRA `(.L_x_246) ;  /* 0xfffffffc00ec9947 */ /* 0x004fea000383ffff */
[----:B------:R-:W-:Y:S05]  /*1ab00*/  BRA `(.L_x_395) ;  /* 0xffffffa400ec7947 */ /* 0x000fea000383ffff */
.L_x_252:
[----:B-1234-:R-:W-:-:S04]  /*1ab10*/  MOV R3, UR6 ;  /* 0x0000000600037c02 */ /* 0x01efc80008000f00 */
[----:B------:R1:W2:Y:S03]  /*1ab20*/  SYNCS.PHASECHK.TRANS64.TRYWAIT P1, [R3+URZ+0x344e8], R2 ;  /* 0x0344e802030075a7 */ /* 0x0002a6000802017f */
[----:B--2---:R-:W-:Y:S05]  /*1ab30*/  @!P1 NANOSLEEP.SYNCS 0x989680 ;  /* 0x009896800000995d */ /* 0x004fea0003900000 */
[----:B------:R-:W2:Y:S02]  /*1ab40*/  @!P1 SYNCS.PHASECHK.TRANS64 P1, [R3+URZ+0x344e8], R2 ;  /* 0x0344e802030095a7 */ /* 0x000ea4000802007f */
[----:B--2---:R-:W-:Y:S05]  /*1ab50*/  @!P1 BRA `(.L_x_252) ;  /* 0xfffffffc00ec9947 */ /* 0x004fea000383ffff */
[----:B------:R-:W-:Y:S05]  /*1ab60*/  BRA `(.L_x_396) ;  /* 0xffffffa800207947 */ /* 0x000fea000383ffff */
.L_x_258:
[----:B-1234-:R-:W-:-:S04]  /*1ab70*/  IMAD.U32 R3, RZ, RZ, UR6 ;  /* 0x00000006ff037e24 */ /* 0x01efc8000f8e00ff */
[----:B------:R1:W2:Y:S03]  /*1ab80*/  SYNCS.PHASECHK.TRANS64.TRYWAIT P1, [R3+URZ+0x344f0], R2 ;  /* 0x0344f002030075a7 */ /* 0x0002a6000802017f */
[----:B--2---:R-:W-:Y:S05]  /*1ab90*/  @!P1 NANOSLEEP.SYNCS 0x989680 ;  /* 0x009896800000995d */ /* 0x004fea0003900000 */
[----:B------:R-:W2:Y:S02]  /*1aba0*/  @!P1 SYNCS.PHASECHK.TRANS64 P1, [R3+URZ+0x344f0], R2 ;  /* 0x0344f002030095a7 */ /* 0x000ea4000802007f */
[----:B--2---:R-:W-:Y:S05]  /*1abb0*/  @!P1 BRA `(.L_x_258) ;  /* 0xfffffffc00ec9947 */ /* 0x004fea000383ffff */
[----:B------:R-:W-:Y:S05]  /*1abc0*/  BRA `(.L_x_397) ;  /* 0xffffffa8005c7947 */ /* 0x000fea000383ffff */
.L_x_264:
[----:B-1234-:R-:W-:-:S04]  /*1abd0*/  MOV R3, UR6 ;  /* 0x0000000600037c02 */ /* 0x01efc80008000f00 */
[----:B------:R1:W2:Y:S03]  /*1abe0*/  SYNCS.PHASECHK.TRANS64.TRYWAIT P1, [R3+URZ+0x344f8], R2 ;  /* 0x0344f802030075a7 */ /* 0x0002a6000802017f */
[----:B--2---:R-:W-:Y:S05]  /*1abf0*/  @!P1 NANOSLEEP.SYNCS 0x989680 ;  /* 0x009896800000995d */ /* 0x004fea0003900000 */
[----:B------:R-:W2:Y:S02]  /*1ac00*/  @!P1 SYNCS.PHASECHK.TRANS64 P1, [R3+URZ+0x344f8], R2 ;  /* 0x0344f802030095a7 */ /* 0x000ea4000802007f */
[----:B--2---:R-:W-:Y:S05]  /*1ac10*/  @!P1 BRA `(.L_x_264) ;  /* 0xfffffffc00ec9947 */ /* 0x004fea000383ffff */
[----:B------:R-:W-:Y:S05]  /*1ac20*/  BRA `(.L_x_398) ;  /* 0xffffffa800947947 */ /* 0x000fea000383ffff */
.L_x_279:
[----:B-1----:R-:W-:-:S04]  /*1ac30*/  IMAD.U32 R3, RZ, RZ, UR6 ;  /* 0x00000006ff037e24 */ /* 0x002fc8000f8e00ff */
[----:B------:R1:W2:Y:S03]  /*1ac40*/  SYNCS.PHASECHK.TRANS64.TRYWAIT P0, [R3+URZ+0x344e0], R8 ;  /* 0x0344e008030075a7 */ /* 0x0002a6000800017f */
[----:B--2---:R-:W-:Y:S05]  /*1ac50*/  @!P0 NANOSLEEP.SYNCS 0x989680 ;  /* 0x009896800000895d */ /* 0x004fea0003900000 */
[----:B------:R-:W2:Y:S02]  /*1ac60*/  @!P0 SYNCS.PHASECHK.TRANS64 P0, [R3+URZ+0x344e0], R8 ;  /* 0x0344e008030085a7 */ /* 0x000ea4000800007f */
[----:B--2---:R-:W-:Y:S05]  /*1ac70*/  @!P0 BRA `(.L_x_279) ;  /* 0xfffffffc00ec8947 */ /* 0x004fea000383ffff */
[----:B------:R-:W-:Y:S05]  /*1ac80*/  BRA `(.L_x_399) ;  /* 0xffffffb000187947 */ /* 0x000fea000383ffff */
.L_x_281:
[----:B-1----:R-:W-:-:S04]  /*1ac90*/  MOV R3, UR6 ;  /* 0x0000000600037c02 */ /* 0x002fc80008000f00 */
[----:B------:R1:W2:Y:S03]  /*1aca0*/  SYNCS.PHASECHK.TRANS64.TRYWAIT P0, [R3+URZ+0x344e8], R8 ;  /* 0x0344e808030075a7 */ /* 0x0002a6000800017f */
[----:B--2---:R-:W-:Y:S05]  /*1acb0*/  @!P0 NANOSLEEP.SYNCS 0x989680 ;  /* 0x009896800000895d */ /* 0x004fea0003900000 */
[----:B------:R-:W2:Y:S02]  /*1acc0*/  @!P0 SYNCS.PHASECHK.TRANS64 P0, [R3+URZ+0x344e8], R8 ;  /* 0x0344e808030085a7 */ /* 0x000ea4000800007f */
[----:B--2---:R-:W-:Y:S05]  /*1acd0*/  @!P0 BRA `(.L_x_281) ;  /* 0xfffffffc00ec8947 */ /* 0x004fea000383ffff */
[----:B------:R-:W-:Y:S05]  /*1ace0*/  BRA `(.L_x_400) ;  /* 0xffffffb000107947 */ /* 0x000fea000383ffff */
.L_x_283:
[----:B-1----:R-:W-:-:S04]  /*1acf0*/  IMAD.U32 R3, RZ, RZ, UR6 ;  /* 0x00000006ff037e24 */ /* 0x002fc8000f8e00ff */
[----:B------:R1:W2:Y:S03]  /*1ad00*/  SYNCS.PHASECHK.TRANS64.TRYWAIT P0, [R3+URZ+0x344f0], R8 ;  /* 0x0344f008030075a7 */ /* 0x0002a6000800017f */
[----:B--2---:R-:W-:Y:S05]  /*1ad10*/  @!P0 NANOSLEEP.SYNCS 0x989680 ;  /* 0x009896800000895d */ /* 0x004fea0003900000 */
[----:B------:R-:W2:Y:S02]  /*1ad20*/  @!P0 SYNCS.PHASECHK.TRANS64 P0, [R3+URZ+0x344f0], R8 ;  /* 0x0344f008030085a7 */ /* 0x000ea4000800007f */
[----:B--2---:R-:W-:Y:S05]  /*1ad30*/  @!P0 BRA `(.L_x_283) ;  /* 0xfffffffc00ec8947 */ /* 0x004fea000383ffff */
[----:B------:R-:W-:Y:S05]  /*1ad40*/  BRA `(.L_x_401) ;  /* 0xffffffb000087947 */ /* 0x000fea000383ffff */
.L_x_295:
[----:B------:R-:W-:Y:S01]  /*1ad50*/  BSSY B1, `(.L_x_402) ;  /* 0x0000006000017945 */ /* 0x000fe20003800000 */
[----:B------:R-:W-:-:S07]  /*1ad60*/  MOV R15, 0xffffffff ;  /* 0xffffffff000f7802 */ /* 0x000fce0000000f00 */
[----:B------:R-:W-:Y:S05]  /*1ad70*/  WARPSYNC.COLLECTIVE R15, `(.L_x_403) ;  /* 0x000000000f0c7348 */ /* 0x000fea0003c00000 */
[----:B------:R-:W-:Y:S02]  /*1ad80*/  ELECT P6, UR62, PT ;  /* 0x00000000003e782f */ /* 0x000fe400038c0000 */
[----:B------:R-:W-:Y:S01]  /*1ad90*/  MOV R14, UR62 ;  /* 0x0000003e000e7c02 */ /* 0x000fe20008000f00 */
[----:B------:R-:W-:Y:S10]  /*1ada0*/  ENDCOLLECTIVE ;  /* 0x000000000000791b */ /* 0x000ff40003800000 */
.L_x_403:
[----:B------:R-:W-:Y:S05]  /*1adb0*/  BSYNC B1 ;  /* 0x0000000000017941 */ /* 0x000fea0003800000 */
.L_x_402:
[----:B------:R-:W-:Y:S05]  /*1adc0*/  BRA `(.L_x_404) ;  /* 0xffffffb800f87947 */ /* 0x000fea000383ffff */
.L_x_298:
[----:B--2---:R2:W3:Y:S02]  /*1add0*/  SYNCS.PHASECHK.TRANS64.TRYWAIT P0, [R8+URZ+0x344a0], R5 ;  /* 0x0344a005080075a7 */ /* 0x0044e4000800017f */
[----:B---3--:R-:W-:Y:S05]  /*1ade0*/  @!P0 NANOSLEEP.SYNCS 0x989680 ;  /* 0x009896800000895d */ /* 0x008fea0003900000 */
[----:B------:R-:W3:Y:S02]  /*1adf0*/  @!P0 SYNCS.PHASECHK.TRANS64 P0, [R8+URZ+0x344a0], R5 ;  /* 0x0344a005080085a7 */ /* 0x000ee4000800007f */
[----:B---3--:R-:W-:Y:S05]  /*1ae00*/  @!P0 BRA `(.L_x_298) ;  /* 0xfffffffc00f08947 */ /* 0x008fea000383ffff */
[----:B------:R-:W-:Y:S05]  /*1ae10*/  BRA `(.L_x_405) ;  /* 0xffffffbc00207947 */ /* 0x000fea000383ffff */
.L_x_304:
[----:B-1----:R1:W3:Y:S02]  /*1ae20*/  SYNCS.PHASECHK.TRANS64.TRYWAIT P0, [R3+URZ+0x34400], R2 ;  /* 0x03440002030075a7 */ /* 0x0022e4000800017f */
[----:B---3--:R-:W-:Y:S05]  /*1ae30*/  @!P0 NANOSLEEP.SYNCS 0x989680 ;  /* 0x009896800000895d */ /* 0x008fea0003900000 */
[----:B------:R-:W3:Y:S02]  /*1ae40*/  @!P0 SYNCS.PHASECHK.TRANS64 P0, [R3+URZ+0x34400], R2 ;  /* 0x03440002030085a7 */ /* 0x000ee4000800007f */
[----:B---3--:R-:W-:Y:S05]  /*1ae50*/  @!P0 BRA `(.L_x_304) ;  /* 0xfffffffc00f08947 */ /* 0x008fea000383ffff */
[----:B------:R-:W-:Y:S05]  /*1ae60*/  BRA `(.L_x_406) ;  /* 0xffffffbc00ec7947 */ /* 0x000fea000383ffff */
.L_x_307:
[----:B------:R-:W-:Y:S01]  /*1ae70*/  BSSY B1, `(.L_x_407) ;  /* 0x0000006000017945 */ /* 0x000fe20003800000 */
[----:B------:R-:W-:-:S07]  /*1ae80*/  IMAD.MOV.U32 R15, RZ, RZ, -0x1 ;  /* 0xffffffffff0f7424 */ /* 0x000fce00078e00ff */
[----:B-1---5:R-:W-:Y:S05]  /*1ae90*/  WARPSYNC.COLLECTIVE R15, `(.L_x_408) ;  /* 0x000000000f0c7348 */ /* 0x022fea0003c00000 */
[----:B------:R-:W-:Y:S02]  /*1aea0*/  ELECT P6, UR62, PT ;  /* 0x00000000003e782f */ /* 0x000fe400038c0000 */
[----:B------:R-:W-:Y:S01]  /*1aeb0*/  MOV R14, UR62 ;  /* 0x0000003e000e7c02 */ /* 0x000fe20008000f00 */
[----:B-1---5:R-:W-:Y:S10]  /*1aec0*/  ENDCOLLECTIVE ;  /* 0x000000000000791b */ /* 0x022ff40003800000 */
.L_x_408:
[----:B------:R-:W-:Y:S05]  /*1aed0*/  BSYNC B1 ;  /* 0x0000000000017941 */ /* 0x000fea0003800000 */
.L_x_407:
[----:B------:R-:W-:Y:S05]  /*1aee0*/  BRA `(.L_x_409) ;  /* 0xffffffc000347947 */ /* 0x000fea000383ffff */
.L_x_310:
[----:B------:R-:W-:Y:S01]  /*1aef0*/  BSSY B1, `(.L_x_410) ;  /* 0x0000005000017945 */ /* 0x000fe20003800000 */
[----:B--2---:R-:W-:-:S07]  /*1af00*/  MOV R15, 0xffffffff ;  /* 0xffffffff000f7802 */ /* 0x004fce0000000f00 */
[----:B-1---5:R-:W-:Y:S05]  /*1af10*/  WARPSYNC.COLLECTIVE R15, `(.L_x_411) ;  /* 0x000000000f087348 */ /* 0x022fea0003c00000 */
[----:B------:R-:W-:Y:S01]  /*1af20*/  NOP ;  /* 0x0000000000007918 */ /* 0x000fe20000000000 */
[----:B-1---5:R-:W-:Y:S01]  /*1af30*/  ENDCOLLECTIVE ;  /* 0x000000000000791b */ /* 0x022fe20003800000 */
.L_x_411:
[----:B------:R-:W-:Y:S05]  /*1af40*/  BSYNC B1 ;  /* 0x0000000000017941 */ /* 0x000fea0003800000 */
.L_x_410:
[----:B------:R-:W-:-:S07]  /*1af50*/  IMAD.MOV.U32 R15, RZ, RZ, -0x1 ;  /* 0xffffffffff0f7424 */ /* 0x000fce00078e00ff */
[----:B------:R-:W-:Y:S05]  /*1af60*/  WARPSYNC.COLLECTIVE R15, `(.L_x_412) ;  /* 0x000000000f0c7348 */ /* 0x000fea0003c00000 */
[----:B------:R-:W-:Y:S02]  /*1af70*/  ELECT P6, UR62, PT ;  /* 0x00000000003e782f */ /* 0x000fe400038c0000 */
[----:B------:R-:W-:Y:S01]  /*1af80*/  MOV R14, UR62 ;  /* 0x0000003e000e7c02 */ /* 0x000fe20008000f00 */
[----:B------:R-:W-:Y:S10]  /*1af90*/  ENDCOLLECTIVE ;  /* 0x000000000000791b */ /* 0x000ff40003800000 */
.L_x_412:
[----:B------:R-:W-:Y:S05]  /*1afa0*/  BRA `(.L_x_413) ;  /* 0xffffffc4003c7947 */ /* 0x000fea000383ffff */
.L_x_313:
[----:B------:R-:W-:Y:S01]  /*1afb0*/  BSSY B0, `(.L_x_414) ;  /* 0x0000006000007945 */ /* 0x000fe20003800000 */
[----:B------:R-:W-:-:S07]  /*1afc0*/  MOV R15, 0xffffffff ;  /* 0xffffffff000f7802 */ /* 0x000fce0000000f00 */
[----:B-----5:R-:W-:Y:S05]  /*1afd0*/  WARPSYNC.COLLECTIVE R15, `(.L_x_415) ;  /* 0x000000000f0c7348 */ /* 0x020fea0003c00000 */
[----:B-----5:R-:W-:Y:S02]  /*1afe0*/  ELECT P6, UR62, PT ;  /* 0x00000000003e782f */ /* 0x020fe400038c0000 */
[----:B------:R-:W-:Y:S01]  /*1aff0*/  MOV R14, UR62 ;  /* 0x0000003e000e7c02 */ /* 0x000fe20008000f00 */
[----:B------:R-:W-:Y:S10]  /*1b000*/  ENDCOLLECTIVE ;  /* 0x000000000000791b */ /* 0x000ff40003800000 */
.L_x_415:
[----:B------:R-:W-:Y:S05]  /*1b010*/  BSYNC B0 ;  /* 0x0000000000007941 */ /* 0x000fea0003800000 */
.L_x_414:
[----:B------:R-:W-:Y:S05]  /*1b020*/  BRA `(.L_x_416) ;  /* 0xffffffc4008c7947 */ /* 0x000fea000383ffff */
.L_x_317:
[----:B-1----:R1:W2:Y:S02]  /*1b030*/  SYNCS.PHASECHK.TRANS64.TRYWAIT P0, [R7+URZ], R2 ;  /* 0x00000002070075a7 */ /* 0x0022a4000800017f */
[----:B--2---:R-:W-:Y:S05]  /*1b040*/  @!P0 NANOSLEEP.SYNCS 0x989680 ;  /* 0x009896800000895d */ /* 0x004fea0003900000 */
[----:B------:R-:W2:Y:S02]  /*1b050*/  @!P0 SYNCS.PHASECHK.TRANS64 P0, [R7+URZ], R2 ;  /* 0x00000002070085a7 */ /* 0x000ea4000800007f */
[----:B--2---:R-:W-:Y:S05]  /*1b060*/  @!P0 BRA `(.L_x_317) ;  /* 0xfffffffc00f08947 */ /* 0x004fea000383ffff */
[----:B------:R-:W-:Y:S05]  /*1b070*/  BRA `(.L_x_417) ;  /* 0xffffffc400c87947 */ /* 0x000fea000383ffff */
.L_x_318:
[----:B-1----:R1:W2:Y:S02]  /*1b080*/  SYNCS.PHASECHK.TRANS64.TRYWAIT P0, [R9+URZ], R4 ;  /* 0x00000004090075a7 */ /* 0x0022a4000800017f */
[----:B--2---:R-:W-:Y:S05]  /*1b090*/  @!P0 NANOSLEEP.SYNCS 0x989680 ;  /* 0x009896800000895d */ /* 0x004fea0003900000 */
[----:B------:R-:W2:Y:S02]  /*1b0a0*/  @!P0 SYNCS.PHASECHK.TRANS64 P0, [R9+URZ], R4 ;  /* 0x00000004090085a7 */ /* 0x000ea4000800007f */
[----:B--2---:R-:W-:Y:S05]  /*1b0b0*/  @!P0 BRA `(.L_x_318) ;  /* 0xfffffffc00f08947 */ /* 0x004fea000383ffff */
[----:B------:R-:W-:Y:S05]  /*1b0c0*/  BRA `(.L_x_418) ;  /* 0xffffffc400d87947 */ /* 0x000fea000383ffff */
.L_x_319:
[----:B--2---:R2:W3:Y:S02]  /*1b0d0*/  SYNCS.PHASECHK.TRANS64.TRYWAIT P0, [R6+URZ], R5 ;  /* 0x00000005060075a7 */ /* 0x0044e4000800017f */
[----:B---3--:R-:W-:Y:S05]  /*1b0e0*/  @!P0 NANOSLEEP.SYNCS 0x989680 ;  /* 0x009896800000895d */ /* 0x008fea0003900000 */
[----:B------:R-:W3:Y:S02]  /*1b0f0*/  @!P0 SYNCS.PHASECHK.TRANS64 P0, [R6+URZ], R5 ;  /* 0x00000005060085a7 */ /* 0x000ee4000800007f */
[----:B---3--:R-:W-:Y:S05]  /*1b100*/  @!P0 BRA `(.L_x_319) ;  /* 0xfffffffc00f08947 */ /* 0x008fea000383ffff */
[----:B------:R-:W-:Y:S05]  /*1b110*/  BRA `(.L_x_419) ;  /* 0xffffffc400e07947 */ /* 0x000fea000383ffff */
.L_x_337:
[----:B-1----:R1:W3:Y:S02]  /*1b120*/  SYNCS.PHASECHK.TRANS64.TRYWAIT P2, [R12+URZ+0x34440], R3 ;  /* 0x034440030c0075a7 */ /* 0x0022e4000804017f */
[----:B---3--:R-:W-:Y:S05]  /*1b130*/  @!P2 NANOSLEEP.SYNCS 0x989680 ;  /* 0x009896800000a95d */ /* 0x008fea0003900000 */
[----:B------:R-:W3:Y:S02]  /*1b140*/  @!P2 SYNCS.PHASECHK.TRANS64 P2, [R12+URZ+0x34440], R3 ;  /* 0x034440030c00a5a7 */ /* 0x000ee4000804007f */
[----:B---3--:R-:W-:Y:S05]  /*1b150*/  @!P2 BRA `(.L_x_337) ;  /* 0xfffffffc00f0a947 */ /* 0x008fea000383ffff */
[----:B------:R-:W-:Y:S05]  /*1b160*/  BRA `(.L_x_420) ;  /* 0xffffffe000fc7947 */ /* 0x000fea000383ffff */
.L_x_343:
[----:B-1----:R1:W2:Y:S02]  /*1b170*/  SYNCS.PHASECHK.TRANS64.TRYWAIT P0, [R3+URZ+0x34440], R0 ;  /* 0x03444000030075a7 */ /* 0x0022a4000800017f */
[----:B--2---:R-:W-:Y:S05]  /*1b180*/  @!P0 NANOSLEEP.SYNCS 0x989680 ;  /* 0x009896800000895d */ /* 0x004fea0003900000 */
[----:B------:R-:W2:Y:S02]  /*1b190*/  @!P0 SYNCS.PHASECHK.TRANS64 P0, [R3+URZ+0x34440], R0 ;  /* 0x03444000030085a7 */ /* 0x000ea4000800007f */
[----:B--2---:R-:W-:Y:S05]  /*1b1a0*/  @!P0 BRA `(.L_x_343) ;  /* 0xfffffffc00f08947 */ /* 0x004fea000383ffff */
[----:B------:R-:W-:Y:S05]  /*1b1b0*/  BRA `(.L_x_421) ;  /* 0xffffffe400647947 */ /* 0x000fea000383ffff */
.L_x_345:
[----:B-1----:R1:W2:Y:S02]  /*1b1c0*/  SYNCS.PHASECHK.TRANS64.TRYWAIT P0, [R3+URZ+0x34440], R0 ;  /* 0x03444000030075a7 */ /* 0x0022a4000800017f */
[----:B--2---:R-:W-:Y:S05]  /*1b1d0*/  @!P0 NANOSLEEP.SYNCS 0x989680 ;  /* 0x009896800000895d */ /* 0x004fea0003900000 */
[----:B------:R-:W2:Y:S02]  /*1b1e0*/  @!P0 SYNCS.PHASECHK.TRANS64 P0, [R3+URZ+0x34440], R0 ;  /* 0x03444000030085a7 */ /* 0x000ea4000800007f */
[----:B--2---:R-:W-:Y:S05]  /*1b1f0*/  @!P0 BRA `(.L_x_345) ;  /* 0xfffffffc00f08947 */ /* 0x004fea000383ffff */
[----:B------:R-:W-:Y:S05]  /*1b200*/  BRA `(.L_x_422) ;  /* 0xffffffe4007c7947 */ /* 0x000fea000383ffff */
.L_x_347:
[----:B-1----:R1:W2:Y:S02]  /*1b210*/  SYNCS.PHASECHK.TRANS64.TRYWAIT P0, [R3+URZ+0x34440], R0 ;  /* 0x03444000030075a7 */ /* 0x0022a4000800017f */
[----:B--2---:R-:W-:Y:S05]  /*1b220*/  @!P0 NANOSLEEP.SYNCS 0x989680 ;  /* 0x009896800000895d */ /* 0x004fea0003900000 */
[----:B------:R-:W2:Y:S02]  /*1b230*/  @!P0 SYNCS.PHASECHK.TRANS64 P0, [R3+URZ+0x34440], R0 ;  /* 0x03444000030085a7 */ /* 0x000ea4000800007f */
[----:B--2---:R-:W-:Y:S05]  /*1b240*/  @!P0 BRA `(.L_x_347) ;  /* 0xfffffffc00f08947 */ /* 0x004fea000383ffff */
[----:B------:R-:W-:Y:S05]  /*1b250*/  BRA `(.L_x_423) ;  /* 0xffffffe400947947 */ /* 0x000fea000383ffff */
.L_x_349:
[----:B-1----:R1:W2:Y:S02]  /*1b260*/  SYNCS.PHASECHK.TRANS64.TRYWAIT P0, [R3+URZ+0x34440], R0 ;  /* 0x03444000030075a7 */ /* 0x0022a4000800017f */
[----:B--2---:R-:W-:Y:S05]  /*1b270*/  @!P0 NANOSLEEP.SYNCS 0x989680 ;  /* 0x009896800000895d */ /* 0x004fea0003900000 */
[----:B------:R-:W2:Y:S02]  /*1b280*/  @!P0 SYNCS.PHASECHK.TRANS64 P0, [R3+URZ+0x34440], R0 ;  /* 0x03444000030085a7 */ /* 0x000ea4000800007f */
[----:B--2---:R-:W-:Y:S05]  /*1b290*/  @!P0 BRA `(.L_x_349) ;  /* 0xfffffffc00f08947 */ /* 0x004fea000383ffff */
[----:B------:R-:W-:Y:S05]  /*1b2a0*/  BRA `(.L_x_424) ;  /* 0xffffffe400ac7947 */ /* 0x000fea000383ffff */
.L_x_351:
[----:B-1----:R1:W2:Y:S02]  /*1b2b0*/  SYNCS.PHASECHK.TRANS64.TRYWAIT P0, [R3+URZ+0x34440], R0 ;  /* 0x03444000030075a7 */ /* 0x0022a4000800017f */
[----:B--2---:R-:W-:Y:S05]  /*1b2c0*/  @!P0 NANOSLEEP.SYNCS 0x989680 ;  /* 0x009896800000895d */ /* 0x004fea0003900000 */
[----:B------:R-:W2:Y:S02]  /*1b2d0*/  @!P0 SYNCS.PHASECHK.TRANS64 P0, [R3+URZ+0x34440], R0 ;  /* 0x03444000030085a7 */ /* 0x000ea4000800007f */
[----:B--2---:R-:W-:Y:S05]  /*1b2e0*/  @!P0 BRA `(.L_x_351) ;  /* 0xfffffffc00f08947 */ /* 0x004fea000383ffff */
[----:B------:R-:W-:Y:S05]  /*1b2f0*/  BRA `(.L_x_425) ;  /* 0xffffffe400c47947 */ /* 0x000fea000383ffff */
.L_x_353:
[----:B-1----:R1:W2:Y:S02]  /*1b300*/  SYNCS.PHASECHK.TRANS64.TRYWAIT P0, [R3+URZ+0x34440], R0 ;  /* 0x03444000030075a7 */ /* 0x0022a4000800017f */
[----:B--2---:R-:W-:Y:S05]  /*1b310*/  @!P0 NANOSLEEP.SYNCS 0x989680 ;  /* 0x009896800000895d */ /* 0x004fea0003900000 */
[----:B------:R-:W2:Y:S02]  /*1b320*/  @!P0 SYNCS.PHASECHK.TRANS64 P0, [R3+URZ+0x34440], R0 ;  /* 0x03444000030085a7 */ /* 0x000ea4000800007f */
[----:B--2---:R-:W-:Y:S05]  /*1b330*/  @!P0 BRA `(.L_x_353) ;  /* 0xfffffffc00f08947 */ /* 0x004fea000383ffff */
[----:B------:R-:W-:Y:S05]  /*1b340*/  BRA `(.L_x_426) ;  /* 0xffffffe400dc7947 */ /* 0x000fea000383ffff */
.L_x_355:
[----:B-1----:R1:W2:Y:S02]  /*1b350*/  SYNCS.PHASECHK.TRANS64.TRYWAIT P0, [R3+URZ+0x34440], R0 ;  /* 0x03444000030075a7 */ /* 0x0022a4000800017f */
[----:B--2---:R-:W-:Y:S05]  /*1b360*/  @!P0 NANOSLEEP.SYNCS 0x989680 ;  /* 0x009896800000895d */ /* 0x004fea0003900000 */
[----:B------:R-:W2:Y:S02]  /*1b370*/  @!P0 SYNCS.PHASECHK.TRANS64 P0, [R3+URZ+0x34440], R0 ;  /* 0x03444000030085a7 */ /* 0x000ea4000800007f */
[----:B--2---:R-:W-:Y:S05]  /*1b380*/  @!P0 BRA `(.L_x_355) ;  /* 0xfffffffc00f08947 */ /* 0x004fea000383ffff */
[----:B------:R-:W-:Y:S05]  /*1b390*/  BRA `(.L_x_427) ;  /* 0xffffffe400f47947 */ /* 0x000fea000383ffff */
        .weak           $__internal_0_$__cuda_sm20_div_u64
        .type           $__internal_0_$__cuda_sm20_div_u64,@function
        .size           $__internal_0_$__cuda_sm20_div_u64,(.L_x_334 - $__internal_0_$__cuda_sm20_div_u64)
$__internal_0_$__cuda_sm20_div_u64:
[----:B------:R-:W1:Y:S08]  /*1b3a0*/  I2F.U64.RP R3, R22 ;  /* 0x0000001600037312 */ /* 0x000e700000309000 */
[----:B-1----:R-:W1:Y:S02]  /*1b3b0*/  MUFU.RCP R3, R3 ;  /* 0x0000000300037308 */ /* 0x002e640000001000 */
[----:B-1----:R-:W-:-:S06]  /*1b3c0*/  VIADD R16, R3, 0x1ffffffe ;  /* 0x1ffffffe03107836 */ /* 0x002fcc0000000000 */
[----:B------:R-:W1:Y:S02]  /*1b3d0*/  F2I.U64.TRUNC R16, R16 ;  /* 0x0000001000107311 */ /* 0x000e64000020d800 */
[----:B-1----:R-:W-:-:S04]  /*1b3e0*/  IMAD.WIDE.U32 R18, R16, R22, RZ ;  /* 0x0000001610127225 */ /* 0x002fc800078e00ff */
[C---:B------:R-:W-:Y:S01]  /*1b3f0*/  IMAD R11, R16.reuse, R23, R19 ;  /* 0x00000017100b7224 */ /* 0x040fe200078e0213 */
[----:B------:R-:W-:Y:S01]  /*1b400*/  IADD3 R13, P1, RZ, -R18, RZ ;  /* 0x80000012ff0d7210 */ /* 0x000fe20007f3e0ff */
[----:B------:R-:W-:Y:S02]  /*1b410*/  IMAD.MOV.U32 R19, RZ, RZ, R16 ;  /* 0x000000ffff137224 */ /* 0x000fe400078e0010 */
[----:B------:R-:W-:Y:S02]  /*1b420*/  IMAD R11, R17, R22, R11 ;  /* 0x00000016110b7224 */ /* 0x000fe400078e020b */
[----:B------:R-:W-:-:S03]  /*1b430*/  IMAD.HI.U32 R18, R16, R13, RZ ;  /* 0x0000000d10127227 */ /* 0x000fc600078e00ff */
[----:B------:R-:W-:-:S05]  /*1b440*/  IADD3.X R11, RZ, ~R11, RZ, P1, !PT ;  /* 0x8000000bff0b7210 */ /* 0x000fca0000ffe4ff */
[----:B------:R-:W-:-:S04]  /*1b450*/  IMAD.WIDE.U32 R18, P1, R16, R11, R18 ;  /* 0x0000000b10127225 */ /* 0x000fc80007820012 */
[C---:B------:R-:W-:Y:S02]  /*1b460*/  IMAD R25, R17.reuse, R11, RZ ;  /* 0x0000000b11197224 */ /* 0x040fe400078e02ff */
[----:B------:R-:W-:-:S04]  /*1b470*/  IMAD.HI.U32 R18, P2, R17, R13, R18 ;  /* 0x0000000d11127227 */ /* 0x000fc80007840012 */
[----:B------:R-:W-:Y:S01]  /*1b480*/  IMAD.HI.U32 R3, R17, R11, RZ ;  /* 0x0000000b11037227 */ /* 0x000fe200078e00ff */
[----:B------:R-:W-:-:S04]  /*1b490*/  IADD3 R19, P3, R25, R18, RZ ;  /* 0x0000001219137210 */ /* 0x000fc80007f7e0ff */
[----:B------:R-:W-:Y:S01]  /*1b4a0*/  IADD3.X R3, R3, R17, RZ, P1, !PT ;  /* 0x0000001103037210 */ /* 0x000fe20000ffe4ff */
[----:B------:R-:W-:-:S03]  /*1b4b0*/  IMAD.WIDE.U32 R16, R19, R22, RZ ;  /* 0x0000001613107225 */ /* 0x000fc600078e00ff */
[----:B------:R-:W-:Y:S01]  /*1b4c0*/  IADD3.X R3, RZ, RZ, R3, P3, P2 ;  /* 0x000000ffff037210 */ /* 0x000fe20001fe4403 */
[----:B------:R-:W-:Y:S01]  /*1b4d0*/  IMAD R14, R19, R23, R17 ;  /* 0x00000017130e7224 */ /* 0x000fe200078e0211 */
[----:B------:R-:W-:Y:S01]  /*1b4e0*/  IADD3 R11, P1, RZ, -R16, RZ ;  /* 0x80000010ff0b7210 */ /* 0x000fe20007f3e0ff */
[----:B------:R-:W-:Y:S02]  /*1b4f0*/  IMAD.MOV.U32 R17, RZ, RZ, RZ ;  /* 0x000000ffff117224 */ /* 0x000fe400078e00ff */
[----:B------:R-:W-:Y:S02]  /*1b500*/  IMAD R14, R3, R22, R14 ;  /* 0x00000016030e7224 */ /* 0x000fe400078e020e */
[----:B------:R-:W-:-:S04]  /*1b510*/  IMAD.HI.U32 R18, R19, R11, RZ ;  /* 0x0000000b13127227 */ /* 0x000fc800078e00ff */
[----:B------:R-:W-:-:S04]  /*1b520*/  IMAD.X R14, RZ, RZ, ~R14, P1 ;  /* 0x000000ffff0e7224 */ /* 0x000fc800008e0e0e */
[----:B------:R-:W-:-:S04]  /*1b530*/  IMAD.WIDE.U32 R18, P1, R19, R14, R18 ;  /* 0x0000000e13127225 */ /* 0x000fc80007820012 */
[C---:B------:R-:W-:Y:S02]  /*1b540*/  IMAD R16, R3.reuse, R14, RZ ;  /* 0x0000000e03107224 */ /* 0x040fe400078e02ff */
[----:B------:R-:W-:-:S04]  /*1b550*/  IMAD.HI.U32 R11, P2, R3, R11, R18 ;  /* 0x0000000b030b7227 */ /* 0x000fc80007840012 */
[----:B------:R-:W-:Y:S01]  /*1b560*/  IMAD.HI.U32 R14, R3, R14, RZ ;  /* 0x0000000e030e7227 */ /* 0x000fe200078e00ff */
[----:B------:R-:W-:-:S04]  /*1b570*/  IADD3 R11, P3, R16, R11, RZ ;  /* 0x0000000b100b7210 */ /* 0x000fc80007f7e0ff */
[----:B------:R-:W-:Y:S01]  /*1b580*/  IADD3.X R3, R14, R3, RZ, P1, !PT ;  /* 0x000000030e037210 */ /* 0x000fe20000ffe4ff */
[----:B------:R-:W-:-:S03]  /*1b590*/  IMAD.HI.U32 R16, R11, UR14, RZ ;  /* 0x0000000e0b107c27 */ /* 0x000fc6000f8e00ff */
[----:B------:R-:W-:Y:S01]  /*1b5a0*/  IADD3.X R3, RZ, RZ, R3, P3, P2 ;  /* 0x000000ffff037210 */ /* 0x000fe20001fe4403 */
[----:B------:R-:W-:-:S04]  /*1b5b0*/  IMAD.WIDE.U32 R16, R11, UR21, R16 ;  /* 0x000000150b107c25 */ /* 0x000fc8000f8e0010 */
[C---:B------:R-:W-:Y:S02]  /*1b5c0*/  IMAD R14, R3.reuse, UR21, RZ ;  /* 0x00000015030e7c24 */ /* 0x040fe4000f8e02ff */
[----:B------:R-:W-:-:S04]  /*1b5d0*/  IMAD.HI.U32 R11, P1, R3, UR14, R16 ;  /* 0x0000000e030b7c27 */ /* 0x000fc8000f820010 */
[----:B------:R-:W-:Y:S01]  /*1b5e0*/  IMAD.HI.U32 R3, R3, UR21, RZ ;  /* 0x0000001503037c27 */ /* 0x000fe2000f8e00ff */
[----:B------:R-:W-:-:S04]  /*1b5f0*/  IADD3 R11, P2, R14, R11, RZ ;  /* 0x0000000b0e0b7210 */ /* 0x000fc80007f5e0ff */
[----:B------:R-:W-:Y:S01]  /*1b600*/  IADD3.X R3, R3, RZ, RZ, P1, !PT ;  /* 0x000000ff03037210 */ /* 0x000fe20000ffe4ff */
[----:B------:R-:W-:-:S04]  /*1b610*/  IMAD.WIDE.U32 R16, R11, R22, RZ ;  /* 0x000000160b107225 */ /* 0x000fc800078e00ff */
[----:B------:R-:W-:Y:S01]  /*1b620*/  IMAD.X R3, RZ, RZ, R3, P2 ;  /* 0x000000ffff037224 */ /* 0x000fe200010e0603 */
[----:B------:R-:W-:Y:S01]  /*1b630*/  IADD3 R16, P2, -R16, UR14, RZ ;  /* 0x0000000e10107c10 */ /* 0x000fe2000ff5e1ff */
[----:B------:R-:W-:-:S03]  /*1b640*/  IMAD R14, R11, R23, R17 ;  /* 0x000000170b0e7224 */ /* 0x000fc600078e0211 */
[-C--:B------:R-:W-:Y:S01]  /*1b650*/  ISETP.GE.U32.AND P1, PT, R16, R22.reuse, PT ;  /* 0x000000161000720c */ /* 0x080fe20003f26070 */
[----:B------:R-:W-:Y:S02]  /*1b660*/  IMAD R3, R3, R22, R14 ;  /* 0x0000001603037224 */ /* 0x000fe400078e020e */
[----:B------:R-:W-:-:S03]  /*1b670*/  VIADD R14, R11, 0x1 ;  /* 0x000000010b0e7836 */ /* 0x000fc60000000000 */
[----:B------:R-:W-:Y:S02]  /*1b680*/  IADD3.X R18, ~R3, UR21, RZ, P2, !PT ;  /* 0x0000001503127c10 */ /* 0x000fe400097fe5ff */
[----:B------:R-:W-:Y:S02]  /*1b690*/  IADD3 R3, P2, -R22, R16, RZ ;  /* 0x0000001016037210 */ /* 0x000fe40007f5e1ff */
[----:B------:R-:W-:Y:S02]  /*1b6a0*/  ISETP.GE.U32.AND.EX P1, PT, R18, R23, PT, P1 ;  /* 0x000000171200720c */ /* 0x000fe40003f26110 */
[----:B------:R-:W-:Y:S02]  /*1b6b0*/  IADD3.X R13, ~R23, R18, RZ, P2, !PT ;  /* 0x00000012170d7210 */ /* 0x000fe400017fe5ff */
[----:B------:R-:W-:Y:S02]  /*1b6c0*/  SEL R3, R3, R16, P1 ;  /* 0x0000001003037207 */ /* 0x000fe40000800000 */
[----:B------:R-:W-:-:S02]  /*1b6d0*/  SEL R13, R13, R18, P1 ;  /* 0x000000120d0d7207 */ /* 0x000fc40000800000 */
[----:B------:R-:W-:Y:S02]  /*1b6e0*/  SEL R14, R14, R11, P1 ;  /* 0x0000000b0e0e7207 */ /* 0x000fe40000800000 */
[----:B------:R-:W-:Y:S02]  /*1b6f0*/  ISETP.GE.U32.AND P1, PT, R3, R22, PT ;  /* 0x000000160300720c */ /* 0x000fe40003f26070 */
[----:B------:R-:W-:Y:S02]  /*1b700*/  ISETP.NE.U32.AND P2, PT, R22, RZ, PT ;  /* 0x000000ff1600720c */ /* 0x000fe40003f45070 */
[----:B------:R-:W-:Y:S02]  /*1b710*/  IADD3 R3, R14, 0x1, RZ ;  /* 0x000000010e037810 */ /* 0x000fe40007ffe0ff */
[----:B------:R-:W-:Y:S01]  /*1b720*/  ISETP.GE.U32.AND.EX P1, PT, R13, R23, PT, P1 ;  /* 0x000000170d00720c */ /* 0x000fe20003f26110 */
[----:B------:R-:W-:Y:S01]  /*1b730*/  IMAD.MOV.U32 R13, RZ, RZ, 0x0 ;  /* 0x00000000ff0d7424 */ /* 0x000fe200078e00ff */
[----:B------:R-:W-:-:S02]  /*1b740*/  ISETP.NE.AND.EX P2, PT, R23, RZ, PT, P2 ;  /* 0x000000ff1700720c */ /* 0x000fc40003f45320 */
[----:B------:R-:W-:-:S04]  /*1b750*/  SEL R3, R3, R14, P1 ;  /* 0x0000000e03037207 */ /* 0x000fc80000800000 */
[----:B------:R-:W-:Y:S01]  /*1b760*/  SEL R3, R3, 0xffffffff, P2 ;  /* 0xffffffff03037807 */ /* 0x000fe20001000000 */
[----:B------:R-:W-:Y:S06]  /*1b770*/  RET.REL.NODEC R12 `(_ZN7cutlass13device_kernelINS_4gemm6kernel13GemmUniversalINS1_17GroupProblemShapeIN4cute5tupleIJiiiEEEEENS1_10collective13CollectiveMmaINS1_39MainloopSm90ArrayTmaGmmaWarpSpecializedILi4ENS6_IJNS5_1CILi1EEESD_SD_EEENS1_52KernelPtrArrayTmaWarpSpecializedPingpongFP8FastAccumEEENS6_IJNSC_ILi128EEENSC_ILi256EEESH_EEENS_12float_e4m3_tEPNS6_IJlSD_NSC_ILi0EEEEEESK_SN_NS5_8TiledMMAINS5_8MMA_AtomIJNS5_4SM904GMMA31MMA_64x256x32_F32E4M3E4M3_SS_TNILNSR_7ScaleInE1ELST_1EEEEEENS5_6LayoutISE_NS6_IJSL_SL_SL_EEEEENS6_IJNS5_10UnderscoreESZ_SZ_EEEEENS5_13SM90_TMA_LOADENS5_14ComposedLayoutINS5_7SwizzleILi3ELi4ELi3EEENS5_18smem_ptr_flag_bitsILi8EEENSW_INS6_IJNSC_ILi8EEESH_EEENS6_IJSH_SD_EEEEEEEvNS5_8identityES12_S1C_vS1D_EENS_8epilogue10collective18CollectiveEpilogueINS1F_30Sm90PtrArrayTmaWarpSpecializedILi4ELi2ELi16ELb1ELb0ELi2EEEJSJ_NS6_IJNSC_ILi64EEENSC_ILi32EEEEEENS_6half_tEPNS6_IJSD_lSL_EEES1N_S1P_NS1F_6fusion15FusionCallbacksIS1J_NS1Q_17LinearCombinationIS1N_fS1N_fLNS_15FloatRoundStyleE2EEESJ_S1M_JEEES12_NS13_IS15_NS16_ILi16EEENSW_INS6_IJS1K_S18_EEENS6_IJSD_S1K_EEEEEEENS5_17SM75_U16x8_LDSM_TENS5_14SM90_TMA_STOREES20_NS5_17SM90_U16x8_STSM_TENS5_9Copy_AtomIJNS5_17SM90_U32x4_STSM_NES1N_EEEvEEEvvEEEEvNT_6ParamsE) ;  /* 0xfffffe480c207950 */ /* 0x000fec0003c3ffff */
.L_x_334:
[----:B------:R-:W-:Y:S01]  /*1b780*/  UMOV UR30, UR24 ;  /* 0x00000018001e7c82 */ /* 0x000fe20008000000 */
[----:B------:R-:W-:Y:S02]  /*1b790*/  UMOV UR31, UR27 ;  /* 0x0000001b001f7c82 */ /* 0x000fe40008000000 */
[----:B------:R-:W1:Y:S08]  /*1b7a0*/  I2F.U64.RP R11, UR30 ;  /* 0x0000001e000b7d12 */ /* 0x000e700008309000 */
[----:B-1----:R-:W1:Y:S02]  /*1b7b0*/  MUFU.RCP R11, R11 ;  /* 0x0000000b000b7308 */ /* 0x002e640000001000 */
[----:B-1----:R-:W-:-:S06]  /*1b7c0*/  IADD3 R2, R11, 0x1ffffffe, RZ ;  /* 0x1ffffffe0b027810 */ /* 0x002fcc0007ffe0ff */
[----:B------:R-:W1:Y:S02]  /*1b7d0*/  F2I.U64.TRUNC R2, R2 ;  /* 0x0000000200027311 */ /* 0x000e64000020d800 */
[----:B-1----:R-:W-:Y:S01]  /*1b7e0*/  R2UR UR30, R2 ;  /* 0x00000000021e72ca */ /* 0x002fe200000e0000 */
[----:B------:R-:W-:Y:S01]  /*1b7f0*/  IMAD.MOV.U32 R2, RZ, RZ, R12 ;  /* 0x000000ffff027224 */ /* 0x000fe200078e000c */
[----:B------:R-:W-:Y:S02]  /*1b800*/  R2UR UR31, R3 ;  /* 0x00000000031f72ca */ /* 0x000fe400000e0000 */
[----:B------:R-:W-:-:S09]  /*1b810*/  MOV R3, 0x0 ;  /* 0x0000000000037802 */ /* 0x000fd20000000f00 */
[----:B------:R-:W-:-:S04]  /*1b820*/  UIMAD.WIDE.U32 UR32, UR30, UR24, URZ ;  /* 0x000000181e2072a5 */ /* 0x000fc8000f8e003f */
[----:B------:R-:W-:Y:S02]  /*1b830*/  UIMAD UR33, UR30, UR27, UR33 ;  /* 0x0000001b1e2172a4 */ /* 0x000fe4000f8e0221 */
[----:B------:R-:W-:Y:S02]  /*1b840*/  UIADD3 UR36, UP1, URZ, -UR32, URZ ;  /* 0x800000203f247290 */ /* 0x000fe4000ff3e03f */
[----:B------:R-:W-:Y:S02]  /*1b850*/  UIMAD UR34, UR31, UR24, UR33 ;  /* 0x000000181f2272a4 */ /* 0x000fe4000f8e0221 */
[----:B------:R-:W-:Y:S02]  /*1b860*/  UIMAD.WIDE.U32 UR32, UR30, UR36, URZ ;  /* 0x000000241e2072a5 */ /* 0x000fe4000f8e003f */
[----:B------:R-:W-:-:S05]  /*1b870*/  UIADD3.X UR37, URZ, ~UR34, URZ, UP1, !UPT ;  /* 0x800000223f257290 */ /* 0x000fca0008ffe43f */
[----:B------:R-:W-:Y:S01]  /*1b880*/  UMOV UR32, UR33 ;  /* 0x0000002100207c82 */ /* 0x000fe20008000000 */
[----:B------:R-:W-:Y:S02]  /*1b890*/  UMOV UR33, UR30 ;  /* 0x0000001e00217c82 */ /* 0x000fe40008000000 */
[----:B------:R-:W-:Y:S02]  /*1b8a0*/  UIMAD.WIDE.U32 UR34, UP1, UR30, UR37, UR32 ;  /* 0x000000251e2272a5 */ /* 0x000fe4000f820020 */
[----:B------:R-:W-:Y:S02]  /*1b8b0*/  UIMAD.WIDE.U32 UR32, UR31, UR37, URZ ;  /* 0x000000251f2072a5 */ /* 0x000fe4000f8e003f */
[----:B------:R-:W-:Y:S02]  /*1b8c0*/  UIMAD.WIDE.U32 UR34, UP2, UR31, UR36, UR34 ;  /* 0x000000241f2272a5 */ /* 0x000fe4000f840022 */
[----:B------:R-:W-:Y:S02]  /*1b8d0*/  UIMAD UR37, UR31, UR37, URZ ;  /* 0x000000251f2572a4 */ /* 0x000fe4000f8e023f */
[----:B------:R-:W-:-:S02]  /*1b8e0*/  UIADD3.X UR32, UR33, UR31, URZ, UP1, !UPT ;  /* 0x0000001f21207290 */ /* 0x000fc40008ffe43f */
[----:B------:R-:W-:-:S04]  /*1b8f0*/  UIADD3 UR35, UP4, UR37, UR35, URZ ;  /* 0x0000002325237290 */ /* 0x000fc8000ff9e03f */
[----:B------:R-:W-:Y:S02]  /*1b900*/  UIMAD.WIDE.U32 UR30, UR35, UR24, URZ ;  /* 0x00000018231e72a5 */ /* 0x000fe4000f8e003f */
[----:B------:R-:W-:Y:S02]  /*1b910*/  UIADD3.X UR36, URZ, URZ, UR32, UP4, UP2 ;  /* 0x0000003f3f247290 */ /* 0x000fe4000a7e4420 */
[----:B------:R-:W-:Y:S02]  /*1b920*/  UIMAD UR31, UR35, UR27, UR31 ;  /* 0x0000001b231f72a4 */ /* 0x000fe4000f8e021f */
[----:B------:R-:W-:Y:S02]  /*1b930*/  UIADD3 UR37, UP1, URZ, -UR30, URZ ;  /* 0x8000001e3f257290 */ /* 0x000fe4000ff3e03f */
[----:B------:R-:W-:Y:S02]  /*1b940*/  UIMAD UR32, UR36, UR24, UR31 ;  /* 0x00000018242072a4 */ /* 0x000fe4000f8e021f */
[----:B------:R-:W-:-:S02]  /*1b950*/  UIMAD.WIDE.U32 UR30, UR35, UR37, URZ ;  /* 0x00000025231e72a5 */ /* 0x000fc4000f8e003f */
[----:B------:R-:W-:-:S05]  /*1b960*/  UIADD3.X UR41, URZ, ~UR32, URZ, UP1, !UPT ;  /* 0x800000203f297290 */ /* 0x000fca0008ffe43f */
[----:B------:R-:W-:Y:S01]  /*1b970*/  UMOV UR34, UR31 ;  /* 0x0000001f00227c82 */ /* 0x000fe20008000000 */
[----:B------:R-:W-:Y:S02]  /*1b980*/  UIMAD.WIDE.U32 UR30, UR36, UR41, URZ ;  /* 0x00000029241e72a5 */ /* 0x000fe4000f8e003f */
[----:B------:R-:W-:Y:S02]  /*1b990*/  UIMAD.WIDE.U32 UR32, UP1, UR35, UR41, UR34 ;  /* 0x00000029232072a5 */ /* 0x000fe4000f820022 */
[----:B------:R-:W-:Y:S02]  /*1b9a0*/  UIMAD UR34, UR36, UR41, URZ ;  /* 0x00000029242272a4 */ /* 0x000fe4000f8e023f */
[----:B------:R-:W-:Y:S02]  /*1b9b0*/  UIMAD.WIDE.U32 UR32, UP2, UR36, UR37, UR32 ;  /* 0x00000025242072a5 */ /* 0x000fe4000f840020 */
[----:B------:R-:W-:Y:S02]  /*1b9c0*/  UIADD3.X UR36, UR31, UR36, URZ, UP1, !UPT ;  /* 0x000000241f247290 */ /* 0x000fe40008ffe43f */
[----:B------:R-:W-:-:S04]  /*1b9d0*/  UIADD3 UR34, UP4, UR34, UR33, URZ ;  /* 0x0000002122227290 */ /* 0x000fc8000ff9e03f */
[----:B------:R-:W-:Y:S02]  /*1b9e0*/  UIMAD.WIDE.U32 UR32, UR34, UR25, URZ ;  /* 0x00000019222072a5 */ /* 0x000fe4000f8e003f */
[----:B------:R-:W-:-:S05]  /*1b9f0*/  UIADD3.X UR36, URZ, URZ, UR36, UP4, UP2 ;  /* 0x0000003f3f247290 */ /* 0x000fca000a7e4424 */
[----:B------:R-:W-:Y:S01]  /*1ba00*/  UMOV UR32, UR33 ;  /* 0x0000002100207c82 */ /* 0x000fe20008000000 */
[----:B------:R-:W-:Y:S02]  /*1ba10*/  UMOV UR33, URZ ;  /* 0x0000003f00217c82 */ /* 0x000fe40008000000 */
[----:B------:R-:W-:Y:S02]  /*1ba20*/  UIMAD.WIDE.U32 UR30, UR34, UR26, UR32 ;  /* 0x0000001a221e72a5 */ /* 0x000fe4000f8e0020 */
[----:B------:R-:W-:Y:S02]  /*1ba30*/  UIMAD UR34, UR36, UR26, URZ ;  /* 0x0000001a242272a4 */ /* 0x000fe4000f8e023f */
[----:B------:R-:W-:Y:S02]  /*1ba40*/  UIMAD.WIDE.U32 UR30, UP1, UR36, UR25, UR30 ;  /* 0x00000019241e72a5 */ /* 0x000fe4000f82001e */
[----:B------:R-:W-:Y:S02]  /*1ba50*/  UIMAD.WIDE.U32 UR32, UR36, UR26, URZ ;  /* 0x0000001a242072a5 */ /* 0x000fe4000f8e003f */
[----:B------:R-:W-:-:S02]  /*1ba60*/  UIADD3 UR34, UP2, UR34, UR31, URZ ;  /* 0x0000001f22227290 */ /* 0x000fc4000ff5e03f */
[----:B------:R-:W-:Y:S02]  /*1ba70*/  UIADD3.X UR32, UR33, URZ, URZ, UP1, !UPT ;  /* 0x0000003f21207290 */ /* 0x000fe40008ffe43f */
[----:B------:R-:W-:Y:S02]  /*1ba80*/  UIMAD.WIDE.U32 UR30, UR34, UR24, URZ ;  /* 0x00000018221e72a5 */ /* 0x000fe4000f8e003f */
[----:B------:R-:W-:Y:S02]  /*1ba90*/  UIADD3.X UR32, URZ, UR32, URZ, UP2, !UPT ;  /* 0x000000203f207290 */ /* 0x000fe400097fe43f */
[----:B------:R-:W-:Y:S02]  /*1baa0*/  UIMAD UR31, UR34, UR27, UR31 ;  /* 0x0000001b221f72a4 */ /* 0x000fe4000f8e021f */
[----:B------:R-:W-:Y:S02]  /*1bab0*/  UIADD3 UR33, UP2, -UR30, UR25, URZ ;  /* 0x000000191e217290 */ /* 0x000fe4000ff5e13f */
[----:B------:R-:W-:-:S02]  /*1bac0*/  UIMAD UR31, UR32, UR24, UR31 ;  /* 0x00000018201f72a4 */ /* 0x000fc4000f8e021f */
[----:B------:R-:W-:Y:S02]  /*1bad0*/  UISETP.GE.U32.AND UP1, UPT, UR33, UR24, UPT ;  /* 0x000000182100728c */ /* 0x000fe4000bf26070 */
[----:B------:R-:W-:Y:S02]  /*1bae0*/  UIADD3.X UR32, ~UR31, UR26, URZ, UP2, !UPT ;  /* 0x0000001a1f207290 */ /* 0x000fe400097fe53f */
[----:B------:R-:W-:Y:S02]  /*1baf0*/  UIADD3 UR26, UP2, -UR24, UR33, URZ ;  /* 0x00000021181a7290 */ /* 0x000fe4000ff5e13f */
[----:B------:R-:W-:Y:S02]  /*1bb00*/  UISETP.GE.U32.AND.EX UP1, UPT, UR32, UR27, UPT, UP1 ;  /* 0x0000001b2000728c */ /* 0x000fe4000bf26110 */
[----:B------:R-:W-:Y:S02]  /*1bb10*/  UIADD3 UR30, UR34, 0x1, URZ ;  /* 0x00000001221e7890 */ /* 0x000fe4000fffe03f */
[----:B------:R-:W-:-:S02]  /*1bb20*/  UIADD3.X UR31, ~UR27, UR32, URZ, UP2, !UPT ;  /* 0x000000201b1f7290 */ /* 0x000fc400097fe53f */
[----:B------:R-:W-:Y:S02]  /*1bb30*/  USEL UR26, UR26, UR33, UP1 ;  /* 0x000000211a1a7287 */ /* 0x000fe40008800000 */
[----:B------:R-:W-:Y:S02]  /*1bb40*/  USEL UR31, UR31, UR32, UP1 ;  /* 0x000000201f1f7287 */ /* 0x000fe40008800000 */
[----:B------:R-:W-:Y:S02]  /*1bb50*/  USEL UR34, UR30, UR34, UP1 ;  /* 0x000000221e227287 */ /* 0x000fe40008800000 */
[----:B------:R-:W-:Y:S02]  /*1bb60*/  UISETP.GE.U32.AND UP1, UPT, UR26, UR24, UPT ;  /* 0x000000181a00728c */ /* 0x000fe4000bf26070 */
[----:B------:R-:W-:Y:S02]  /*1bb70*/  UISETP.NE.U32.AND UP2, UPT, UR24, URZ, UPT ;  /* 0x0000003f1800728c */ /* 0x000fe4000bf45070 */
[----:B------:R-:W-:-:S02]  /*1bb80*/  UIADD3 UR26, UR34, 0x1, URZ ;  /* 0x00000001221a7890 */ /* 0x000fc4000fffe03f */
[----:B------:R-:W-:Y:S02]  /*1bb90*/  UISETP.GE.U32.AND.EX UP1, UPT, UR31, UR27, UPT, UP1 ;  /* 0x0000001b1f00728c */ /* 0x000fe4000bf26110 */
[----:B------:R-:W-:Y:S02]  /*1bba0*/  UISETP.NE.AND.EX UP2, UPT, UR27, URZ, UPT, UP2 ;  /* 0x0000003f1b00728c */ /* 0x000fe4000bf45320 */
[----:B------:R-:W-:-:S04]  /*1bbb0*/  USEL UR26, UR26, UR34, UP1 ;  /* 0x000000221a1a7287 */ /* 0x000fc80008800000 */
[----:B------:R-:W-:Y:S01]  /*1bbc0*/  USEL UR27, UR26, 0xffffffff, UP2 ;  /* 0xffffffff1a1b7887 */ /* 0x000fe20009000000 */
[----:B------:R-:W-:Y:S11]  /*1bbd0*/  RET.REL.NODEC R2 `(_ZN7cutlass13device_kernelINS_4gemm6kernel13GemmUniversalINS1_17GroupProblemShapeIN4cute5tupleIJiiiEEEEENS1_10collective13CollectiveMmaINS1_39MainloopSm90ArrayTmaGmmaWarpSpecializedILi4ENS6_IJNS5_1CILi1EEESD_SD_EEENS1_52KernelPtrArrayTmaWarpSpecializedPingpongFP8FastAccumEEENS6_IJNSC_ILi128EEENSC_ILi256EEESH_EEENS_12float_e4m3_tEPNS6_IJlSD_NSC_ILi0EEEEEESK_SN_NS5_8TiledMMAINS5_8MMA_AtomIJNS5_4SM904GMMA31MMA_64x256x32_F32E4M3E4M3_SS_TNILNSR_7ScaleInE1ELST_1EEEEEENS5_6LayoutISE_NS6_IJSL_SL_SL_EEEEENS6_IJNS5_10UnderscoreESZ_SZ_EEEEENS5_13SM90_TMA_LOADENS5_14ComposedLayoutINS5_7SwizzleILi3ELi4ELi3EEENS5_18smem_ptr_flag_bitsILi8EEENSW_INS6_IJNSC_ILi8EEESH_EEENS6_IJSH_SD_EEEEEEEvNS5_8identityES12_S1C_vS1D_EENS_8epilogue10collective18CollectiveEpilogueINS1F_30Sm90PtrArrayTmaWarpSpecializedILi4ELi2ELi16ELb1ELb0ELi2EEEJSJ_NS6_IJNSC_ILi64EEENSC_ILi32EEEEEENS_6half_tEPNS6_IJSD_lSL_EEES1N_S1P_NS1F_6fusion15FusionCallbacksIS1J_NS1Q_17LinearCombinationIS1N_fS1N_fLNS_15FloatRoundStyleE2EEESJ_S1M_JEEES12_NS13_IS15_NS16_ILi16EEENSW_INS6_IJS1K_S18_EEENS6_IJSD_S1K_EEEEEEENS5_17SM75_U16x8_LDSM_TENS5_14SM90_TMA_STOREES20_NS5_17SM90_U16x8_STSM_TENS5_9Copy_AtomIJNS5_17SM90_U32x4_STSM_NES1N_EEEvEEEvvEEEEvNT_6ParamsE) ;  /* 0xfffffe4402087950 */ /* 0x000ff60003c3ffff */
.L_x_428:
[----:B------:R-:W-:-:S00]  /*1bbe0*/  BRA `(.L_x_428) ;  /* 0xfffffffc00fc7947 */ /* 0x000fc0000383ffff */
[----:B------:R-:W-:-:S00]  /*1bbf0*/  NOP ;  /* 0x0000000000007918 */ /* 0x000fc00000000000 */
        /* <DEDUP_REMOVED lines=8> */
.L_x_429:


//--------------------- .nv.global.init           --------------------------
	.section	.nv.global.init,"aw",@progbits
.nv.global.init:
	.type		$str$24,@object
	.size		$str$24,($str$25 - $str$24)
$str$24:
        /*0000*/ 	.byte	0x28, 0x61, 0x64, 0x64, 0x72, 0x65, 0x73, 0x73, 0x20, 0x26, 0x20, 0x6d, 0x61, 0x73, 0x6b, 0x29
        /*0010*/ 	.byte	0x20, 0x3d, 0x3d, 0x20, 0x30, 0x00
	.type		$str$25,@object
	.size		$str$25,(__unnamed_1 - $str$25)
$str$25:
        /*0016*/ 	.byte	0x2f, 0x74, 0x6d, 0x70, 0x2f, 0x63, 0x75, 0x74, 0x6c, 0x61, 0x73, 0x73, 0x5f, 0x73, 0x77, 0x65
        /*0026*/ 	.byte	0x65, 0x70, 0x5f, 0x73, 0x72, 0x63, 0x2f, 0x69, 0x6e, 0x63, 0x6c, 0x75, 0x64, 0x65, 0x2f, 0x63
        /*0036*/ 	.byte	0x75, 0x74, 0x65, 0x2f, 0x70, 0x6f, 0x69, 0x6e, 0x74, 0x65, 0x72, 0x5f, 0x66, 0x6c, 0x61, 0x67
        /*0046*/ 	.byte	0x67, 0x65, 0x64, 0x2e, 0x68, 0x70, 0x70, 0x00
	.type		__unnamed_1,@object
	.size		__unnamed_1,(.L_0 - __unnamed_1)
__unnamed_1:
        /* <DEDUP_REMOVED lines=28> */
        /*020e*/ 	.byte	0x3e, 0x3e, 0x3e, 0x3e, 0x3e, 0x5d, 0x00
.L_0:


//--------------------- .nv.shared._ZN7cutlass13device_kernelINS_4gemm6kernel13GemmUniversalINS1_17GroupProblemShapeIN4cute5tupleIJiiiEEEEENS1_10collective13CollectiveMmaINS1_39MainloopSm90ArrayTmaGmmaWarpSpecializedILi4ENS6_IJNS5_1CILi1EEESD_SD_EEENS1_52KernelPtrArrayTmaWarpSpecializedPingpongFP8FastAccumEEENS6_IJNSC_ILi128EEENSC_ILi256EEESH_EEENS_12float_e4m3_tEPNS6_IJlSD_NSC_ILi0EEEEEESK_SN_NS5_8TiledMMAINS5_8MMA_AtomIJNS5_4SM904GMMA31MMA_64x256x32_F32E4M3E4M3_SS_TNILNSR_7ScaleInE1ELST_1EEEEEENS5_6LayoutISE_NS6_IJSL_SL_SL_EEEEENS6_IJNS5_10UnderscoreESZ_SZ_EEEEENS5_13SM90_TMA_LOADENS5_14ComposedLayoutINS5_7SwizzleILi3ELi4ELi3EEENS5_18smem_ptr_flag_bitsILi8EEENSW_INS6_IJNSC_ILi8EEESH_EEENS6_IJSH_SD_EEEEEEEvNS5_8identityES12_S1C_vS1D_EENS_8epilogue10collective18CollectiveEpilogueINS1F_30Sm90PtrArrayTmaWarpSpecializedILi4ELi2ELi16ELb1ELb0ELi2EEEJSJ_NS6_IJNSC_ILi64EEENSC_ILi32EEEEEENS_6half_tEPNS6_IJSD_lSL_EEES1N_S1P_NS1F_6fusion15FusionCallbacksIS1J_NS1Q_17LinearCombinationIS1N_fS1N_fLNS_15FloatRoundStyleE2EEESJ_S1M_JEEES12_NS13_IS15_NS16_ILi16EEENSW_INS6_IJS1K_S18_EEENS6_IJSD_S1K_EEEEEEENS5_17SM75_U16x8_LDSM_TENS5_14SM90_TMA_STOREES20_NS5_17SM90_U16x8_STSM_TENS5_9Copy_AtomIJNS5_17SM90_U32x4_STSM_NES1N_EEEvEEEvvEEEEvNT_6ParamsE --------------------------
	.section	.nv.shared._ZN7cutlass13device_kernelINS_4gemm6kernel13GemmUniversalINS1_17GroupProblemShapeIN4cute5tupleIJiiiEEEEENS1_10collective13CollectiveMmaINS1_39MainloopSm90ArrayTmaGmmaWarpSpecializedILi4ENS6_IJNS5_1CILi1EEESD_SD_EEENS1_52KernelPtrArrayTmaWarpSpecializedPingpongFP8FastAccumEEENS6_IJNSC_ILi128EEENSC_ILi256EEESH_EEENS_12float_e4m3_tEPNS6_IJlSD_NSC_ILi0EEEEEESK_SN_NS5_8TiledMMAINS5_8MMA_AtomIJNS5_4SM904GMMA31MMA_64x256x32_F32E4M3E4M3_SS_TNILNSR_7ScaleInE1ELST_1EEEEEENS5_6LayoutISE_NS6_IJSL_SL_SL_EEEEENS6_IJNS5_10UnderscoreESZ_SZ_EEEEENS5_13SM90_TMA_LOADENS5_14ComposedLayoutINS5_7SwizzleILi3ELi4ELi3EEENS5_18smem_ptr_flag_bitsILi8EEENSW_INS6_IJNSC_ILi8EEESH_EEENS6_IJSH_SD_EEEEEEEvNS5_8identityES12_S1C_vS1D_EENS_8epilogue10collective18CollectiveEpilogueINS1F_30Sm90PtrArrayTmaWarpSpecializedILi4ELi2ELi16ELb1ELb0ELi2EEEJSJ_NS6_IJNSC_ILi64EEENSC_ILi32EEEEEENS_6half_tEPNS6_IJSD_lSL_EEES1N_S1P_NS1F_6fusion15FusionCallbacksIS1J_NS1Q_17LinearCombinationIS1N_fS1N_fLNS_15FloatRoundStyleE2EEESJ_S1M_JEEES12_NS13_IS15_NS16_ILi16EEENSW_INS6_IJS1K_S18_EEENS6_IJSD_S1K_EEEEEEENS5_17SM75_U16x8_LDSM_TENS5_14SM90_TMA_STOREES20_NS5_17SM90_U16x8_STSM_TENS5_9Copy_AtomIJNS5_17SM90_U32x4_STSM_NES1N_EEEvEEEvvEEEEvNT_6ParamsE,"aw",@nobits
	.sectionflags	@""
	.align	16
	.zero		1024


//--------------------- .nv.shared.reserved.0     --------------------------
	.section	.nv.shared.reserved.0,"aw",@nobits
	.weak		__nv_reservedSMEM_offset_0_alias
	.size		__nv_reservedSMEM_offset_0_alias, 0, 0
	.other		__nv_reservedSMEM_offset_0_alias,@"STO_CUDA_RESERVED_SHARED STV_DEFAULT"
__nv_reservedSMEM_offset_0_alias:
	.zero		0


//--------------------- .nv.global                --------------------------
	.section	.nv.global,"aw",@nobits
.nv.global:
	.type		_ZN39_INTERNAL_51606ce8_4_k_cu_c3ab00b9_27974cute1_E,@object
	.size		_ZN39_INTERNAL_51606ce8_4_k_cu_c3ab00b9_27974cute1_E,(_ZN39_INTERNAL_51606ce8_4_k_cu_c3ab00b9_27974cuda3std3__45__cpo6cbeginE - _ZN39_INTERNAL_51606ce8_4_k_cu_c3ab00b9_27974cute1_E)
_ZN39_INTERNAL_51606ce8_4_k_cu_c3ab00b9_27974cute1_E:
	.zero		1
	.type		_ZN39_INTERNAL_51606ce8_4_k_cu_c3ab00b9_27974cuda3std3__45__cpo6cbeginE,@object
	.size		_ZN39_INTERNAL_51606ce8_4_k_cu_c3ab00b9_27974cuda3std3__45__cpo6cbeginE,(_ZN39_INTERNAL_51606ce8_4_k_cu_c3ab00b9_27974cuda3std3__48in_placeE - _ZN39_INTERNAL_51606ce8_4_k_cu_c3ab00b9_27974cuda3std3__45__cpo6cbeginE)
_ZN39_INTERNAL_51606ce8_4_k_cu_c3ab00b9_27974cuda3std3__45__cpo6cbeginE:
	.zero		1
	.type		_ZN39_INTERNAL_51606ce8_4_k_cu_c3ab00b9_27974cuda3std3__48in_placeE,@object
	.size		_ZN39_INTERNAL_51606ce8_4_k_cu_c3ab00b9_27974cuda3std3__48in_placeE,(_ZN39_INTERNAL_51606ce8_4_k_cu_c3ab00b9_27974cuda3std6ranges3__45__cpo9iter_moveE - _ZN39_INTERNAL_51606ce8_4_k_cu_c3ab00b9_27974cuda3std3__48in_placeE)
_ZN39_INTERNAL_51606ce8_4_k_cu_c3ab00b9_27974cuda3std3__48in_placeE:
	.zero		1
	.type		_ZN39_INTERNAL_51606ce8_4_k_cu_c3ab00b9_27974cuda3std6ranges3__45__cpo9iter_moveE,@object
	.size		_ZN39_INTERNAL_51606ce8_4_k_cu_c3ab00b9_27974cuda3std6ranges3__45__cpo9iter_moveE,(_ZN39_INTERNAL_51606ce8_4_k_cu_c3ab00b9_27974cuda3std3__45__cpo5beginE - _ZN39_INTERNAL_51606ce8_4_k_cu_c3ab00b9_27974cuda3std6ranges3__45__cpo9iter_moveE)
_ZN39_INTERNAL_51606ce8_4_k_cu_c3ab00b9_27974cuda3std6ranges3__45__cpo9iter_moveE:
	.zero		1
	.type		_ZN39_INTERNAL_51606ce8_4_k_cu_c3ab00b9_27974cuda3std3__45__cpo5beginE,@object
	.size		_ZN39_INTERNAL_51606ce8_4_k_cu_c3ab00b9_27974cuda3std3__45__cpo5beginE,(_ZN39_INTERNAL_51606ce8_4_k_cu_c3ab00b9_27974cuda3std3__441_GLOBAL__N__51606ce8_4_k_cu_c3ab00b9_27976ignoreE - _ZN39_INTERNAL_51606ce8_4_k_cu_c3ab00b9_27974cuda3std3__45__cpo5beginE)
_ZN39_INTERNAL_51606ce8_4_k_cu_c3ab00b9_27974cuda3std3__45__cpo5beginE:
	.zero		1
	.type		_ZN39_INTERNAL_51606ce8_4_k_cu_c3ab00b9_27974cuda3std3__441_GLOBAL__N__51606ce8_4_k_cu_c3ab00b9_27976ignoreE,@object
	.size		_ZN39_INTERNAL_51606ce8_4_k_cu_c3ab00b9_27974cuda3std3__441_GLOBAL__N__51606ce8_4_k_cu_c3ab00b9_27976ignoreE,(_ZN39_INTERNAL_51606ce8_4_k_cu_c3ab00b9_27974cute7productE - _ZN39_INTERNAL_51606ce8_4_k_cu_c3ab00b9_27974cuda3std3__441_GLOBAL__N__51606ce8_4_k_cu_c3ab00b9_27976ignoreE)
_ZN39_INTERNAL_51606ce8_4_k_cu_c3ab00b9_27974cuda3std3__441_GLOBAL__N__51606ce8_4_k_cu_c3ab00b9_27976ignoreE:
	.zero		1
	.type		_ZN39_INTERNAL_51606ce8_4_k_cu_c3ab00b9_27974cute7productE,@object
	.size		_ZN39_INTERNAL_51606ce8_4_k_cu_c3ab00b9_27974cute7productE,(_ZN39_INTERNAL_51606ce8_4_k_cu_c3ab00b9_27974cuda3std3__45__cpo3endE - _ZN39_INTERNAL_51606ce8_4_k_cu_c3ab00b9_27974cute7productE)
_ZN39_INTERNAL_51606ce8_4_k_cu_c3ab00b9_27974cute7productE:
	.zero		1
	.type		_ZN39_INTERNAL_51606ce8_4_k_cu_c3ab00b9_27974cuda3std3__45__cpo3endE,@object
	.size		_ZN39_INTERNAL_51606ce8_4_k_cu_c3ab00b9_27974cuda3std3__45__cpo3endE,(_ZN39_INTERNAL_51606ce8_4_k_cu_c3ab00b9_27974cuda3std3__419piecewise_constructE - _ZN39_INTERNAL_51606ce8_4_k_cu_c3ab00b9_27974cuda3std3__45__cpo3endE)
_ZN39_INTERNAL_51606ce8_4_k_cu_c3ab00b9_27974cuda3std3__45__cpo3endE:
	.zero		1
	.type		_ZN39_INTERNAL_51606ce8_4_k_cu_c3ab00b9_27974cuda3std3__419piecewise_constructE,@object
	.size		_ZN39_INTERNAL_51606ce8_4_k_cu_c3ab00b9_27974cuda3std3__419piecewise_constructE,(_ZN39_INTERNAL_51606ce8_4_k_cu_c3ab00b9_27974cuda3std3__45__cpo4cendE - _ZN39_INTERNAL_51606ce8_4_k_cu_c3ab00b9_27974cuda3std3__419piecewise_constructE)
_ZN39_INTERNAL_51606ce8_4_k_cu_c3ab00b9_27974cuda3std3__419piecewise_constructE:
	.zero		1
	.type		_ZN39_INTERNAL_51606ce8_4_k_cu_c3ab00b9_27974cuda3std3__45__cpo4cendE,@object
	.size		_ZN39_INTERNAL_51606ce8_4_k_cu_c3ab00b9_27974cuda3std3__45__cpo4cendE,(_ZN39_INTERNAL_51606ce8_4_k_cu_c3ab00b9_27974cuda3std6ranges3__45__cpo4swapE - _ZN39_INTERNAL_51606ce8_4_k_cu_c3ab00b9_27974cuda3std3__45__cpo4cendE)
_ZN39_INTERNAL_51606ce8_4_k_cu_c3ab00b9_27974cuda3std3__45__cpo4cendE:
	.zero		1
	.type		_ZN39_INTERNAL_51606ce8_4_k_cu_c3ab00b9_27974cuda3std6ranges3__45__cpo4swapE,@object
	.size		_ZN39_INTERNAL_51606ce8_4_k_cu_c3ab00b9_27974cuda3std6ranges3__45__cpo4swapE,(.L_8 - _ZN39_INTERNAL_51606ce8_4_k_cu_c3ab00b9_27974cuda3std6ranges3__45__cpo4swapE)
_ZN39_INTERNAL_51606ce8_4_k_cu_c3ab00b9_27974cuda3std6ranges3__45__cpo4swapE:
	.zero		1
.L_8:


//--------------------- .nv.constant0._ZN7cutlass13device_kernelINS_4gemm6kernel13GemmUniversalINS1_17GroupProblemShapeIN4cute5tupleIJiiiEEEEENS1_10collective13CollectiveMmaINS1_39MainloopSm90ArrayTmaGmmaWarpSpecializedILi4ENS6_IJNS5_1CILi1EEESD_SD_EEENS1_52KernelPtrArrayTmaWarpSpecializedPingpongFP8FastAccumEEENS6_IJNSC_ILi128EEENSC_ILi256EEESH_EEENS_12float_e4m3_tEPNS6_IJlSD_NSC_ILi0EEEEEESK_SN_NS5_8TiledMMAINS5_8MMA_AtomIJNS5_4SM904GMMA31MMA_64x256x32_F32E4M3E4M3_SS_TNILNSR_7ScaleInE1ELST_1EEEEEENS5_6LayoutISE_NS6_IJSL_SL_SL_EEEEENS6_IJNS5_10UnderscoreESZ_SZ_EEEEENS5_13SM90_TMA_LOADENS5_14ComposedLayoutINS5_7SwizzleILi3ELi4ELi3EEENS5_18smem_ptr_flag_bitsILi8EEENSW_INS6_IJNSC_ILi8EEESH_EEENS6_IJSH_SD_EEEEEEEvNS5_8identityES12_S1C_vS1D_EENS_8epilogue10collective18CollectiveEpilogueINS1F_30Sm90PtrArrayTmaWarpSpecializedILi4ELi2ELi16ELb1ELb0ELi2EEEJSJ_NS6_IJNSC_ILi64EEENSC_ILi32EEEEEENS_6half_tEPNS6_IJSD_lSL_EEES1N_S1P_NS1F_6fusion15FusionCallbacksIS1J_NS1Q_17LinearCombinationIS1N_fS1N_fLNS_15FloatRoundStyleE2EEESJ_S1M_JEEES12_NS13_IS15_NS16_ILi16EEENSW_INS6_IJS1K_S18_EEENS6_IJSD_S1K_EEEEEEENS5_17SM75_U16x8_LDSM_TENS5_14SM90_TMA_STOREES20_NS5_17SM90_U16x8_STSM_TENS5_9Copy_AtomIJNS5_17SM90_U32x4_STSM_NES1N_EEEvEEEvvEEEEvNT_6ParamsE --------------------------
	.section	.nv.constant0._ZN7cutlass13device_kernelINS_4gemm6kernel13GemmUniversalINS1_17GroupProblemShapeIN4cute5tupleIJiiiEEEEENS1_10collective13CollectiveMmaINS1_39MainloopSm90ArrayTmaGmmaWarpSpecializedILi4ENS6_IJNS5_1CILi1EEESD_SD_EEENS1_52KernelPtrArrayTmaWarpSpecializedPingpongFP8FastAccumEEENS6_IJNSC_ILi128EEENSC_ILi256EEESH_EEENS_12float_e4m3_tEPNS6_IJlSD_NSC_ILi0EEEEEESK_SN_NS5_8TiledMMAINS5_8MMA_AtomIJNS5_4SM904GMMA31MMA_64x256x32_F32E4M3E4M3_SS_TNILNSR_7ScaleInE1ELST_1EEEEEENS5_6LayoutISE_NS6_IJSL_SL_SL_EEEEENS6_IJNS5_10UnderscoreESZ_SZ_EEEEENS5_13SM90_TMA_LOADENS5_14ComposedLayoutINS5_7SwizzleILi3ELi4ELi3EEENS5_18smem_ptr_flag_bitsILi8EEENSW_INS6_IJNSC_ILi8EEESH_EEENS6_IJSH_SD_EEEEEEEvNS5_8identityES12_S1C_vS1D_EENS_8epilogue10collective18CollectiveEpilogueINS1F_30Sm90PtrArrayTmaWarpSpecializedILi4ELi2ELi16ELb1ELb0ELi2EEEJSJ_NS6_IJNSC_ILi64EEENSC_ILi32EEEEEENS_6half_tEPNS6_IJSD_lSL_EEES1N_S1P_NS1F_6fusion15FusionCallbacksIS1J_NS1Q_17LinearCombinationIS1N_fS1N_fLNS_15FloatRoundStyleE2EEESJ_S1M_JEEES12_NS13_IS15_NS16_ILi16EEENSW_INS6_IJS1K_S18_EEENS6_IJSD_S1K_EEEEEEENS5_17SM75_U16x8_LDSM_TENS5_14SM90_TMA_STOREES20_NS5_17SM90_U16x8_STSM_TENS5_9Copy_AtomIJNS5_17SM90_U32x4_STSM_NES1N_EEEvEEEvvEEEEvNT_6ParamsE,"a",@progbits
	.sectionflags	@""
	.align	4
.nv.constant0._ZN7cutlass13device_kernelINS_4gemm6kernel13GemmUniversalINS1_17GroupProblemShapeIN4cute5tupleIJiiiEEEEENS1_10collective13CollectiveMmaINS1_39MainloopSm90ArrayTmaGmmaWarpSpecializedILi4ENS6_IJNS5_1CILi1EEESD_SD_EEENS1_52KernelPtrArrayTmaWarpSpecializedPingpongFP8FastAccumEEENS6_IJNSC_ILi128EEENSC_ILi256EEESH_EEENS_12float_e4m3_tEPNS6_IJlSD_NSC_ILi0EEEEEESK_SN_NS5_8TiledMMAINS5_8MMA_AtomIJNS5_4SM904GMMA31MMA_64x256x32_F32E4M3E4M3_SS_TNILNSR_7ScaleInE1ELST_1EEEEEENS5_6LayoutISE_NS6_IJSL_SL_SL_EEEEENS6_IJNS5_10UnderscoreESZ_SZ_EEEEENS5_13SM90_TMA_LOADENS5_14ComposedLayoutINS5_7SwizzleILi3ELi4ELi3EEENS5_18smem_ptr_flag_bitsILi8EEENSW_INS6_IJNSC_ILi8EEESH_EEENS6_IJSH_SD_EEEEEEEvNS5_8identityES12_S1C_vS1D_EENS_8epilogue10collective18CollectiveEpilogueINS1F_30Sm90PtrArrayTmaWarpSpecializedILi4ELi2ELi16ELb1ELb0ELi2EEEJSJ_NS6_IJNSC_ILi64EEENSC_ILi32EEEEEENS_6half_tEPNS6_IJSD_lSL_EEES1N_S1P_NS1F_6fusion15FusionCallbacksIS1J_NS1Q_17LinearCombinationIS1N_fS1N_fLNS_15FloatRoundStyleE2EEESJ_S1M_JEEES12_NS13_IS15_NS16_ILi16EEENSW_INS6_IJS1K_S18_EEENS6_IJSD_S1K_EEEEEEENS5_17SM75_U16x8_LDSM_TENS5_14SM90_TMA_STOREES20_NS5_17SM90_U16x8_STSM_TENS5_9Copy_AtomIJNS5_17SM90_U32x4_STSM_NES1N_EEEvEEEvvEEEEvNT_6ParamsE:
	.zero		2432


//--------------------- SYMBOLS --------------------------

	.type		.nv.reservedSmem.offset0,@object
	.size		.nv.reservedSmem.offset0,0x4
	.type		__assertfail,@function
